	.target	sm_90a

	.elftype	@"ET_EXEC"


//--------------------- .note.nv.tkinfo           --------------------------
	.section	.note.nv.tkinfo,"",@"SHT_NOTE"
	.sectionflags	@"SHF_NOTE_NV_TKINFO"
	.tkinfo
        /*0018*/ 	.word	0x00000002
        /*0030*/ 	.string	""
        /*0030*/ 	.string	"ptxas"
        /*0030*/ 	.string	"Cuda compilation tools, release 13.0, V13.0.88"
        /*0030*/ 	.string	"Build cuda_13.0.r13.0/compiler.36424714_0"
        /*0030*/ 	.string	"-v  -suppress-debug-info  -lineinfo  -arch sm_90a "



//--------------------- .note.nv.cuinfo           --------------------------
	.section	.note.nv.cuinfo,"",@"SHT_NOTE"
	.sectionflags	@"SHF_NOTE_NV_CUINFO"
        /*0018*/ 	.short	0x0002
        /*001a*/ 	.short	0x005a
        /*001c*/ 	.short	0x0082
	.zero		2


//--------------------- .nv.info                  --------------------------
	.section	.nv.info,"",@"SHT_CUDA_INFO"
	.align	4


	//----- nvinfo : EIATTR_REGCOUNT
	.align		4
        /*0000*/ 	.byte	0x04, 0x2f
        /*0002*/ 	.short	(.L_1 - .L_0)
	.align		4
.L_0:
        /*0004*/ 	.word	index@(matmul_kernel)
        /*0008*/ 	.word	0x000000ff


	//----- nvinfo : EIATTR_FRAME_SIZE
	.align		4
.L_1:
        /*000c*/ 	.byte	0x04, 0x11
        /*000e*/ 	.short	(.L_3 - .L_2)
	.align		4
.L_2:
        /*0010*/ 	.word	index@(matmul_kernel)
        /*0014*/ 	.word	0x00000ce0


	//----- nvinfo : EIATTR_MIN_STACK_SIZE
	.align		4
.L_3:
        /*0018*/ 	.byte	0x04, 0x12
        /*001a*/ 	.short	(.L_5 - .L_4)
	.align		4
.L_4:
        /*001c*/ 	.word	index@(matmul_kernel)
        /*0020*/ 	.word	0x00000ce0
.L_5:


//--------------------- .nv.compat                --------------------------
	.section	.nv.compat,"",@"SHT_CUDA_COMPAT_INFO"
	.align	4
        /*0000*/ 	.byte	0x02, 0x09, 0x01, 0x00, 0x02, 0x02, 0x04, 0x00, 0x02, 0x05, 0x05, 0x00, 0x03, 0x07, 0x01, 0x01
        /*0010*/ 	.byte	0x02, 0x03, 0x00, 0x00, 0x02, 0x06, 0x01, 0x00, 0x04, 0x0b, 0x08, 0x00, 0x00, 0x00, 0x00, 0x00
        /*0020*/ 	.byte	0x00, 0x00, 0x00, 0x00


//--------------------- .nv.info.matmul_kernel    --------------------------
	.section	.nv.info.matmul_kernel,"",@"SHT_CUDA_INFO"
	.sectionflags	@""
	.align	4


	//----- nvinfo : EIATTR_CUDA_API_VERSION
	.align		4
        /*0000*/ 	.byte	0x04, 0x37
        /*0002*/ 	.short	(.L_7 - .L_6)
.L_6:
        /*0004*/ 	.word	0x00000082


	//----- nvinfo : EIATTR_KPARAM_INFO
	.align		4
.L_7:
        /*0008*/ 	.byte	0x04, 0x17
        /*000a*/ 	.short	(.L_9 - .L_8)
.L_8:
        /*000c*/ 	.word	0x00000000
        /*0010*/ 	.short	0x000d
        /*0012*/ 	.short	0x0048
        /*0014*/ 	.byte	0x00, 0xf4, 0x21, 0x00


	//----- nvinfo : EIATTR_KPARAM_INFO
	.align		4
.L_9:
        /*0018*/ 	.byte	0x04, 0x17
        /*001a*/ 	.short	(.L_11 - .L_10)
.L_10:
        /*001c*/ 	.word	0x00000000
        /*0020*/ 	.short	0x000c
        /*0022*/ 	.short	0x0040
        /*0024*/ 	.byte	0x00, 0xf4, 0x21, 0x00


	//----- nvinfo : EIATTR_KPARAM_INFO
	.align		4
.L_11:
        /*0028*/ 	.byte	0x04, 0x17
        /*002a*/ 	.short	(.L_13 - .L_12)
.L_12:
        /*002c*/ 	.word	0x00000000
        /*0030*/ 	.short	0x000b
        /*0032*/ 	.short	0x0038
        /*0034*/ 	.byte	0x00, 0xf0, 0x11, 0x00


	//----- nvinfo : EIATTR_KPARAM_INFO
	.align		4
.L_13:
        /*0038*/ 	.byte	0x04, 0x17
        /*003a*/ 	.short	(.L_15 - .L_14)
.L_14:
        /*003c*/ 	.word	0x00000000
        /*0040*/ 	.short	0x000a
        /*0042*/ 	.short	0x0034
        /*0044*/ 	.byte	0x00, 0xf0, 0x11, 0x00


	//----- nvinfo : EIATTR_KPARAM_INFO
	.align		4
.L_15:
        /*0048*/ 	.byte	0x04, 0x17
        /*004a*/ 	.short	(.L_17 - .L_16)
.L_16:
        /*004c*/ 	.word	0x00000000
        /*0050*/ 	.short	0x0009
        /*0052*/ 	.short	0x0030
        /*0054*/ 	.byte	0x00, 0xf0, 0x11, 0x00


	//----- nvinfo : EIATTR_KPARAM_INFO
	.align		4
.L_17:
        /*0058*/ 	.byte	0x04, 0x17
        /*005a*/ 	.short	(.L_19 - .L_18)
.L_18:
        /*005c*/ 	.word	0x00000000
        /*0060*/ 	.short	0x0008
        /*0062*/ 	.short	0x002c
        /*0064*/ 	.byte	0x00, 0xf0, 0x11, 0x00


	//----- nvinfo : EIATTR_KPARAM_INFO
	.align		4
.L_19:
        /*0068*/ 	.byte	0x04, 0x17
        /*006a*/ 	.short	(.L_21 - .L_20)
.L_20:
        /*006c*/ 	.word	0x00000000
        /*0070*/ 	.short	0x0007
        /*0072*/ 	.short	0x0028
        /*0074*/ 	.byte	0x00, 0xf0, 0x11, 0x00


	//----- nvinfo : EIATTR_KPARAM_INFO
	.align		4
.L_21:
        /*0078*/ 	.byte	0x04, 0x17
        /*007a*/ 	.short	(.L_23 - .L_22)
.L_22:
        /*007c*/ 	.word	0x00000000
        /*0080*/ 	.short	0x0006
        /*0082*/ 	.short	0x0024
        /*0084*/ 	.byte	0x00, 0xf0, 0x11, 0x00


	//----- nvinfo : EIATTR_KPARAM_INFO
	.align		4
.L_23:
        /*0088*/ 	.byte	0x04, 0x17
        /*008a*/ 	.short	(.L_25 - .L_24)
.L_24:
        /*008c*/ 	.word	0x00000000
        /*0090*/ 	.short	0x0005
        /*0092*/ 	.short	0x0020
        /*0094*/ 	.byte	0x00, 0xf0, 0x11, 0x00


	//----- nvinfo : EIATTR_KPARAM_INFO
	.align		4
.L_25:
        /*0098*/ 	.byte	0x04, 0x17
        /*009a*/ 	.short	(.L_27 - .L_26)
.L_26:
        /*009c*/ 	.word	0x00000000
        /*00a0*/ 	.short	0x0004
        /*00a2*/ 	.short	0x001c
        /*00a4*/ 	.byte	0x00, 0xf0, 0x11, 0x00


	//----- nvinfo : EIATTR_KPARAM_INFO
	.align		4
.L_27:
        /*00a8*/ 	.byte	0x04, 0x17
        /*00aa*/ 	.short	(.L_29 - .L_28)
.L_28:
        /*00ac*/ 	.word	0x00000000
        /*00b0*/ 	.short	0x0003
        /*00b2*/ 	.short	0x0018
        /*00b4*/ 	.byte	0x00, 0xf0, 0x11, 0x00


	//----- nvinfo : EIATTR_KPARAM_INFO
	.align		4
.L_29:
        /*00b8*/ 	.byte	0x04, 0x17
        /*00ba*/ 	.short	(.L_31 - .L_30)
.L_30:
        /*00bc*/ 	.word	0x00000000
        /*00c0*/ 	.short	0x0002
        /*00c2*/ 	.short	0x0010
        /*00c4*/ 	.byte	0x00, 0xf4, 0x21, 0x00


	//----- nvinfo : EIATTR_KPARAM_INFO
	.align		4
.L_31:
        /*00c8*/ 	.byte	0x04, 0x17
        /*00ca*/ 	.short	(.L_33 - .L_32)
.L_32:
        /*00cc*/ 	.word	0x00000000
        /*00d0*/ 	.short	0x0001
        /*00d2*/ 	.short	0x0008
        /*00d4*/ 	.byte	0x00, 0xf4, 0x21, 0x00


	//----- nvinfo : EIATTR_KPARAM_INFO
	.align		4
.L_33:
        /*00d8*/ 	.byte	0x04, 0x17
        /*00da*/ 	.short	(.L_35 - .L_34)
.L_34:
        /*00dc*/ 	.word	0x00000000
        /*00e0*/ 	.short	0x0000
        /*00e2*/ 	.short	0x0000
        /*00e4*/ 	.byte	0x00, 0xf4, 0x21, 0x00


	//----- nvinfo : EIATTR_SPARSE_MMA_MASK
	.align		4
.L_35:
        /*00e8*/ 	.byte	0x03, 0x50
        /*00ea*/ 	.short	0x0000


	//----- nvinfo : EIATTR_MAXREG_COUNT
	.align		4
        /*00ec*/ 	.byte	0x03, 0x1b
        /*00ee*/ 	.short	0x00ff


	//----- nvinfo : EIATTR_NUM_BARRIERS
	.align		4
        /*00f0*/ 	.byte	0x02, 0x4c
        /*00f2*/ 	.byte	0x01
	.zero		1


	//----- nvinfo : EIATTR_ANNOTATIONS
	.align		4
        /*00f4*/ 	.byte	0x04, 0x55
        /*00f6*/ 	.short	(.L_37 - .L_36)


	//   ....[0]....
.L_36:
        /*00f8*/ 	.word	0x00000001
        /*00fc*/ 	.byte	0x90, 0x05, 0x00, 0x00, 0x01, 0x00, 0x00, 0x00, 0x20, 0x29, 0x00, 0x00, 0x01, 0x00, 0x00, 0x00
        /* <DEDUP_REMOVED lines=1363> */
        /*563c*/ 	.byte	0x40, 0x87, 0x01, 0x00


	//----- nvinfo : EIATTR_MERCURY_ISA_VERSION
	.align		4
.L_37:
        /*5640*/ 	.byte	0x03, 0x5f
        /*5642*/ 	.short	0x0101


	//----- nvinfo : EIATTR_EXIT_INSTR_OFFSETS
	.align		4
        /*5644*/ 	.byte	0x04, 0x1c
        /*5646*/ 	.short	(.L_39 - .L_38)


	//   ....[0]....
.L_38:
        /*5648*/ 	.word	0x0001ba40


	//   ....[1]....
        /*564c*/ 	.word	0x0001ba70


	//----- nvinfo : EIATTR_REQNTID
	.align		4
.L_39:
        /*5650*/ 	.byte	0x04, 0x10
        /*5652*/ 	.short	(.L_41 - .L_40)
.L_40:
        /*5654*/ 	.word	0x00000100
        /*5658*/ 	.word	0x00000001
        /*565c*/ 	.word	0x00000001


	//----- nvinfo : EIATTR_CBANK_PARAM_SIZE
	.align		4
.L_41:
        /*5660*/ 	.byte	0x03, 0x19
        /*5662*/ 	.short	0x0050


	//----- nvinfo : EIATTR_PARAM_CBANK
	.align		4
        /*5664*/ 	.byte	0x04, 0x0a
        /*5666*/ 	.short	(.L_43 - .L_42)
	.align		4
.L_42:
        /*5668*/ 	.word	index@(.nv.constant0.matmul_kernel)
        /*566c*/ 	.short	0x0210
        /*566e*/ 	.short	0x0050


	//----- nvinfo : EIATTR_SW_WAR
	.align		4
.L_43:
        /*5670*/ 	.byte	0x04, 0x36
        /*5672*/ 	.short	(.L_45 - .L_44)
.L_44:
        /*5674*/ 	.word	0x00000008
.L_45:


//--------------------- .nv.callgraph             --------------------------
	.section	.nv.callgraph,"",@"SHT_CUDA_CALLGRAPH"
	.align	4
	.sectionentsize	8
	.align		4
        /*0000*/ 	.word	0x00000000
	.align		4
        /*0004*/ 	.word	0xffffffff
	.align		4
        /*0008*/ 	.word	0x00000000
	.align		4
        /*000c*/ 	.word	0xfffffffe
	.align		4
        /*0010*/ 	.word	0x00000000
	.align		4
        /*0014*/ 	.word	0xfffffffd
	.align		4
        /*0018*/ 	.word	0x00000000
	.align		4
        /*001c*/ 	.word	0xfffffffc


//--------------------- .text.matmul_kernel       --------------------------
	.section	.text.matmul_kernel,"ax",@progbits
	.align	128
        .global         matmul_kernel
        .type           matmul_kernel,@function
        .size           matmul_kernel,(.L_x_4 - matmul_kernel)
        .other          matmul_kernel,@"STO_CUDA_ENTRY STV_DEFAULT"
matmul_kernel:
.text.matmul_kernel:
[----:B------:R-:W0:Y:S08]  /*0000*/  LDC R1, c[0x0][0x28] ;  /* 0x00000a00ff017b82 */ /* 0x000e300000000800 */
[----:B------:R-:W1:Y:S01]  /*0010*/  LDC.64 R4, c[0x0][0x228] ;  /* 0x00008a00ff047b82 */ /* 0x000e620000000a00 */
[----:B------:R-:W2:Y:S01]  /*0020*/  S2R R7, SR_CTAID.X ;  /* 0x0000000000077919 */ /* 0x000ea20000002500 */
[----:B------:R-:W-:Y:S01]  /*0030*/  UMOV UR43, 0x400 ;  /* 0x00000400002b7882 */ /* 0x000fe20000000000 */
[----:B------:R-:W-:Y:S01]  /*0040*/  ULDC.64 UR44, c[0x0][0x208] ;  /* 0x00008200002c7ab9 */ /* 0x000fe20000000a00 */
[----:B0-----:R-:W-:Y:S01]  /*0050*/  VIADD R1, R1, 0xfffff320 ;  /* 0xfffff32001017836 */ /* 0x001fe20000000000 */
[----:B------:R-:W0:Y:S03]  /*0060*/  S2R R152, SR_TID.X ;  /* 0x0000000000987919 */ /* 0x000e260000002100 */
[----:B------:R-:W3:Y:S08]  /*0070*/  LDC R13, c[0x0][0x230] ;  /* 0x00008c00ff0d7b82 */ /* 0x000ef00000000800 */
[----:B------:R-:W4:Y:S01]  /*0080*/  S2UR UR4, SR_CgaCtaId ;  /* 0x00000000000479c3 */ /* 0x000f220000008800 */
[----:B-1----:R-:W-:-:S05]  /*0090*/  VIADD R0, R5, 0x3f ;  /* 0x0000003f05007836 */ /* 0x002fca0000000000 */
[----:B------:R-:W-:Y:S01]  /*00a0*/  SHF.R.S32.HI R3, RZ, 0x1f, R0 ;  /* 0x0000001fff037819 */ /* 0x000fe20000011400 */
[----:B---3--:R-:W-:-:S03]  /*00b0*/  VIADD R13, R13, 0x7f ;  /* 0x0000007f0d0d7836 */ /* 0x008fc60000000000 */
[----:B------:R-:W-:Y:S02]  /*00c0*/  LEA.HI R3, R3, R0, RZ, 0x6 ;  /* 0x0000000003037211 */ /* 0x000fe400078f30ff */
[----:B--2---:R-:W-:Y:S02]  /*00d0*/  IABS R10, R7 ;  /* 0x00000007000a7213 */ /* 0x004fe40000000000 */
[----:B------:R-:W-:Y:S01]  /*00e0*/  SHF.R.S32.HI R3, RZ, 0x6, R3 ;  /* 0x00000006ff037819 */ /* 0x000fe20000011403 */
[----:B----4-:R-:W-:-:S04]  /*00f0*/  ULEA UR43, UR4, UR43, 0x18 ;  /* 0x0000002b042b7291 */ /* 0x010fc8000f8ec03f */
[----:B------:R-:W-:-:S05]  /*0100*/  IMAD.SHL.U32 R6, R3, 0x8, RZ ;  /* 0x0000000803067824 */ /* 0x000fca00078e00ff */
[-C--:B------:R-:W-:Y:S02]  /*0110*/  IABS R9, R6.reuse ;  /* 0x0000000600097213 */ /* 0x080fe40000000000 */
[----:B------:R-:W-:Y:S02]  /*0120*/  IABS R12, R6 ;  /* 0x00000006000c7213 */ /* 0x000fe40000000000 */
[----:B------:R-:W1:Y:S08]  /*0130*/  I2F.RP R0, R9 ;  /* 0x0000000900007306 */ /* 0x000e700000209400 */
[----:B-1----:R-:W1:Y:S02]  /*0140*/  MUFU.RCP R0, R0 ;  /* 0x0000000000007308 */ /* 0x002e640000001000 */
[----:B-1----:R-:W-:-:S02]  /*0150*/  VIADD R2, R0, 0xffffffe ;  /* 0x0ffffffe00027836 */ /* 0x002fc40000000000 */
[----:B------:R-:W-:-:S04]  /*0160*/  IMAD.MOV R0, RZ, RZ, -R12 ;  /* 0x000000ffff007224 */ /* 0x000fc800078e0a0c */
[----:B------:R1:W2:Y:S02]  /*0170*/  F2I.FTZ.U32.TRUNC.NTZ R3, R2 ;  /* 0x0000000200037305 */ /* 0x0002a4000021f000 */
[----:B-1----:R-:W-:Y:S02]  /*0180*/  IMAD.MOV.U32 R2, RZ, RZ, RZ ;  /* 0x000000ffff027224 */ /* 0x002fe400078e00ff */
[----:B--2---:R-:W-:-:S04]  /*0190*/  IMAD.MOV R8, RZ, RZ, -R3 ;  /* 0x000000ffff087224 */ /* 0x004fc800078e0a03 */
[----:B------:R-:W-:Y:S02]  /*01a0*/  IMAD R11, R8, R9, RZ ;  /* 0x00000009080b7224 */ /* 0x000fe400078e02ff */
[----:B------:R-:W-:Y:S02]  /*01b0*/  IMAD.MOV.U32 R8, RZ, RZ, R10 ;  /* 0x000000ffff087224 */ /* 0x000fe400078e000a */
[----:B------:R-:W-:-:S06]  /*01c0*/  IMAD.HI.U32 R3, R3, R11, R2 ;  /* 0x0000000b03037227 */ /* 0x000fcc00078e0002 */
[----:B------:R-:W-:-:S04]  /*01d0*/  IMAD.HI.U32 R3, R3, R8, RZ ;  /* 0x0000000803037227 */ /* 0x000fc800078e00ff */
[----:B------:R-:W-:-:S05]  /*01e0*/  IMAD R0, R3, R0, R8 ;  /* 0x0000000003007224 */ /* 0x000fca00078e0208 */
[----:B------:R-:W-:-:S13]  /*01f0*/  ISETP.GT.U32.AND P1, PT, R9, R0, PT ;  /* 0x000000000900720c */ /* 0x000fda0003f24070 */
[----:B------:R-:W-:Y:S02]  /*0200*/  @!P1 IMAD.IADD R0, R0, 0x1, -R9 ;  /* 0x0000000100009824 */ /* 0x000fe400078e0a09 */
[----:B------:R-:W-:Y:S01]  /*0210*/  @!P1 VIADD R3, R3, 0x1 ;  /* 0x0000000103039836 */ /* 0x000fe20000000000 */
[----:B------:R-:W-:Y:S02]  /*0220*/  ISETP.NE.AND P1, PT, R6, RZ, PT ;  /* 0x000000ff0600720c */ /* 0x000fe40003f25270 */
[----:B------:R-:W-:Y:S02]  /*0230*/  ISETP.GE.U32.AND P0, PT, R0, R9, PT ;  /* 0x000000090000720c */ /* 0x000fe40003f06070 */
[----:B------:R-:W-:-:S04]  /*0240*/  LOP3.LUT R0, R7, R6, RZ, 0x3c, !PT ;  /* 0x0000000607007212 */ /* 0x000fc800078e3cff */
[----:B------:R-:W-:Y:S01]  /*0250*/  ISETP.GE.AND P2, PT, R0, RZ, PT ;  /* 0x000000ff0000720c */ /* 0x000fe20003f46270 */
[----:B------:R-:W-:-:S06]  /*0260*/  VIADD R0, R4, 0x1ff ;  /* 0x000001ff04007836 */ /* 0x000fcc0000000000 */
[----:B------:R-:W-:-:S04]  /*0270*/  @P0 VIADD R3, R3, 0x1 ;  /* 0x0000000103030836 */ /* 0x000fc80000000000 */
[----:B------:R-:W-:Y:S01]  /*0280*/  IMAD.MOV.U32 R2, RZ, RZ, R3 ;  /* 0x000000ffff027224 */ /* 0x000fe200078e0003 */
[----:B------:R-:W-:-:S03]  /*0290*/  SHF.R.S32.HI R3, RZ, 0x1f, R0 ;  /* 0x0000001fff037819 */ /* 0x000fc60000011400 */
[----:B------:R-:W-:Y:S01]  /*02a0*/  @!P2 IMAD.MOV R2, RZ, RZ, -R2 ;  /* 0x000000ffff02a224 */ /* 0x000fe200078e0a02 */
[----:B------:R-:W-:Y:S02]  /*02b0*/  @!P1 LOP3.LUT R2, RZ, R6, RZ, 0x33, !PT ;  /* 0x00000006ff029212 */ /* 0x000fe400078e33ff */
[----:B------:R-:W-:-:S03]  /*02c0*/  LEA.HI R3, R3, R0, RZ, 0x9 ;  /* 0x0000000003037211 */ /* 0x000fc600078f48ff */
[----:B------:R-:W-:Y:S02]  /*02d0*/  IMAD.SHL.U32 R8, R2, 0x8, RZ ;  /* 0x0000000802087824 */ /* 0x000fe400078e00ff */
[----:B------:R-:W-:-:S03]  /*02e0*/  IMAD.MOV R2, RZ, RZ, -R2 ;  /* 0x000000ffff027224 */ /* 0x000fc600078e0a02 */
[----:B------:R-:W-:Y:S01]  /*02f0*/  LEA.HI.SX32 R3, R3, -R8, 0x17 ;  /* 0x8000000803037211 */ /* 0x000fe200078fbaff */
[----:B------:R-:W-:-:S03]  /*0300*/  IMAD R6, R6, R2, R7 ;  /* 0x0000000206067224 */ /* 0x000fc600078e0207 */
[----:B------:R-:W-:Y:S02]  /*0310*/  VIMNMX R15, R3, 0x8, PT ;  /* 0x00000008030f7848 */ /* 0x000fe40003fe0100 */
[----:B------:R-:W-:Y:S02]  /*0320*/  IABS R11, R6 ;  /* 0x00000006000b7213 */ /* 0x000fe40000000000 */
[----:B------:R-:W-:-:S04]  /*0330*/  IABS R9, R15 ;  /* 0x0000000f00097213 */ /* 0x000fc80000000000 */
[----:B------:R-:W1:Y:S08]  /*0340*/  I2F.RP R0, R9 ;  /* 0x0000000900007306 */ /* 0x000e700000209400 */
[----:B-1----:R-:W1:Y:S02]  /*0350*/  MUFU.RCP R0, R0 ;  /* 0x0000000000007308 */ /* 0x002e640000001000 */
[----:B-1----:R-:W-:-:S06]  /*0360*/  VIADD R3, R0, 0xffffffe ;  /* 0x0ffffffe00037836 */ /* 0x002fcc0000000000 */
[----:B------:R-:W1:Y:S02]  /*0370*/  F2I.FTZ.U32.TRUNC.NTZ R3, R3 ;  /* 0x0000000300037305 */ /* 0x000e64000021f000 */
[----:B-1----:R-:W-:-:S04]  /*0380*/  IMAD.MOV R10, RZ, RZ, -R3 ;  /* 0x000000ffff0a7224 */ /* 0x002fc800078e0a03 */
[----:B------:R-:W-:Y:S01]  /*0390*/  IMAD.MOV.U32 R2, RZ, RZ, R10 ;  /* 0x000000ffff027224 */ /* 0x000fe200078e000a */
[----:B------:R-:W-:-:S03]  /*03a0*/  IABS R10, R15 ;  /* 0x0000000f000a7213 */ /* 0x000fc60000000000 */
[----:B------:R-:W-:Y:S02]  /*03b0*/  IMAD R7, R2, R9, RZ ;  /* 0x0000000902077224 */ /* 0x000fe400078e02ff */
[----:B------:R-:W-:Y:S02]  /*03c0*/  IMAD.MOV.U32 R2, RZ, RZ, RZ ;  /* 0x000000ffff027224 */ /* 0x000fe400078e00ff */
[----:B------:R-:W-:Y:S02]  /*03d0*/  IMAD.MOV R0, RZ, RZ, -R10 ;  /* 0x000000ffff007224 */ /* 0x000fe400078e0a0a */
[----:B------:R-:W-:Y:S01]  /*03e0*/  IMAD.HI.U32 R2, R3, R7, R2 ;  /* 0x0000000703027227 */ /* 0x000fe200078e0002 */
[----:B0-----:R-:W-:-:S05]  /*03f0*/  LOP3.LUT R3, R152, 0xff, RZ, 0xc0, !PT ;  /* 0x000000ff98037812 */ /* 0x001fca00078ec0ff */
        /* <DEDUP_REMOVED lines=8> */
[----:B------:R-:W-:-:S07]  /*0480*/  ISETP.GE.AND P2, PT, R0, RZ, PT ;  /* 0x000000ff0000720c */ /* 0x000fce0003f46270 */
[----:B------:R-:W-:Y:S01]  /*0490*/  @P0 VIADD R2, R2, 0x1 ;  /* 0x0000000102020836 */ /* 0x000fe20000000000 */
[----:B------:R-:W-:-:S05]  /*04a0*/  ISETP.GT.AND P0, PT, R13, 0x7f, PT ;  /* 0x0000007f0d00780c */ /* 0x000fca0003f04270 */
[----:B------:R-:W-:Y:S01]  /*04b0*/  @!P2 IMAD.MOV R2, RZ, RZ, -R2 ;  /* 0x000000ffff02a224 */ /* 0x000fe200078e0a02 */
[----:B------:R-:W-:-:S05]  /*04c0*/  @!P1 LOP3.LUT R2, RZ, R15, RZ, 0x33, !PT ;  /* 0x0000000fff029212 */ /* 0x000fca00078e33ff */
[----:B------:R-:W-:Y:S02]  /*04d0*/  IMAD.MOV R0, RZ, RZ, -R2 ;  /* 0x000000ffff007224 */ /* 0x000fe400078e0a02 */
[----:B------:R-:W-:Y:S02]  /*04e0*/  IMAD.SHL.U32 R2, R2, 0x40, RZ ;  /* 0x0000004002027824 */ /* 0x000fe400078e00ff */
[----:B------:R-:W-:-:S04]  /*04f0*/  IMAD R0, R15, R0, R6 ;  /* 0x000000000f007224 */ /* 0x000fc800078e0206 */
[----:B------:R-:W-:-:S04]  /*0500*/  IMAD.IADD R0, R8, 0x1, R0 ;  /* 0x0000000108007824 */ /* 0x000fc800078e0200 */
[----:B------:R-:W-:-:S04]  /*0510*/  IMAD R0, R0, 0x200, R3 ;  /* 0x0000020000007824 */ /* 0x000fc800078e0203 */
[----:B------:R-:W-:Y:S01]  /*0520*/  VIADD R3, R0, 0x100 ;  /* 0x0000010000037836 */ /* 0x000fe20000000000 */
[----:B------:R-:W-:Y:S06]  /*0530*/  @P0 BRA `(.L_x_0) ;  /* 0x00000000008c0947 */ /* 0x000fec0003800000 */
[----:B------:R-:W-:Y:S01]  /*0540*/  IMAD.SHL.U32 R4, R152, 0x80, RZ ;  /* 0x0000008098047824 */ /* 0x000fe200078e00ff */
[----:B------:R-:W-:Y:S02]  /*0550*/  CS2R R24, SRZ ;  /* 0x0000000000187805 */ /* 0x000fe4000001ff00 */
[----:B------:R-:W-:Y:S02]  /*0560*/  CS2R R26, SRZ ;  /* 0x00000000001a7805 */ /* 0x000fe4000001ff00 */
[----:B------:R-:W-:Y:S02]  /*0570*/  CS2R R20, SRZ ;  /* 0x0000000000147805 */ /* 0x000fe4000001ff00 */
[----:B------:R-:W-:Y:S01]  /*0580*/  CS2R R22, SRZ ;  /* 0x0000000000167805 */ /* 0x000fe2000001ff00 */
[----:B------:R0:W-:Y:S01]  /*0590*/  STL [R1+0xae8], R4 ;  /* 0x000ae80401007387 */ /* 0x0001e20000100800 */
[----:B------:R-:W-:Y:S02]  /*05a0*/  CS2R R28, SRZ ;  /* 0x00000000001c7805 */ /* 0x000fe4000001ff00 */
[----:B------:R-:W-:-:S02]  /*05b0*/  CS2R R30, SRZ ;  /* 0x00000000001e7805 */ /* 0x000fc4000001ff00 */
[----:B------:R-:W-:Y:S02]  /*05c0*/  CS2R R32, SRZ ;  /* 0x0000000000207805 */ /* 0x000fe4000001ff00 */
[----:B------:R-:W-:Y:S02]  /*05d0*/  CS2R R34, SRZ ;  /* 0x0000000000227805 */ /* 0x000fe4000001ff00 */
[----:B------:R-:W-:Y:S02]  /*05e0*/  CS2R R16, SRZ ;  /* 0x0000000000107805 */ /* 0x000fe4000001ff00 */
[----:B------:R-:W-:Y:S02]  /*05f0*/  CS2R R18, SRZ ;  /* 0x0000000000127805 */ /* 0x000fe4000001ff00 */
        /* <DEDUP_REMOVED lines=20> */
[----:B0-----:R-:W-:Y:S02]  /*0740*/  CS2R R4, SRZ ;  /* 0x0000000000047805 */ /* 0x001fe4000001ff00 */
[----:B------:R-:W-:Y:S01]  /*0750*/  CS2R R6, SRZ ;  /* 0x0000000000067805 */ /* 0x000fe2000001ff00 */
[----:B------:R-:W-:Y:S06]  /*0760*/  BRA `(.L_x_1) ;  /* 0x0000017c00f47947 */ /* 0x000fec0003800000 */
.L_x_0:
[----:B------:R-:W-:Y:S01]  /*0770*/  IABS R16, R4 ;  /* 0x0000000400107213 */ /* 0x000fe20000000000 */
[----:B------:R-:W-:Y:S01]  /*0780*/  ULDC UR4, c[0x0][0x234] ;  /* 0x00008d0000047ab9 */ /* 0x000fe20000000800 */
[----:B------:R-:W-:Y:S01]  /*0790*/  IABS R6, R5 ;  /* 0x0000000500067213 */ /* 0x000fe20000000000 */
[----:B------:R-:W-:Y:S01]  /*07a0*/  ULDC UR40, c[0x0][0x23c] ;  /* 0x00008f0000287ab9 */ /* 0x000fe20000000800 */
[----:B------:R-:W0:Y:S01]  /*07b0*/  I2F.RP R7, R16 ;  /* 0x0000001000077306 */ /* 0x000e220000209400 */
[----:B------:R-:W-:Y:S01]  /*07c0*/  IABS R17, R3 ;  /* 0x0000000300117213 */ /* 0x000fe20000000000 */
[----:B------:R-:W-:Y:S01]  /*07d0*/  IMAD.SHL.U32 R75, R152, 0x2, RZ ;  /* 0x00000002984b7824 */ /* 0x000fe200078e00ff */
[----:B------:R-:W-:Y:S01]  /*07e0*/  ISETP.GE.AND P6, PT, R0, RZ, PT ;  /* 0x000000ff0000720c */ /* 0x000fe20003fc6270 */
[----:B------:R-:W-:Y:S01]  /*07f0*/  ULDC.64 UR6, c[0x0][0x210] ;  /* 0x0000840000067ab9 */ /* 0x000fe20000000a00 */
[----:B------:R-:W-:Y:S01]  /*0800*/  SHF.R.U32.HI R14, RZ, 0x5, R152 ;  /* 0x00000005ff0e7819 */ /* 0x000fe20000011698 */
[----:B------:R-:W-:Y:S01]  /*0810*/  ULDC.64 UR8, c[0x0][0x218] ;  /* 0x0000860000087ab9 */ /* 0x000fe20000000a00 */
[----:B------:R-:W-:Y:S01]  /*0820*/  LOP3.LUT R153, R152, 0x7f, RZ, 0xc0, !PT ;  /* 0x0000007f98997812 */ /* 0x000fe200078ec0ff */
[----:B------:R-:W1:Y:S01]  /*0830*/  I2F.RP R12, R6 ;  /* 0x00000006000c7306 */ /* 0x000e620000209400 */
[----:B------:R-:W-:Y:S01]  /*0840*/  R2UR UR42, R14 ;  /* 0x000000000e2a72ca */ /* 0x000fe200000e0000 */
[----:B------:R-:W-:Y:S01]  /*0850*/  UIADD3 UR5, UR43, 0x20000, URZ ;  /* 0x000200002b057890 */ /* 0x000fe2000fffe03f */
[----:B------:R-:W-:-:S02]  /*0860*/  CS2R R120, SRZ ;  /* 0x0000000000787805 */ /* 0x000fc4000001ff00 */
[----:B------:R-:W-:Y:S02]  /*0870*/  CS2R R122, SRZ ;  /* 0x00000000007a7805 */ /* 0x000fe4000001ff00 */
[----:B------:R-:W-:Y:S01]  /*0880*/  CS2R R124, SRZ ;  /* 0x00000000007c7805 */ /* 0x000fe2000001ff00 */
[----:B------:R-:W-:Y:S01]  /*0890*/  USHF.R.U32.HI UR5, URZ, 0x4, UR5 ;  /* 0x000000043f057899 */ /* 0x000fe20008011605 */
[----:B------:R-:W-:Y:S01]  /*08a0*/  CS2R R126, SRZ ;  /* 0x00000000007e7805 */ /* 0x000fe2000001ff00 */
[----:B0-----:R-:W0:Y:S01]  /*08b0*/  MUFU.RCP R7, R7 ;  /* 0x0000000700077308 */ /* 0x001e220000001000 */
[----:B------:R-:W-:Y:S01]  /*08c0*/  CS2R R128, SRZ ;  /* 0x0000000000807805 */ /* 0x000fe2000001ff00 */
[----:B------:R-:W-:Y:S01]  /*08d0*/  USGXT.U32 UR10, UR5, 0xe ;  /* 0x0000000e050a789a */ /* 0x000fe20008000000 */
[----:B------:R-:W-:Y:S02]  /*08e0*/  CS2R R130, SRZ ;  /* 0x0000000000827805 */ /* 0x000fe4000001ff00 */
[----:B------:R-:W-:-:S02]  /*08f0*/  CS2R R132, SRZ ;  /* 0x0000000000847805 */ /* 0x000fc4000001ff00 */
[----:B------:R-:W-:Y:S02]  /*0900*/  CS2R R134, SRZ ;  /* 0x0000000000867805 */ /* 0x000fe4000001ff00 */
[----:B------:R-:W-:Y:S02]  /*0910*/  CS2R R136, SRZ ;  /* 0x0000000000887805 */ /* 0x000fe4000001ff00 */
[----:B------:R-:W-:Y:S01]  /*0920*/  CS2R R138, SRZ ;  /* 0x00000000008a7805 */ /* 0x000fe2000001ff00 */
[----:B-1----:R-:W1:Y:S01]  /*0930*/  MUFU.RCP R12, R12 ;  /* 0x0000000c000c7308 */ /* 0x002e620000001000 */
[----:B------:R-:W-:Y:S02]  /*0940*/  CS2R R140, SRZ ;  /* 0x00000000008c7805 */ /* 0x000fe4000001ff00 */
[----:B------:R-:W-:Y:S02]  /*0950*/  CS2R R142, SRZ ;  /* 0x00000000008e7805 */ /* 0x000fe4000001ff00 */
[----:B------:R-:W-:-:S02]  /*0960*/  CS2R R144, SRZ ;  /* 0x0000000000907805 */ /* 0x000fc4000001ff00 */
[----:B------:R-:W-:Y:S02]  /*0970*/  CS2R R146, SRZ ;  /* 0x0000000000927805 */ /* 0x000fe4000001ff00 */
[----:B------:R-:W-:Y:S02]  /*0980*/  CS2R R148, SRZ ;  /* 0x0000000000947805 */ /* 0x000fe4000001ff00 */
[----:B------:R-:W-:Y:S02]  /*0990*/  CS2R R150, SRZ ;  /* 0x0000000000967805 */ /* 0x000fe4000001ff00 */
[----:B------:R-:W-:Y:S02]  /*09a0*/  CS2R R88, SRZ ;  /* 0x0000000000587805 */ /* 0x000fe4000001ff00 */
[----:B------:R-:W-:Y:S01]  /*09b0*/  CS2R R90, SRZ ;  /* 0x00000000005a7805 */ /* 0x000fe2000001ff00 */
[----:B0-----:R-:W-:Y:S01]  /*09c0*/  VIADD R8, R7, 0xffffffe ;  /* 0x0ffffffe07087836 */ /* 0x001fe20000000000 */
[----:B------:R-:W-:-:S02]  /*09d0*/  IABS R7, R0 ;  /* 0x0000000000077213 */ /* 0x000fc40000000000 */
[----:B------:R-:W-:Y:S02]  /*09e0*/  CS2R R92, SRZ ;  /* 0x00000000005c7805 */ /* 0x000fe4000001ff00 */
[----:B------:R-:W-:Y:S01]  /*09f0*/  CS2R R94, SRZ ;  /* 0x00000000005e7805 */ /* 0x000fe2000001ff00 */
[----:B------:R0:W2:Y:S01]  /*0a00*/  F2I.FTZ.U32.TRUNC.NTZ R9, R8 ;  /* 0x0000000800097305 */ /* 0x0000a2000021f000 */
[----:B------:R-:W-:Y:S02]  /*0a10*/  CS2R R96, SRZ ;  /* 0x0000000000607805 */ /* 0x000fe4000001ff00 */
[----:B------:R-:W-:Y:S02]  /*0a20*/  CS2R R98, SRZ ;  /* 0x0000000000627805 */ /* 0x000fe4000001ff00 */
[----:B------:R-:W-:Y:S01]  /*0a30*/  CS2R R100, SRZ ;  /* 0x0000000000647805 */ /* 0x000fe2000001ff00 */
[----:B-1----:R-:W-:Y:S01]  /*0a40*/  VIADD R10, R12, 0xffffffe ;  /* 0x0ffffffe0c0a7836 */ /* 0x002fe20000000000 */
[----:B------:R-:W-:-:S02]  /*0a50*/  CS2R R102, SRZ ;  /* 0x0000000000667805 */ /* 0x000fc4000001ff00 */
[----:B------:R-:W-:Y:S02]  /*0a60*/  CS2R R104, SRZ ;  /* 0x0000000000687805 */ /* 0x000fe4000001ff00 */
[----:B------:R-:W-:Y:S01]  /*0a70*/  CS2R R106, SRZ ;  /* 0x00000000006a7805 */ /* 0x000fe2000001ff00 */
[----:B------:R1:W3:Y:S01]  /*0a80*/  F2I.FTZ.U32.TRUNC.NTZ R11, R10 ;  /* 0x0000000a000b7305 */ /* 0x0002e2000021f000 */
[----:B0-----:R-:W-:Y:S01]  /*0a90*/  IMAD.MOV.U32 R8, RZ, RZ, RZ ;  /* 0x000000ffff087224 */ /* 0x001fe200078e00ff */
[----:B------:R-:W-:Y:S02]  /*0aa0*/  CS2R R108, SRZ ;  /* 0x00000000006c7805 */ /* 0x000fe4000001ff00 */
[----:B------:R-:W-:Y:S02]  /*0ab0*/  CS2R R110, SRZ ;  /* 0x00000000006e7805 */ /* 0x000fe4000001ff00 */
[----:B------:R-:W-:Y:S02]  /*0ac0*/  CS2R R112, SRZ ;  /* 0x0000000000707805 */ /* 0x000fe4000001ff00 */
[----:B------:R-:W-:-:S02]  /*0ad0*/  CS2R R114, SRZ ;  /* 0x0000000000727805 */ /* 0x000fc4000001ff00 */
[----:B------:R-:W-:Y:S01]  /*0ae0*/  CS2R R116, SRZ ;  /* 0x0000000000747805 */ /* 0x000fe2000001ff00 */
[----:B--2---:R-:W-:Y:S01]  /*0af0*/  IMAD.MOV R15, RZ, RZ, -R9 ;  /* 0x000000ffff0f7224 */ /* 0x004fe200078e0a09 */
[----:B------:R-:W-:Y:S02]  /*0b00*/  CS2R R118, SRZ ;  /* 0x0000000000767805 */ /* 0x000fe4000001ff00 */
[----:B-1----:R-:W-:Y:S02]  /*0b10*/  SHF.R.S32.HI R10, RZ, 0x1f, R13 ;  /* 0x0000001fff0a7819 */ /* 0x002fe4000001140d */
[----:B------:R-:W-:Y:S01]  /*0b20*/  CS2R R76, SRZ ;  /* 0x00000000004c7805 */ /* 0x000fe2000001ff00 */
[----:B------:R-:W-:Y:S01]  /*0b30*/  IMAD R15, R15, R16, RZ ;  /* 0x000000100f0f7224 */ /* 0x000fe200078e02ff */
[----:B------:R-:W-:Y:S02]  /*0b40*/  CS2R R78, SRZ ;  /* 0x00000000004e7805 */ /* 0x000fe4000001ff00 */
[----:B------:R-:W-:Y:S01]  /*0b50*/  LEA.HI R13, R10, R13, RZ, 0x7 ;  /* 0x0000000d0a0d7211 */ /* 0x000fe200078f38ff */
[----:B------:R-:W-:Y:S01]  /*0b60*/  IMAD.MOV.U32 R10, RZ, RZ, RZ ;  /* 0x000000ffff0a7224 */ /* 0x000fe200078e00ff */
[----:B------:R-:W-:Y:S01]  /*0b70*/  CS2R R80, SRZ ;  /* 0x0000000000507805 */ /* 0x000fe2000001ff00 */
[----:B------:R-:W-:Y:S01]  /*0b80*/  IMAD.HI.U32 R8, R9, R15, R8 ;  /* 0x0000000f09087227 */ /* 0x000fe200078e0008 */
[----:B------:R-:W-:-:S02]  /*0b90*/  SHF.R.U32.HI R9, RZ, 0x7, R152 ;  /* 0x00000007ff097819 */ /* 0x000fc40000011698 */
[----:B------:R-:W-:Y:S02]  /*0ba0*/  CS2R R82, SRZ ;  /* 0x0000000000527805 */ /* 0x000fe4000001ff00 */
[----:B------:R-:W-:Y:S01]  /*0bb0*/  CS2R R84, SRZ ;  /* 0x0000000000547805 */ /* 0x000fe2000001ff00 */
[----:B------:R-:W-:Y:S01]  /*0bc0*/  IMAD.MOV.U32 R15, RZ, RZ, R7 ;  /* 0x000000ffff0f7224 */ /* 0x000fe200078e0007 */
[----:B------:R-:W-:Y:S01]  /*0bd0*/  SGXT.U32 R9, R9, 0x1 ;  /* 0x000000010909781a */ /* 0x000fe20000000000 */
[----:B---3--:R-:W-:Y:S01]  /*0be0*/  IMAD.MOV R19, RZ, RZ, -R11 ;  /* 0x000000ffff137224 */ /* 0x008fe200078e0a0b */
[----:B------:R-:W-:Y:S01]  /*0bf0*/  CS2R R86, SRZ ;  /* 0x0000000000567805 */ /* 0x000fe2000001ff00 */
[----:B------:R-:W-:Y:S01]  /*0c00*/  IMAD.HI.U32 R7, R8, R15, RZ ;  /* 0x0000000f08077227 */ /* 0x000fe200078e00ff */
[----:B------:R-:W-:Y:S01]  /*0c10*/  LOP3.LUT R18, R2, R9, RZ, 0xfc, !PT ;  /* 0x0000000902127212 */ /* 0x000fe200078efcff */
[----:B------:R-:W-:Y:S02]  /*0c20*/  UMOV UR11, 0x40000040 ;  /* 0x40000040000b7882 */ /* 0x000fe40000000000 */
[----:B------:R-:W-:Y:S01]  /*0c30*/  IMAD.HI.U32 R8, R8, R17, RZ ;  /* 0x0000001108087227 */ /* 0x000fe200078e00ff */
[----:B------:R-:W-:-:S02]  /*0c40*/  LOP3.LUT R9, R18, 0x3e, RZ, 0xfc, !PT ;  /* 0x0000003e12097812 */ /* 0x000fc400078efcff */
[----:B------:R-:W-:Y:S01]  /*0c50*/  LOP3.LUT R12, R18, 0x3a, RZ, 0xfc, !PT ;  /* 0x0000003a120c7812 */ /* 0x000fe200078efcff */
[----:B------:R-:W-:Y:S01]  /*0c60*/  IMAD.MOV R7, RZ, RZ, -R7 ;  /* 0x000000ffff077224 */ /* 0x000fe200078e0a07 */
[----:B------:R-:W-:Y:S01]  /*0c70*/  ISETP.GE.AND P2, PT, R9, RZ, PT ;  /* 0x000000ff0900720c */ /* 0x000fe20003f46270 */
[----:B------:R-:W-:Y:S01]  /*0c80*/  IMAD.MOV R8, RZ, RZ, -R8 ;  /* 0x000000ffff087224 */ /* 0x000fe200078e0a08 */
[----:B------:R-:W-:Y:S01]  /*0c90*/  ISETP.GE.AND P0, PT, R12, RZ, PT ;  /* 0x000000ff0c00720c */ /* 0x000fe20003f06270 */
[C---:B------:R-:W-:Y:S01]  /*0ca0*/  IMAD R7, R16.reuse, R7, R15 ;  /* 0x0000000710077224 */ /* 0x040fe200078e020f */
[----:B------:R-:W-:Y:S01]  /*0cb0*/  IABS R15, R9 ;  /* 0x00000009000f7213 */ /* 0x000fe20000000000 */
[----:B------:R-:W-:Y:S01]  /*0cc0*/  IMAD R8, R16, R8, R17 ;  /* 0x0000000810087224 */ /* 0x000fe200078e0211 */
[----:B------:R-:W-:Y:S01]  /*0cd0*/  LOP3.LUT R20, R18, 0x38, RZ, 0xfc, !PT ;  /* 0x0000003812147812 */ /* 0x000fe200078efcff */
[----:B------:R-:W-:Y:S01]  /*0ce0*/  IMAD R19, R19, R6, RZ ;  /* 0x0000000613137224 */ /* 0x000fe200078e02ff */
[----:B------:R-:W-:-:S02]  /*0cf0*/  ISETP.GT.U32.AND P3, PT, R16, R7, PT ;  /* 0x000000071000720c */ /* 0x000fc40003f64070 */
[----:B------:R-:W-:Y:S01]  /*0d00*/  ISETP.GT.U32.AND P4, PT, R16, R8, PT ;  /* 0x000000081000720c */ /* 0x000fe20003f84070 */
[----:B------:R-:W-:Y:S01]  /*0d10*/  IMAD.HI.U32 R10, R11, R19, R10 ;  /* 0x000000130b0a7227 */ /* 0x000fe200078e000a */
[----:B------:R-:W-:Y:S02]  /*0d20*/  LOP3.LUT R11, R18, 0x3c, RZ, 0xfc, !PT ;  /* 0x0000003c120b7812 */ /* 0x000fe400078efcff */
[----:B------:R-:W-:Y:S02]  /*0d30*/  IABS R19, R12 ;  /* 0x0000000c00137213 */ /* 0x000fe40000000000 */
[----:B------:R-:W-:Y:S01]  /*0d40*/  IABS R17, R11 ;  /* 0x0000000b00117213 */ /* 0x000fe20000000000 */
[----:B------:R-:W-:Y:S01]  /*0d50*/  IMAD.HI.U32 R9, R10, R15, RZ ;  /* 0x0000000f0a097227 */ /* 0x000fe200078e00ff */
[----:B------:R-:W-:Y:S02]  /*0d60*/  ISETP.GE.AND P1, PT, R11, RZ, PT ;  /* 0x000000ff0b00720c */ /* 0x000fe40003f26270 */
[----:B------:R-:W-:Y:S01]  /*0d70*/  IABS R21, R20 ;  /* 0x0000001400157213 */ /* 0x000fe20000000000 */
[--C-:B------:R-:W-:Y:S01]  /*0d80*/  @!P3 IMAD.IADD R7, R7, 0x1, -R16.reuse ;  /* 0x000000010707b824 */ /* 0x100fe200078e0a10 */
[----:B------:R-:W-:Y:S01]  /*0d90*/  LOP3.LUT R22, R18, 0x36, RZ, 0xfc, !PT ;  /* 0x0000003612167812 */ /* 0x000fe200078efcff */
[----:B------:R-:W-:Y:S01]  /*0da0*/  @!P4 IMAD.IADD R8, R8, 0x1, -R16 ;  /* 0x000000010808c824 */ /* 0x000fe200078e0a10 */
[----:B------:R-:W-:Y:S01]  /*0db0*/  LOP3.LUT R24, R18, 0x34, RZ, 0xfc, !PT ;  /* 0x0000003412187812 */ /* 0x000fe200078efcff */
[----:B------:R-:W-:Y:S01]  /*0dc0*/  IMAD.MOV R9, RZ, RZ, -R9 ;  /* 0x000000ffff097224 */ /* 0x000fe200078e0a09 */
[----:B------:R-:W-:Y:S01]  /*0dd0*/  ISETP.GT.U32.AND P4, PT, R16, R7, PT ;  /* 0x000000071000720c */ /* 0x000fe20003f84070 */
[----:B------:R-:W-:Y:S01]  /*0de0*/  IMAD.HI.U32 R12, R10, R19, RZ ;  /* 0x000000130a0c7227 */ /* 0x000fe200078e00ff */
[----:B------:R-:W-:-:S02]  /*0df0*/  ISETP.GT.U32.AND P5, PT, R16, R8, PT ;  /* 0x000000081000720c */ /* 0x000fc40003fa4070 */
[----:B------:R-:W-:Y:S01]  /*0e00*/  LOP3.LUT R26, R18, 0xc, RZ, 0xfc, !PT ;  /* 0x0000000c121a7812 */ /* 0x000fe200078efcff */
[----:B------:R-:W-:Y:S01]  /*0e10*/  IMAD R9, R6, R9, R15 ;  /* 0x0000000906097224 */ /* 0x000fe200078e020f */
[----:B------:R-:W-:Y:S01]  /*0e20*/  LOP3.LUT R28, R18, 0xa, RZ, 0xfc, !PT ;  /* 0x0000000a121c7812 */ /* 0x000fe200078efcff */
[----:B------:R-:W-:Y:S01]  /*0e30*/  IMAD.HI.U32 R11, R10, R17, RZ ;  /* 0x000000110a0b7227 */ /* 0x000fe200078e00ff */
[----:B------:R-:W-:Y:S02]  /*0e40*/  IABS R61, R26 ;  /* 0x0000001a003d7213 */ /* 0x000fe40000000000 */
[----:B------:R-:W-:Y:S01]  /*0e50*/  ISETP.GT.U32.AND P3, PT, R6, R9, PT ;  /* 0x000000090600720c */ /* 0x000fe20003f64070 */
[----:B------:R-:W-:Y:S01]  /*0e60*/  IMAD.MOV R12, RZ, RZ, -R12 ;  /* 0x000000ffff0c7224 */ /* 0x000fe200078e0a0c */
[----:B------:R-:W-:Y:S01]  /*0e70*/  IABS R63, R28 ;  /* 0x0000001c003f7213 */ /* 0x000fe20000000000 */
[----:B------:R-:W-:Y:S01]  /*0e80*/  IMAD.MOV R11, RZ, RZ, -R11 ;  /* 0x000000ffff0b7224 */ /* 0x000fe200078e0a0b */
[----:B------:R-:W-:Y:S01]  /*0e90*/  LOP3.LUT R30, R18, 0x8, RZ, 0xfc, !PT ;  /* 0x00000008121e7812 */ /* 0x000fe200078efcff */
[C---:B------:R-:W-:Y:S01]  /*0ea0*/  IMAD R15, R6.reuse, R12, R19 ;  /* 0x0000000c060f7224 */ /* 0x040fe200078e0213 */
[----:B------:R-:W-:Y:S01]  /*0eb0*/  IABS R19, R22 ;  /* 0x0000001600137213 */ /* 0x000fe20000000000 */
[--C-:B------:R-:W-:Y:S01]  /*0ec0*/  @!P4 IMAD.IADD R7, R7, 0x1, -R16.reuse ;  /* 0x000000010707c824 */ /* 0x100fe200078e0a10 */
[----:B------:R-:W-:Y:S01]  /*0ed0*/  ISETP.GE.AND P4, PT, R3, RZ, PT ;  /* 0x000000ff0300720c */ /* 0x000fe20003f86270 */
[C---:B------:R-:W-:Y:S01]  /*0ee0*/  IMAD R11, R6.reuse, R11, R17 ;  /* 0x0000000b060b7224 */ /* 0x040fe200078e0211 */
[----:B------:R-:W-:Y:S01]  /*0ef0*/  IABS R65, R30 ;  /* 0x0000001e00417213 */ /* 0x000fe20000000000 */
[----:B------:R-:W-:Y:S01]  /*0f00*/  @!P6 IMAD.MOV R7, RZ, RZ, -R7 ;  /* 0x000000ffff07e224 */ /* 0x000fe200078e0a07 */
[----:B------:R-:W-:Y:S01]  /*0f10*/  ISETP.GT.U32.AND P6, PT, R6, R15, PT ;  /* 0x0000000f0600720c */ /* 0x000fe20003fc4070 */
[----:B------:R-:W-:Y:S01]  /*0f20*/  @!P5 IMAD.IADD R8, R8, 0x1, -R16 ;  /* 0x000000010808d824 */ /* 0x000fe200078e0a10 */
[----:B------:R-:W-:Y:S01]  /*0f30*/  ISETP.GT.U32.AND P5, PT, R6, R11, PT ;  /* 0x0000000b0600720c */ /* 0x000fe20003fa4070 */
[----:B------:R-:W-:Y:S01]  /*0f40*/  IMAD.HI.U32 R14, R10, R21, RZ ;  /* 0x000000150a0e7227 */ /* 0x000fe200078e00ff */
[----:B------:R-:W-:-:S02]  /*0f50*/  LOP3.LUT R16, R18, 0x30, RZ, 0xfc, !PT ;  /* 0x0000003012107812 */ /* 0x000fc400078efcff */
[----:B------:R-:W-:Y:S01]  /*0f60*/  LOP3.LUT R32, R18, 0x6, RZ, 0xfc, !PT ;  /* 0x0000000612207812 */ /* 0x000fe200078efcff */
[----:B------:R-:W-:Y:S01]  /*0f70*/  @!P3 IMAD.IADD R9, R9, 0x1, -R6 ;  /* 0x000000010909b824 */ /* 0x000fe200078e0a06 */
[----:B------:R-:W-:Y:S01]  /*0f80*/  IABS R25, R16 ;  /* 0x0000001000197213 */ /* 0x000fe20000000000 */
[----:B------:R-:W-:Y:S01]  /*0f90*/  IMAD.MOV R14, RZ, RZ, -R14 ;  /* 0x000000ffff0e7224 */ /* 0x000fe200078e0a0e */
[----:B------:R-:W-:Y:S01]  /*0fa0*/  IABS R67, R32 ;  /* 0x0000002000437213 */ /* 0x000fe20000000000 */
[----:B------:R-:W-:Y:S01]  /*0fb0*/  IMAD.HI.U32 R12, R10, R19, RZ ;  /* 0x000000130a0c7227 */ /* 0x000fe200078e00ff */
[C---:B------:R-:W-:Y:S02]  /*0fc0*/  ISETP.GT.U32.AND P3, PT, R6.reuse, R9, PT ;  /* 0x000000090600720c */ /* 0x040fe40003f64070 */
[----:B------:R-:W-:Y:S01]  /*0fd0*/  IABS R73, R18 ;  /* 0x0000001200497213 */ /* 0x000fe20000000000 */
[----:B------:R-:W-:Y:S01]  /*0fe0*/  IMAD R17, R6, R14, R21 ;  /* 0x0000000e06117224 */ /* 0x000fe200078e0215 */
[----:B------:R-:W-:Y:S01]  /*0ff0*/  IABS R21, R24 ;  /* 0x0000001800157213 */ /* 0x000fe20000000000 */
[--C-:B------:R-:W-:Y:S01]  /*1000*/  @!P6 IMAD.IADD R15, R15, 0x1, -R6.reuse ;  /* 0x000000010f0fe824 */ /* 0x100fe200078e0a06 */
[C---:B------:R-:W-:Y:S01]  /*1010*/  LOP3.LUT R34, R18.reuse, 0x4, RZ, 0xfc, !PT ;  /* 0x0000000412227812 */ /* 0x040fe200078efcff */
[----:B------:R-:W-:Y:S01]  /*1020*/  @!P5 IMAD.IADD R11, R11, 0x1, -R6 ;  /* 0x000000010b0bd824 */ /* 0x000fe200078e0a06 */
[----:B------:R-:W-:Y:S01]  /*1030*/  LOP3.LUT R36, R18, 0x2, RZ, 0xfc, !PT ;  /* 0x0000000212247812 */ /* 0x000fe200078efcff */
[----:B------:R-:W-:Y:S01]  /*1040*/  IMAD.HI.U32 R14, R10, R21, RZ ;  /* 0x000000150a0e7227 */ /* 0x000fe200078e00ff */
[----:B------:R-:W-:-:S02]  /*1050*/  ISETP.GT.U32.AND P5, PT, R6, R15, PT ;  /* 0x0000000f0600720c */ /* 0x000fc40003fa4070 */
[C---:B------:R-:W-:Y:S01]  /*1060*/  ISETP.GT.U32.AND P6, PT, R6.reuse, R11, PT ;  /* 0x0000000b0600720c */ /* 0x040fe20003fc4070 */
[----:B------:R-:W-:Y:S01]  /*1070*/  IMAD.MOV R12, RZ, RZ, -R12 ;  /* 0x000000ffff0c7224 */ /* 0x000fe200078e0a0c */
[----:B------:R-:W-:Y:S01]  /*1080*/  IABS R69, R34 ;  /* 0x0000002200457213 */ /* 0x000fe20000000000 */
[----:B------:R-:W-:Y:S01]  /*1090*/  IMAD.MOV R14, RZ, RZ, -R14 ;  /* 0x000000ffff0e7224 */ /* 0x000fe200078e0a0e */
[----:B------:R-:W-:Y:S01]  /*10a0*/  IABS R71, R36 ;  /* 0x0000002400477213 */ /* 0x000fe20000000000 */
[--C-:B------:R-:W-:Y:S01]  /*10b0*/  @!P3 IMAD.IADD R9, R9, 0x1, -R6.reuse ;  /* 0x000000010909b824 */ /* 0x100fe200078e0a06 */
[C---:B------:R-:W-:Y:S01]  /*10c0*/  ISETP.GT.U32.AND P3, PT, R6.reuse, R17, PT ;  /* 0x000000110600720c */ /* 0x040fe20003f64070 */
[C---:B------:R-:W-:Y:S02]  /*10d0*/  IMAD R19, R6.reuse, R12, R19 ;  /* 0x0000000c06137224 */ /* 0x040fe400078e0213 */
[----:B------:R-:W-:Y:S01]  /*10e0*/  IMAD R21, R6, R14, R21 ;  /* 0x0000000e06157224 */ /* 0x000fe200078e0215 */
[----:B------:R-:W-:Y:S01]  /*10f0*/  LOP3.LUT R14, R18, 0x32, RZ, 0xfc, !PT ;  /* 0x00000032120e7812 */ /* 0x000fe200078efcff */
[----:B------:R-:W-:Y:S01]  /*1100*/  @!P2 IMAD.MOV R9, RZ, RZ, -R9 ;  /* 0x000000ffff09a224 */ /* 0x000fe200078e0a09 */
[C---:B------:R-:W-:Y:S01]  /*1110*/  ISETP.GT.U32.AND P2, PT, R6.reuse, R19, PT ;  /* 0x000000130600720c */ /* 0x040fe20003f44070 */
[----:B------:R-:W-:Y:S01]  /*1120*/  @!P5 IMAD.IADD R15, R15, 0x1, -R6 ;  /* 0x000000010f0fd824 */ /* 0x000fe200078e0a06 */
[----:B------:R-:W-:Y:S01]  /*1130*/  ISETP.GT.U32.AND P5, PT, R6, R21, PT ;  /* 0x000000150600720c */ /* 0x000fe20003fa4070 */
[----:B------:R-:W-:Y:S01]  /*1140*/  @!P4 IMAD.MOV R8, RZ, RZ, -R8 ;  /* 0x000000ffff08c224 */ /* 0x000fe200078e0a08 */
[----:B------:R-:W-:Y:S01]  /*1150*/  ISETP.NE.AND P4, PT, R4, RZ, PT ;  /* 0x000000ff0400720c */ /* 0x000fe20003f85270 */
[--C-:B------:R-:W-:Y:S01]  /*1160*/  @!P6 IMAD.IADD R11, R11, 0x1, -R6.reuse ;  /* 0x000000010b0be824 */ /* 0x100fe200078e0a06 */
[----:B------:R-:W-:Y:S01]  /*1170*/  LOP3.LUT R4, RZ, R4, RZ, 0x33, !PT ;  /* 0x00000004ff047212 */ /* 0x000fe200078e33ff */
[--C-:B------:R-:W-:Y:S01]  /*1180*/  @!P3 IMAD.IADD R17, R17, 0x1, -R6.reuse ;  /* 0x000000011111b824 */ /* 0x100fe200078e0a06 */
[----:B------:R-:W-:Y:S01]  /*1190*/  IABS R23, R14 ;  /* 0x0000000e00177213 */ /* 0x000fe20000000000 */
[----:B------:R-:W-:Y:S01]  /*11a0*/  @!P1 IMAD.MOV R11, RZ, RZ, -R11 ;  /* 0x000000ffff0b9224 */ /* 0x000fe200078e0a0b */
[C---:B------:R-:W-:Y:S01]  /*11b0*/  SEL R7, R4.reuse, R7, !P4 ;  /* 0x0000000704077207 */ /* 0x040fe20006000000 */
[----:B------:R-:W-:Y:S01]  /*11c0*/  @!P0 IMAD.MOV R15, RZ, RZ, -R15 ;  /* 0x000000ffff0f8224 */ /* 0x000fe200078e0a0f */
[----:B------:R-:W-:Y:S01]  /*11d0*/  SEL R8, R4, R8, !P4 ;  /* 0x0000000804087207 */ /* 0x000fe20006000000 */
[----:B------:R-:W-:Y:S01]  /*11e0*/  @!P2 IMAD.IADD R19, R19, 0x1, -R6 ;  /* 0x000000011313a824 */ /* 0x000fe200078e0a06 */
[----:B------:R-:W-:Y:S01]  /*11f0*/  ISETP.GE.AND P4, PT, R20, RZ, PT ;  /* 0x000000ff1400720c */ /* 0x000fe20003f86270 */
[----:B------:R-:W-:Y:S01]  /*1200*/  IMAD.HI.U32 R4, R10, R23, RZ ;  /* 0x000000170a047227 */ /* 0x000fe200078e00ff */
[----:B------:R-:W-:-:S02]  /*1210*/  LOP3.LUT R20, R18, 0x2e, RZ, 0xfc, !PT ;  /* 0x0000002e12147812 */ /* 0x000fc400078efcff */
[C---:B------:R-:W-:Y:S01]  /*1220*/  ISETP.GT.U32.AND P2, PT, R6.reuse, R17, PT ;  /* 0x000000110600720c */ /* 0x040fe20003f44070 */
[----:B------:R-:W-:Y:S01]  /*1230*/  @!P5 IMAD.IADD R21, R21, 0x1, -R6 ;  /* 0x000000011515d824 */ /* 0x000fe200078e0a06 */
[----:B------:R-:W-:Y:S01]  /*1240*/  ISETP.GT.U32.AND P5, PT, R6, R19, PT ;  /* 0x000000130600720c */ /* 0x000fe20003fa4070 */
[----:B------:R-:W-:Y:S01]  /*1250*/  IMAD.MOV R12, RZ, RZ, -R4 ;  /* 0x000000ffff0c7224 */ /* 0x000fe200078e0a04 */
[----:B------:R-:W-:Y:S01]  /*1260*/  IABS R27, R20 ;  /* 0x00000014001b7213 */ /* 0x000fe20000000000 */
[----:B------:R-:W-:Y:S01]  /*1270*/  IMAD.HI.U32 R4, R10, R25, RZ ;  /* 0x000000190a047227 */ /* 0x000fe200078e00ff */
[----:B------:R-:W-:Y:S02]  /*1280*/  ISETP.GE.AND P6, PT, R22, RZ, PT ;  /* 0x000000ff1600720c */ /* 0x000fe40003fc6270 */
[----:B------:R-:W-:Y:S01]  /*1290*/  LOP3.LUT R22, R18, 0x2c, RZ, 0xfc, !PT ;  /* 0x0000002c12167812 */ /* 0x000fe200078efcff */
[----:B------:R-:W-:Y:S01]  /*12a0*/  IMAD.MOV R4, RZ, RZ, -R4 ;  /* 0x000000ffff047224 */ /* 0x000fe200078e0a04 */
[C---:B------:R-:W-:Y:S01]  /*12b0*/  ISETP.GT.U32.AND P1, PT, R6.reuse, R21, PT ;  /* 0x000000150600720c */ /* 0x040fe20003f24070 */
[C---:B------:R-:W-:Y:S01]  /*12c0*/  IMAD R23, R6.reuse, R12, R23 ;  /* 0x0000000c06177224 */ /* 0x040fe200078e0217 */
[----:B------:R-:W-:Y:S01]  /*12d0*/  IABS R29, R22 ;  /* 0x00000016001d7213 */ /* 0x000fe20000000000 */
[----:B------:R-:W-:Y:S01]  /*12e0*/  IMAD R25, R6, R4, R25 ;  /* 0x0000000406197224 */ /* 0x000fe200078e0219 */
[----:B------:R-:W-:Y:S01]  /*12f0*/  ISETP.GE.AND P3, PT, R24, RZ, PT ;  /* 0x000000ff1800720c */ /* 0x000fe20003f66270 */
[----:B------:R-:W-:Y:S01]  /*1300*/  @!P5 IMAD.IADD R19, R19, 0x1, -R6 ;  /* 0x000000011313d824 */ /* 0x000fe200078e0a06 */
[----:B------:R-:W-:Y:S01]  /*1310*/  LOP3.LUT R24, R18, 0x2a, RZ, 0xfc, !PT ;  /* 0x0000002a12187812 */ /* 0x000fe200078efcff */
[----:B------:R-:W-:Y:S01]  /*1320*/  IMAD.HI.U32 R4, R10, R27, RZ ;  /* 0x0000001b0a047227 */ /* 0x000fe200078e00ff */
[----:B------:R-:W-:-:S02]  /*1330*/  ISETP.GT.U32.AND P5, PT, R6, R25, PT ;  /* 0x000000190600720c */ /* 0x000fc40003fa4070 */
[----:B------:R-:W-:Y:S01]  /*1340*/  IABS R31, R24 ;  /* 0x00000018001f7213 */ /* 0x000fe20000000000 */
[----:B------:R-:W-:Y:S02]  /*1350*/  IMAD.MOV R12, RZ, RZ, -R4 ;  /* 0x000000ffff0c7224 */ /* 0x000fe400078e0a04 */
[----:B------:R-:W-:Y:S01]  /*1360*/  @!P2 IMAD.IADD R17, R17, 0x1, -R6 ;  /* 0x000000011111a824 */ /* 0x000fe200078e0a06 */
[C---:B------:R-:W-:Y:S01]  /*1370*/  ISETP.GT.U32.AND P2, PT, R6.reuse, R23, PT ;  /* 0x000000170600720c */ /* 0x040fe20003f44070 */
[----:B------:R-:W-:Y:S02]  /*1380*/  IMAD R27, R6, R12, R27 ;  /* 0x0000000c061b7224 */ /* 0x000fe400078e021b */
[----:B------:R-:W-:Y:S02]  /*1390*/  @!P4 IMAD.MOV R17, RZ, RZ, -R17 ;  /* 0x000000ffff11c224 */ /* 0x000fe400078e0a11 */
[----:B------:R-:W-:Y:S01]  /*13a0*/  IMAD.HI.U32 R4, R10, R29, RZ ;  /* 0x0000001d0a047227 */ /* 0x000fe200078e00ff */
[----:B------:R-:W-:-:S03]  /*13b0*/  ISETP.GT.U32.AND P4, PT, R6, R27, PT ;  /* 0x0000001b0600720c */ /* 0x000fc60003f84070 */
[----:B------:R-:W-:Y:S02]  /*13c0*/  @!P5 IMAD.IADD R25, R25, 0x1, -R6 ;  /* 0x000000011919d824 */ /* 0x000fe400078e0a06 */
[----:B------:R-:W-:Y:S02]  /*13d0*/  IMAD.MOV R12, RZ, RZ, -R4 ;  /* 0x000000ffff0c7224 */ /* 0x000fe400078e0a04 */
[--C-:B------:R-:W-:Y:S01]  /*13e0*/  @!P2 IMAD.IADD R23, R23, 0x1, -R6.reuse ;  /* 0x000000011717a824 */ /* 0x100fe200078e0a06 */
[C---:B------:R-:W-:Y:S01]  /*13f0*/  ISETP.GT.U32.AND P5, PT, R6.reuse, R25, PT ;  /* 0x000000190600720c */ /* 0x040fe20003fa4070 */
[----:B------:R-:W-:Y:S01]  /*1400*/  IMAD R29, R6, R12, R29 ;  /* 0x0000000c061d7224 */ /* 0x000fe200078e021d */
[----:B------:R-:W-:Y:S01]  /*1410*/  LOP3.LUT R12, R18, 0x28, RZ, 0xfc, !PT ;  /* 0x00000028120c7812 */ /* 0x000fe200078efcff */
[----:B------:R-:W-:Y:S01]  /*1420*/  IMAD.HI.U32 R4, R10, R31, RZ ;  /* 0x0000001f0a047227 */ /* 0x000fe200078e00ff */
[----:B------:R-:W-:Y:S02]  /*1430*/  ISETP.GT.U32.AND P0, PT, R6, R23, PT ;  /* 0x000000170600720c */ /* 0x000fe40003f04070 */
[----:B------:R-:W-:Y:S01]  /*1440*/  IABS R33, R12 ;  /* 0x0000000c00217213 */ /* 0x000fe20000000000 */
[--C-:B------:R-:W-:Y:S01]  /*1450*/  @!P4 IMAD.IADD R27, R27, 0x1, -R6.reuse ;  /* 0x000000011b1bc824 */ /* 0x100fe200078e0a06 */
[----:B------:R-:W-:Y:S01]  /*1460*/  ISETP.GE.AND P2, PT, R16, RZ, PT ;  /* 0x000000ff1000720c */ /* 0x000fe20003f46270 */
[----:B------:R-:W-:Y:S01]  /*1470*/  @!P1 IMAD.IADD R21, R21, 0x1, -R6 ;  /* 0x0000000115159824 */ /* 0x000fe200078e0a06 */
[----:B------:R-:W-:Y:S01]  /*1480*/  ISETP.GE.AND P1, PT, R14, RZ, PT ;  /* 0x000000ff0e00720c */ /* 0x000fe20003f26270 */
[----:B------:R-:W-:Y:S01]  /*1490*/  IMAD.MOV R4, RZ, RZ, -R4 ;  /* 0x000000ffff047224 */ /* 0x000fe200078e0a04 */
[C---:B------:R-:W-:Y:S01]  /*14a0*/  ISETP.GT.U32.AND P4, PT, R6.reuse, R27, PT ;  /* 0x0000001b0600720c */ /* 0x040fe20003f84070 */
[----:B------:R-:W-:Y:S01]  /*14b0*/  @!P5 IMAD.IADD R25, R25, 0x1, -R6 ;  /* 0x000000011919d824 */ /* 0x000fe200078e0a06 */
[----:B------:R-:W-:Y:S01]  /*14c0*/  ISETP.GT.U32.AND P5, PT, R6, R29, PT ;  /* 0x0000001d0600720c */ /* 0x000fe20003fa4070 */
[----:B------:R-:W-:Y:S01]  /*14d0*/  @!P6 IMAD.MOV R19, RZ, RZ, -R19 ;  /* 0x000000ffff13e224 */ /* 0x000fe200078e0a13 */
[----:B------:R-:W-:Y:S01]  /*14e0*/  ISETP.GE.AND P6, PT, R20, RZ, PT ;  /* 0x000000ff1400720c */ /* 0x000fe20003fc6270 */
[----:B------:R-:W-:Y:S01]  /*14f0*/  IMAD R31, R6, R4, R31 ;  /* 0x00000004061f7224 */ /* 0x000fe200078e021f */
[----:B------:R-:W-:Y:S01]  /*1500*/  LOP3.LUT R14, R18, 0x24, RZ, 0xfc, !PT ;  /* 0x00000024120e7812 */ /* 0x000fe200078efcff */
[----:B------:R-:W-:Y:S01]  /*1510*/  IMAD.HI.U32 R4, R10, R33, RZ ;  /* 0x000000210a047227 */ /* 0x000fe200078e00ff */
[----:B------:R-:W-:-:S02]  /*1520*/  LOP3.LUT R16, R18, 0x22, RZ, 0xfc, !PT ;  /* 0x0000002212107812 */ /* 0x000fc400078efcff */
[----:B------:R-:W-:Y:S01]  /*1530*/  IABS R37, R14 ;  /* 0x0000000e00257213 */ /* 0x000fe20000000000 */
[----:B------:R-:W-:Y:S01]  /*1540*/  @!P0 IMAD.IADD R23, R23, 0x1, -R6 ;  /* 0x0000000117178824 */ /* 0x000fe200078e0a06 */
[----:B------:R-:W-:Y:S01]  /*1550*/  IABS R39, R16 ;  /* 0x0000001000277213 */ /* 0x000fe20000000000 */
[----:B------:R-:W-:Y:S01]  /*1560*/  IMAD.MOV R4, RZ, RZ, -R4 ;  /* 0x000000ffff047224 */ /* 0x000fe200078e0a04 */
[----:B------:R-:W-:Y:S01]  /*1570*/  ISETP.GE.AND P0, PT, R24, RZ, PT ;  /* 0x000000ff1800720c */ /* 0x000fe20003f06270 */
[----:B------:R-:W-:Y:S01]  /*1580*/  @!P1 IMAD.MOV R23, RZ, RZ, -R23 ;  /* 0x000000ffff179224 */ /* 0x000fe200078e0a17 */
[----:B------:R-:W-:Y:S01]  /*1590*/  ISETP.GE.AND P1, PT, R12, RZ, PT ;  /* 0x000000ff0c00720c */ /* 0x000fe20003f26270 */
[--C-:B------:R-:W-:Y:S01]  /*15a0*/  @!P5 IMAD.IADD R29, R29, 0x1, -R6.reuse ;  /* 0x000000011d1dd824 */ /* 0x100fe200078e0a06 */
[C---:B------:R-:W-:Y:S01]  /*15b0*/  LOP3.LUT R12, R18.reuse, 0x26, RZ, 0xfc, !PT ;  /* 0x00000026120c7812 */ /* 0x040fe200078efcff */
[----:B------:R-:W-:Y:S01]  /*15c0*/  @!P4 IMAD.IADD R27, R27, 0x1, -R6 ;  /* 0x000000011b1bc824 */ /* 0x000fe200078e0a06 */
[----:B------:R-:W-:Y:S01]  /*15d0*/  LOP3.LUT R20, R18, 0x1c, RZ, 0xfc, !PT ;  /* 0x0000001c12147812 */ /* 0x000fe200078efcff */
[C---:B------:R-:W-:Y:S01]  /*15e0*/  IMAD R33, R6.reuse, R4, R33 ;  /* 0x0000000406217224 */ /* 0x040fe200078e0221 */
[----:B------:R-:W-:Y:S01]  /*15f0*/  IABS R35, R12 ;  /* 0x0000000c00237213 */ /* 0x000fe20000000000 */
[----:B------:R-:W-:Y:S01]  /*1600*/  @!P6 IMAD.MOV R27, RZ, RZ, -R27 ;  /* 0x000000ffff1be224 */ /* 0x000fe200078e0a1b */
[C---:B------:R-:W-:Y:S01]  /*1610*/  ISETP.GT.U32.AND P5, PT, R6.reuse, R29, PT ;  /* 0x0000001d0600720c */ /* 0x040fe20003fa4070 */
[----:B------:R-:W-:Y:S01]  /*1620*/  @!P3 IMAD.MOV R21, RZ, RZ, -R21 ;  /* 0x000000ffff15b224 */ /* 0x000fe200078e0a15 */
[----:B------:R-:W-:Y:S01]  /*1630*/  ISETP.GT.U32.AND P6, PT, R6, R33, PT ;  /* 0x000000210600720c */ /* 0x000fe20003fc4070 */
[----:B------:R-:W-:Y:S01]  /*1640*/  IMAD.HI.U32 R4, R10, R35, RZ ;  /* 0x000000230a047227 */ /* 0x000fe200078e00ff */
[----:B------:R-:W-:-:S02]  /*1650*/  ISETP.GE.AND P4, PT, R12, RZ, PT ;  /* 0x000000ff0c00720c */ /* 0x000fc40003f86270 */
[----:B------:R-:W-:Y:S01]  /*1660*/  ISETP.GE.AND P3, PT, R22, RZ, PT ;  /* 0x000000ff1600720c */ /* 0x000fe20003f66270 */
[----:B------:R-:W-:Y:S01]  /*1670*/  IMAD.MOV R12, RZ, RZ, -R4 ;  /* 0x000000ffff0c7224 */ /* 0x000fe200078e0a04 */
[----:B------:R-:W-:Y:S01]  /*1680*/  IABS R45, R20 ;  /* 0x00000014002d7213 */ /* 0x000fe20000000000 */
[----:B------:R-:W-:Y:S01]  /*1690*/  IMAD.HI.U32 R4, R10, R37, RZ ;  /* 0x000000250a047227 */ /* 0x000fe200078e00ff */
[C---:B------:R-:W-:Y:S02]  /*16a0*/  LOP3.LUT R22, R18.reuse, 0x10, RZ, 0xfc, !PT ;  /* 0x0000001012167812 */ /* 0x040fe400078efcff */
[----:B------:R-:W-:Y:S01]  /*16b0*/  LOP3.LUT R24, R18, 0xe, RZ, 0xfc, !PT ;  /* 0x0000000e12187812 */ /* 0x000fe200078efcff */
[----:B------:R-:W-:Y:S01]  /*16c0*/  @!P5 IMAD.IADD R29, R29, 0x1, -R6 ;  /* 0x000000011d1dd824 */ /* 0x000fe200078e0a06 */
[----:B------:R-:W-:Y:S01]  /*16d0*/  ISETP.GE.AND P5, PT, R14, RZ, PT ;  /* 0x000000ff0e00720c */ /* 0x000fe20003fa6270 */
[----:B------:R-:W-:Y:S01]  /*16e0*/  IMAD.MOV R4, RZ, RZ, -R4 ;  /* 0x000000ffff047224 */ /* 0x000fe200078e0a04 */
[----:B------:R-:W-:Y:S01]  /*16f0*/  LOP3.LUT R14, R18, 0x20, RZ, 0xfc, !PT ;  /* 0x00000020120e7812 */ /* 0x000fe200078efcff */
[----:B------:R-:W-:Y:S01]  /*1700*/  @!P6 IMAD.IADD R33, R33, 0x1, -R6 ;  /* 0x000000012121e824 */ /* 0x000fe200078e0a06 */
[----:B------:R-:W-:Y:S01]  /*1710*/  IABS R57, R22 ;  /* 0x0000001600397213 */ /* 0x000fe20000000000 */
[----:B------:R-:W-:Y:S01]  /*1720*/  @!P2 IMAD.MOV R25, RZ, RZ, -R25 ;  /* 0x000000ffff19a224 */ /* 0x000fe200078e0a19 */
[C---:B------:R-:W-:Y:S01]  /*1730*/  ISETP.GT.U32.AND P2, PT, R6.reuse, R31, PT ;  /* 0x0000001f0600720c */ /* 0x040fe20003f44070 */
[----:B------:R-:W-:Y:S01]  /*1740*/  IMAD R37, R6, R4, R37 ;  /* 0x0000000406257224 */ /* 0x000fe200078e0225 */
[----:B------:R-:W-:Y:S01]  /*1750*/  IABS R41, R14 ;  /* 0x0000000e00297213 */ /* 0x000fe20000000000 */
[----:B------:R-:W-:Y:S01]  /*1760*/  IMAD.HI.U32 R4, R10, R39, RZ ;  /* 0x000000270a047227 */ /* 0x000fe200078e00ff */
[----:B------:R-:W-:-:S02]  /*1770*/  ISETP.GT.U32.AND P6, PT, R6, R33, PT ;  /* 0x000000210600720c */ /* 0x000fc40003fc4070 */
[----:B------:R-:W-:Y:S01]  /*1780*/  IABS R59, R24 ;  /* 0x00000018003b7213 */ /* 0x000fe20000000000 */
[----:B------:R-:W-:Y:S02]  /*1790*/  IMAD R35, R6, R12, R35 ;  /* 0x0000000c06237224 */ /* 0x000fe400078e0223 */
[----:B------:R-:W-:Y:S02]  /*17a0*/  IMAD.MOV R12, RZ, RZ, -R4 ;  /* 0x000000ffff0c7224 */ /* 0x000fe400078e0a04 */
[----:B------:R-:W-:-:S04]  /*17b0*/  IMAD.HI.U32 R4, R10, R41, RZ ;  /* 0x000000290a047227 */ /* 0x000fc800078e00ff */
[----:B------:R-:W-:Y:S01]  /*17c0*/  @!P3 IMAD.MOV R29, RZ, RZ, -R29 ;  /* 0x000000ffff1db224 */ /* 0x000fe200078e0a1d */
[C---:B------:R-:W-:Y:S01]  /*17d0*/  ISETP.GT.U32.AND P3, PT, R6.reuse, R35, PT ;  /* 0x000000230600720c */ /* 0x040fe20003f64070 */
[----:B------:R-:W-:Y:S02]  /*17e0*/  IMAD.MOV R4, RZ, RZ, -R4 ;  /* 0x000000ffff047224 */ /* 0x000fe400078e0a04 */
[--C-:B------:R-:W-:Y:S02]  /*17f0*/  @!P2 IMAD.IADD R31, R31, 0x1, -R6.reuse ;  /* 0x000000011f1fa824 */ /* 0x100fe400078e0a06 */
[----:B------:R-:W-:Y:S02]  /*1800*/  @!P6 IMAD.IADD R33, R33, 0x1, -R6 ;  /* 0x000000012121e824 */ /* 0x000fe400078e0a06 */
[C---:B------:R-:W-:Y:S01]  /*1810*/  IMAD R41, R6.reuse, R4, R41 ;  /* 0x0000000406297224 */ /* 0x040fe200078e0229 */
[----:B------:R-:W-:Y:S01]  /*1820*/  ISETP.GT.U32.AND P2, PT, R6, R31, PT ;  /* 0x0000001f0600720c */ /* 0x000fe20003f44070 */
[----:B------:R-:W-:-:S02]  /*1830*/  @!P1 IMAD.MOV R33, RZ, RZ, -R33 ;  /* 0x000000ffff219224 */ /* 0x000fc400078e0a21 */
[C---:B------:R-:W-:Y:S01]  /*1840*/  IMAD R39, R6.reuse, R12, R39 ;  /* 0x0000000c06277224 */ /* 0x040fe200078e0227 */
[----:B------:R-:W-:Y:S01]  /*1850*/  ISETP.GT.U32.AND P1, PT, R6, R41, PT ;  /* 0x000000290600720c */ /* 0x000fe20003f24070 */
[----:B------:R-:W-:Y:S02]  /*1860*/  @!P3 IMAD.IADD R35, R35, 0x1, -R6 ;  /* 0x000000012323b824 */ /* 0x000fe400078e0a06 */
[----:B------:R-:W-:Y:S01]  /*1870*/  IMAD.HI.U32 R12, R10, R45, RZ ;  /* 0x0000002d0a0c7227 */ /* 0x000fe200078e00ff */
[C---:B------:R-:W-:Y:S02]  /*1880*/  ISETP.GT.U32.AND P6, PT, R6.reuse, R39, PT ;  /* 0x000000270600720c */ /* 0x040fe40003fc4070 */
[----:B------:R-:W-:Y:S01]  /*1890*/  ISETP.GT.U32.AND P3, PT, R6, R35, PT ;  /* 0x000000230600720c */ /* 0x000fe20003f64070 */
[----:B------:R-:W-:Y:S02]  /*18a0*/  IMAD.MOV R12, RZ, RZ, -R12 ;  /* 0x000000ffff0c7224 */ /* 0x000fe400078e0a0c */
[--C-:B------:R-:W-:Y:S01]  /*18b0*/  @!P2 IMAD.IADD R31, R31, 0x1, -R6.reuse ;  /* 0x000000011f1fa824 */ /* 0x100fe200078e0a06 */
[----:B------:R-:W-:Y:S01]  /*18c0*/  ISETP.GE.AND P2, PT, R16, RZ, PT ;  /* 0x000000ff1000720c */ /* 0x000fe20003f46270 */
[----:B------:R-:W-:Y:S01]  /*18d0*/  IMAD R45, R6, R12, R45 ;  /* 0x0000000c062d7224 */ /* 0x000fe200078e022d */
[C---:B------:R-:W-:Y:S01]  /*18e0*/  LOP3.LUT R16, R18.reuse, 0x1e, RZ, 0xfc, !PT ;  /* 0x0000001e12107812 */ /* 0x040fe200078efcff */
[--C-:B------:R-:W-:Y:S01]  /*18f0*/  @!P1 IMAD.IADD R41, R41, 0x1, -R6.reuse ;  /* 0x0000000129299824 */ /* 0x100fe200078e0a06 */
[----:B------:R-:W-:Y:S01]  /*1900*/  LOP3.LUT R12, R18, 0x18, RZ, 0xfc, !PT ;  /* 0x00000018120c7812 */ /* 0x000fe200078efcff */
[----:B------:R-:W-:Y:S01]  /*1910*/  @!P0 IMAD.MOV R31, RZ, RZ, -R31 ;  /* 0x000000ffff1f8224 */ /* 0x000fe200078e0a1f */
[C---:B------:R-:W-:Y:S01]  /*1920*/  ISETP.GT.U32.AND P0, PT, R6.reuse, R37, PT ;  /* 0x000000250600720c */ /* 0x040fe20003f04070 */
[--C-:B------:R-:W-:Y:S01]  /*1930*/  @!P6 IMAD.IADD R39, R39, 0x1, -R6.reuse ;  /* 0x000000012727e824 */ /* 0x100fe200078e0a06 */
[----:B------:R-:W-:Y:S01]  /*1940*/  IABS R43, R16 ;  /* 0x00000010002b7213 */ /* 0x000fe20000000000 */
[----:B------:R-:W-:Y:S01]  /*1950*/  @!P3 IMAD.IADD R35, R35, 0x1, -R6 ;  /* 0x000000012323b824 */ /* 0x000fe200078e0a06 */
[----:B------:R-:W-:Y:S01]  /*1960*/  ISETP.GT.U32.AND P1, PT, R6, R41, PT ;  /* 0x000000290600720c */ /* 0x000fe20003f24070 */
[----:B------:R-:W-:Y:S01]  /*1970*/  IMAD R8, R8, UR4, RZ ;  /* 0x0000000408087c24 */ /* 0x000fe2000f8e02ff */
[----:B------:R-:W-:Y:S01]  /*1980*/  ISETP.GE.AND P3, PT, R14, RZ, PT ;  /* 0x000000ff0e00720c */ /* 0x000fe20003f66270 */
[----:B------:R-:W-:Y:S01]  /*1990*/  IMAD.HI.U32 R4, R10, R43, RZ ;  /* 0x0000002b0a047227 */ /* 0x000fe200078e00ff */
[----:B------:R-:W-:-:S02]  /*19a0*/  ISETP.GT.U32.AND P6, PT, R6, R39, PT ;  /* 0x000000270600720c */ /* 0x000fc40003fc4070 */
[----:B------:R-:W-:Y:S01]  /*19b0*/  IABS R49, R12 ;  /* 0x0000000c00317213 */ /* 0x000fe20000000000 */
[----:B------:R-:W-:Y:S01]  /*19c0*/  IMAD.MOV R4, RZ, RZ, -R4 ;  /* 0x000000ffff047224 */ /* 0x000fe200078e0a04 */
[----:B------:R-:W-:Y:S01]  /*19d0*/  LOP3.LUT R14, R18, 0x16, RZ, 0xfc, !PT ;  /* 0x00000016120e7812 */ /* 0x000fe200078efcff */
[--C-:B------:R-:W-:Y:S02]  /*19e0*/  @!P0 IMAD.IADD R37, R37, 0x1, -R6.reuse ;  /* 0x0000000125258824 */ /* 0x100fe400078e0a06 */
[----:B------:R-:W-:Y:S01]  /*19f0*/  IMAD R43, R6, R4, R43 ;  /* 0x00000004062b7224 */ /* 0x000fe200078e022b */
[----:B------:R-:W-:Y:S01]  /*1a00*/  LOP3.LUT R4, R18, 0x1a, RZ, 0xfc, !PT ;  /* 0x0000001a12047812 */ /* 0x000fe200078efcff */
[--C-:B------:R-:W-:Y:S01]  /*1a10*/  @!P1 IMAD.IADD R41, R41, 0x1, -R6.reuse ;  /* 0x0000000129299824 */ /* 0x100fe200078e0a06 */
[C---:B------:R-:W-:Y:S01]  /*1a20*/  ISETP.GT.U32.AND P0, PT, R6.reuse, R37, PT ;  /* 0x000000250600720c */ /* 0x040fe20003f04070 */
[----:B------:R-:W-:Y:S01]  /*1a30*/  @!P4 IMAD.MOV R35, RZ, RZ, -R35 ;  /* 0x000000ffff23c224 */ /* 0x000fe200078e0a23 */
[C---:B------:R-:W-:Y:S01]  /*1a40*/  ISETP.GT.U32.AND P1, PT, R6.reuse, R43, PT ;  /* 0x0000002b0600720c */ /* 0x040fe20003f24070 */
[----:B------:R-:W-:Y:S01]  /*1a50*/  @!P3 IMAD.MOV R41, RZ, RZ, -R41 ;  /* 0x000000ffff29b224 */ /* 0x000fe200078e0a29 */
[----:B------:R-:W-:Y:S01]  /*1a60*/  ISETP.GT.U32.AND P3, PT, R6, R45, PT ;  /* 0x0000002d0600720c */ /* 0x000fe20003f64070 */
[--C-:B------:R-:W-:Y:S01]  /*1a70*/  @!P6 IMAD.IADD R39, R39, 0x1, -R6.reuse ;  /* 0x000000012727e824 */ /* 0x100fe200078e0a06 */
[----:B------:R-:W-:Y:S01]  /*1a80*/  IABS R47, R4 ;  /* 0x00000004002f7213 */ /* 0x000fe20000000000 */
[----:B------:R-:W-:Y:S01]  /*1a90*/  IMAD R7, R7, UR4, RZ ;  /* 0x0000000407077c24 */ /* 0x000fe2000f8e02ff */
[----:B------:R-:W-:Y:S01]  /*1aa0*/  ISETP.GE.AND P6, PT, R4, RZ, PT ;  /* 0x000000ff0400720c */ /* 0x000fe20003fc6270 */
[----:B------:R-:W-:Y:S01]  /*1ab0*/  @!P2 IMAD.MOV R39, RZ, RZ, -R39 ;  /* 0x000000ffff27a224 */ /* 0x000fe200078e0a27 */
[----:B------:R-:W-:Y:S01]  /*1ac0*/  ISETP.GE.AND P4, PT, R16, RZ, PT ;  /* 0x000000ff1000720c */ /* 0x000fe20003f86270 */
[----:B------:R-:W-:Y:S01]  /*1ad0*/  IMAD.HI.U32 R4, R10, R47, RZ ;  /* 0x0000002f0a047227 */ /* 0x000fe200078e00ff */
[----:B------:R-:W-:Y:S01]  /*1ae0*/  LOP3.LUT R16, R18, 0x14, RZ, 0xfc, !PT ;  /* 0x0000001412107812 */ /* 0x000fe200078efcff */
[----:B------:R-:W-:Y:S01]  /*1af0*/  ULDC UR4, c[0x0][0x240] ;  /* 0x0000900000047ab9 */ /* 0x000fe20000000800 */
[----:B------:R-:W-:Y:S01]  /*1b00*/  IABS R51, R14 ;  /* 0x0000000e00337213 */ /* 0x000fe20000000000 */
[--C-:B------:R-:W-:Y:S01]  /*1b10*/  @!P0 IMAD.IADD R37, R37, 0x1, -R6.reuse ;  /* 0x0000000125258824 */ /* 0x100fe200078e0a06 */
[----:B------:R-:W-:Y:S01]  /*1b20*/  IABS R53, R16 ;  /* 0x0000001000357213 */ /* 0x000fe20000000000 */
[--C-:B------:R-:W-:Y:S01]  /*1b30*/  @!P1 IMAD.IADD R43, R43, 0x1, -R6.reuse ;  /* 0x000000012b2b9824 */ /* 0x100fe200078e0a06 */
[----:B------:R-:W-:Y:S01]  /*1b40*/  ISETP.GE.AND P2, PT, R14, RZ, PT ;  /* 0x000000ff0e00720c */ /* 0x000fe20003f46270 */
[----:B------:R-:W-:Y:S01]  /*1b50*/  @!P3 IMAD.IADD R45, R45, 0x1, -R6 ;  /* 0x000000012d2db824 */ /* 0x000fe200078e0a06 */
[----:B------:R-:W-:Y:S01]  /*1b60*/  ISETP.GE.AND P0, PT, R20, RZ, PT ;  /* 0x000000ff1400720c */ /* 0x000fe20003f06270 */
[----:B------:R-:W-:Y:S01]  /*1b70*/  @!P5 IMAD.MOV R37, RZ, RZ, -R37 ;  /* 0x000000ffff25d224 */ /* 0x000fe200078e0a25 */
[----:B------:R-:W-:Y:S01]  /*1b80*/  ISETP.GE.AND P5, PT, R12, RZ, PT ;  /* 0x000000ff0c00720c */ /* 0x000fe20003fa6270 */
[----:B------:R-:W-:Y:S01]  /*1b90*/  IMAD.HI.U32 R12, R10, R49, RZ ;  /* 0x000000310a0c7227 */ /* 0x000fe200078e00ff */
[----:B------:R-:W-:-:S02]  /*1ba0*/  ISETP.GT.U32.AND P1, PT, R6, R43, PT ;  /* 0x0000002b0600720c */ /* 0x000fc40003f24070 */
[----:B------:R-:W-:Y:S01]  /*1bb0*/  ISETP.GT.U32.AND P3, PT, R6, R45, PT ;  /* 0x0000002d0600720c */ /* 0x000fe20003f64070 */
[----:B------:R-:W-:Y:S01]  /*1bc0*/  IMAD.MOV R4, RZ, RZ, -R4 ;  /* 0x000000ffff047224 */ /* 0x000fe200078e0a04 */
[----:B------:R-:W-:Y:S01]  /*1bd0*/  LOP3.LUT R20, R18, 0x12, RZ, 0xfc, !PT ;  /* 0x0000001212147812 */ /* 0x000fe200078efcff */
[----:B------:R-:W-:Y:S02]  /*1be0*/  IMAD.MOV R12, RZ, RZ, -R12 ;  /* 0x000000ffff0c7224 */ /* 0x000fe400078e0a0c */
[C---:B------:R-:W-:Y:S01]  /*1bf0*/  IMAD R47, R6.reuse, R4, R47 ;  /* 0x00000004062f7224 */ /* 0x040fe200078e022f */
[----:B------:R-:W-:Y:S01]  /*1c00*/  IABS R55, R20 ;  /* 0x0000001400377213 */ /* 0x000fe20000000000 */
[----:B------:R-:W-:Y:S02]  /*1c10*/  IMAD R49, R6, R12, R49 ;  /* 0x0000000c06317224 */ /* 0x000fe400078e0231 */
[----:B------:R-:W-:-:S04]  /*1c20*/  IMAD.HI.U32 R14, R10, R51, RZ ;  /* 0x000000330a0e7227 */ /* 0x000fc800078e00ff */
[--C-:B------:R-:W-:Y:S01]  /*1c30*/  @!P1 IMAD.IADD R43, R43, 0x1, -R6.reuse ;  /* 0x000000012b2b9824 */ /* 0x100fe200078e0a06 */
[C---:B------:R-:W-:Y:S01]  /*1c40*/  ISETP.GT.U32.AND P1, PT, R6.reuse, R47, PT ;  /* 0x0000002f0600720c */ /* 0x040fe20003f24070 */
[----:B------:R-:W-:Y:S01]  /*1c50*/  @!P3 IMAD.IADD R45, R45, 0x1, -R6 ;  /* 0x000000012d2db824 */ /* 0x000fe200078e0a06 */
[----:B------:R-:W-:Y:S01]  /*1c60*/  ISETP.GT.U32.AND P3, PT, R6, R49, PT ;  /* 0x000000310600720c */ /* 0x000fe20003f64070 */
[----:B------:R-:W-:-:S04]  /*1c70*/  IMAD.HI.U32 R4, R10, R53, RZ ;  /* 0x000000350a047227 */ /* 0x000fc800078e00ff */
[----:B------:R-:W-:Y:S02]  /*1c80*/  IMAD.MOV R14, RZ, RZ, -R14 ;  /* 0x000000ffff0e7224 */ /* 0x000fe400078e0a0e */
[----:B------:R-:W-:Y:S02]  /*1c90*/  IMAD.MOV R4, RZ, RZ, -R4 ;  /* 0x000000ffff047224 */ /* 0x000fe400078e0a04 */
[C---:B------:R-:W-:Y:S02]  /*1ca0*/  IMAD R51, R6.reuse, R14, R51 ;  /* 0x0000000e06337224 */ /* 0x040fe400078e0233 */
[--C-:B------:R-:W-:Y:S02]  /*1cb0*/  @!P1 IMAD.IADD R47, R47, 0x1, -R6.reuse ;  /* 0x000000012f2f9824 */ /* 0x100fe400078e0a06 */
[----:B------:R-:W-:Y:S02]  /*1cc0*/  @!P3 IMAD.IADD R49, R49, 0x1, -R6 ;  /* 0x000000013131b824 */ /* 0x000fe400078e0a06 */
[C---:B------:R-:W-:Y:S01]  /*1cd0*/  IMAD R53, R6.reuse, R4, R53 ;  /* 0x0000000406357224 */ /* 0x040fe200078e0235 */
[----:B------:R-:W-:Y:S01]  /*1ce0*/  ISETP.GT.U32.AND P1, PT, R6, R47, PT ;  /* 0x0000002f0600720c */ /* 0x000fe20003f24070 */
[----:B------:R-:W-:Y:S01]  /*1cf0*/  IMAD.HI.U32 R4, R10, R55, RZ ;  /* 0x000000370a047227 */ /* 0x000fe200078e00ff */
[----:B------:R-:W-:-:S03]  /*1d00*/  ISETP.GT.U32.AND P3, PT, R6, R49, PT ;  /* 0x000000310600720c */ /* 0x000fc60003f64070 */
[----:B------:R-:W-:-:S04]  /*1d10*/  IMAD.HI.U32 R12, R10, R57, RZ ;  /* 0x000000390a0c7227 */ /* 0x000fc800078e00ff */
[----:B------:R-:W-:Y:S02]  /*1d20*/  IMAD.MOV R14, RZ, RZ, -R4 ;  /* 0x000000ffff0e7224 */ /* 0x000fe400078e0a04 */
[----:B------:R-:W-:Y:S02]  /*1d30*/  IMAD.MOV R12, RZ, RZ, -R12 ;  /* 0x000000ffff0c7224 */ /* 0x000fe400078e0a0c */
[--C-:B------:R-:W-:Y:S01]  /*1d40*/  @!P1 IMAD.IADD R47, R47, 0x1, -R6.reuse ;  /* 0x000000012f2f9824 */ /* 0x100fe200078e0a06 */
[C---:B------:R-:W-:Y:S01]  /*1d50*/  ISETP.GT.U32.AND P1, PT, R6.reuse, R51, PT ;  /* 0x000000330600720c */ /* 0x040fe20003f24070 */
[----:B------:R-:W-:Y:S01]  /*1d60*/  @!P3 IMAD.IADD R49, R49, 0x1, -R6 ;  /* 0x000000013131b824 */ /* 0x000fe200078e0a06 */
[C---:B------:R-:W-:Y:S01]  /*1d70*/  ISETP.GT.U32.AND P3, PT, R6.reuse, R53, PT ;  /* 0x000000350600720c */ /* 0x040fe20003f64070 */
[C---:B------:R-:W-:Y:S02]  /*1d80*/  IMAD R55, R6.reuse, R14, R55 ;  /* 0x0000000e06377224 */ /* 0x040fe400078e0237 */
[----:B------:R-:W-:-:S02]  /*1d90*/  IMAD R57, R6, R12, R57 ;  /* 0x0000000c06397224 */ /* 0x000fc400078e0239 */
[----:B------:R-:W-:-:S04]  /*1da0*/  IMAD.HI.U32 R4, R10, R59, RZ ;  /* 0x0000003b0a047227 */ /* 0x000fc800078e00ff */
[----:B------:R-:W-:Y:S02]  /*1db0*/  IMAD.MOV R14, RZ, RZ, -R4 ;  /* 0x000000ffff0e7224 */ /* 0x000fe400078e0a04 */
[--C-:B------:R-:W-:Y:S01]  /*1dc0*/  @!P1 IMAD.IADD R51, R51, 0x1, -R6.reuse ;  /* 0x0000000133339824 */ /* 0x100fe200078e0a06 */
[C---:B------:R-:W-:Y:S01]  /*1dd0*/  ISETP.GT.U32.AND P1, PT, R6.reuse, R55, PT ;  /* 0x000000370600720c */ /* 0x040fe20003f24070 */
[----:B------:R-:W-:Y:S01]  /*1de0*/  @!P3 IMAD.IADD R53, R53, 0x1, -R6 ;  /* 0x000000013535b824 */ /* 0x000fe200078e0a06 */
[----:B------:R-:W-:Y:S01]  /*1df0*/  ISETP.GT.U32.AND P3, PT, R6, R57, PT ;  /* 0x000000390600720c */ /* 0x000fe20003f64070 */
[----:B------:R-:W-:-:S04]  /*1e00*/  IMAD.HI.U32 R4, R10, R61, RZ ;  /* 0x0000003d0a047227 */ /* 0x000fc800078e00ff */
[----:B------:R-:W-:Y:S02]  /*1e10*/  IMAD.MOV R4, RZ, RZ, -R4 ;  /* 0x000000ffff047224 */ /* 0x000fe400078e0a04 */
[C---:B------:R-:W-:Y:S02]  /*1e20*/  IMAD R59, R6.reuse, R14, R59 ;  /* 0x0000000e063b7224 */ /* 0x040fe400078e023b */
[----:B------:R-:W-:Y:S02]  /*1e30*/  IMAD R61, R6, R4, R61 ;  /* 0x00000004063d7224 */ /* 0x000fe400078e023d */
[----:B------:R-:W-:-:S04]  /*1e40*/  IMAD.HI.U32 R4, R10, R63, RZ ;  /* 0x0000003f0a047227 */ /* 0x000fc800078e00ff */
[--C-:B------:R-:W-:Y:S01]  /*1e50*/  @!P1 IMAD.IADD R55, R55, 0x1, -R6.reuse ;  /* 0x0000000137379824 */ /* 0x100fe200078e0a06 */
[C---:B------:R-:W-:Y:S01]  /*1e60*/  ISETP.GT.U32.AND P1, PT, R6.reuse, R59, PT ;  /* 0x0000003b0600720c */ /* 0x040fe20003f24070 */
[----:B------:R-:W-:Y:S01]  /*1e70*/  @!P3 IMAD.IADD R57, R57, 0x1, -R6 ;  /* 0x000000013939b824 */ /* 0x000fe200078e0a06 */
[C---:B------:R-:W-:Y:S01]  /*1e80*/  ISETP.GT.U32.AND P3, PT, R6.reuse, R61, PT ;  /* 0x0000003d0600720c */ /* 0x040fe20003f64070 */
[----:B------:R-:W-:Y:S02]  /*1e90*/  IMAD.MOV R4, RZ, RZ, -R4 ;  /* 0x000000ffff047224 */ /* 0x000fe400078e0a04 */
[----:B------:R-:W-:Y:S01]  /*1ea0*/  @!P0 IMAD.MOV R45, RZ, RZ, -R45 ;  /* 0x000000ffff2d8224 */ /* 0x000fe200078e0a2d */
[C---:B------:R-:W-:Y:S01]  /*1eb0*/  ISETP.GT.U32.AND P0, PT, R6.reuse, R53, PT ;  /* 0x000000350600720c */ /* 0x040fe20003f04070 */
[----:B------:R-:W-:Y:S02]  /*1ec0*/  IMAD R63, R6, R4, R63 ;  /* 0x00000004063f7224 */ /* 0x000fe400078e023f */
[----:B------:R-:W-:-:S04]  /*1ed0*/  IMAD.HI.U32 R4, R10, R65, RZ ;  /* 0x000000410a047227 */ /* 0x000fc800078e00ff */
[----:B------:R-:W-:Y:S02]  /*1ee0*/  IMAD.MOV R4, RZ, RZ, -R4 ;  /* 0x000000ffff047224 */ /* 0x000fe400078e0a04 */
[--C-:B------:R-:W-:Y:S01]  /*1ef0*/  @!P1 IMAD.IADD R59, R59, 0x1, -R6.reuse ;  /* 0x000000013b3b9824 */ /* 0x100fe200078e0a06 */
[C---:B------:R-:W-:Y:S01]  /*1f00*/  ISETP.GT.U32.AND P1, PT, R6.reuse, R51, PT ;  /* 0x000000330600720c */ /* 0x040fe20003f24070 */
[----:B------:R-:W-:Y:S01]  /*1f10*/  @!P4 IMAD.MOV R43, RZ, RZ, -R43 ;  /* 0x000000ffff2bc224 */ /* 0x000fe200078e0a2b */
[C---:B------:R-:W-:Y:S01]  /*1f20*/  ISETP.GT.U32.AND P4, PT, R6.reuse, R55, PT ;  /* 0x000000370600720c */ /* 0x040fe20003f84070 */
[----:B------:R-:W-:Y:S01]  /*1f30*/  @!P3 IMAD.IADD R61, R61, 0x1, -R6 ;  /* 0x000000013d3db824 */ /* 0x000fe200078e0a06 */
[C---:B------:R-:W-:Y:S01]  /*1f40*/  ISETP.GT.U32.AND P3, PT, R6.reuse, R57, PT ;  /* 0x000000390600720c */ /* 0x040fe20003f64070 */
[----:B------:R-:W-:Y:S02]  /*1f50*/  IMAD R65, R6, R4, R65 ;  /* 0x0000000406417224 */ /* 0x000fe400078e0241 */
[----:B------:R-:W-:-:S04]  /*1f60*/  IMAD.HI.U32 R12, R10, R67, RZ ;  /* 0x000000430a0c7227 */ /* 0x000fc800078e00ff */
[----:B------:R-:W-:-:S04]  /*1f70*/  IMAD.HI.U32 R4, R10, R73, RZ ;  /* 0x000000490a047227 */ /* 0x000fc800078e00ff */
[----:B------:R-:W-:Y:S02]  /*1f80*/  IMAD.MOV R12, RZ, RZ, -R12 ;  /* 0x000000ffff0c7224 */ /* 0x000fe400078e0a0c */
[----:B------:R-:W-:Y:S02]  /*1f90*/  IMAD.MOV R4, RZ, RZ, -R4 ;  /* 0x000000ffff047224 */ /* 0x000fe400078e0a04 */
[----:B------:R-:W-:Y:S01]  /*1fa0*/  @!P0 IMAD.IADD R53, R53, 0x1, -R6 ;  /* 0x0000000135358824 */ /* 0x000fe200078e0a06 */
[----:B------:R-:W-:Y:S01]  /*1fb0*/  ISETP.GT.U32.AND P0, PT, R6, R65, PT ;  /* 0x000000410600720c */ /* 0x000fe20003f04070 */
[----:B------:R-:W-:-:S04]  /*1fc0*/  IMAD.HI.U32 R14, R10, R69, RZ ;  /* 0x000000450a0e7227 */ /* 0x000fc800078e00ff */
[C---:B------:R-:W-:Y:S02]  /*1fd0*/  IMAD R67, R6.reuse, R12, R67 ;  /* 0x0000000c06437224 */ /* 0x040fe400078e0243 */
[----:B------:R-:W-:Y:S01]  /*1fe0*/  @!P6 IMAD.MOV R47, RZ, RZ, -R47 ;  /* 0x000000ffff2fe224 */ /* 0x000fe200078e0a2f */
[C---:B------:R-:W-:Y:S01]  /*1ff0*/  ISETP.GT.U32.AND P6, PT, R6.reuse, R59, PT ;  /* 0x0000003b0600720c */ /* 0x040fe20003fc4070 */
[----:B------:R-:W-:Y:S01]  /*2000*/  IMAD R73, R6, R4, R73 ;  /* 0x0000000406497224 */ /* 0x000fe200078e0249 */
[----:B------:R-:W-:Y:S01]  /*2010*/  SHF.R.S32.HI R4, RZ, 0x7, R152 ;  /* 0x00000007ff047819 */ /* 0x000fe20000011498 */
[----:B------:R-:W-:Y:S01]  /*2020*/  IMAD.HI.U32 R10, R10, R71, RZ ;  /* 0x000000470a0a7227 */ /* 0x000fe200078e00ff */
[----:B------:R-:W0:Y:S02]  /*2030*/  LDC R12, c[0x0][0x238] ;  /* 0x00008e00ff0c7b82 */ /* 0x000e240000000800 */
[----:B------:R-:W-:Y:S01]  /*2040*/  SGXT R4, R4, 0x1 ;  /* 0x000000010404781a */ /* 0x000fe20000000200 */
[--C-:B------:R-:W-:Y:S01]  /*2050*/  @!P1 IMAD.IADD R51, R51, 0x1, -R6.reuse ;  /* 0x0000000133339824 */ /* 0x100fe200078e0a06 */
[C---:B------:R-:W-:Y:S01]  /*2060*/  ISETP.GT.U32.AND P1, PT, R6.reuse, R63, PT ;  /* 0x0000003f0600720c */ /* 0x040fe20003f24070 */
[--C-:B------:R-:W-:Y:S01]  /*2070*/  @!P4 IMAD.IADD R55, R55, 0x1, -R6.reuse ;  /* 0x000000013737c824 */ /* 0x100fe200078e0a06 */
[C---:B------:R-:W-:Y:S01]  /*2080*/  ISETP.GT.U32.AND P4, PT, R6.reuse, R67, PT ;  /* 0x000000430600720c */ /* 0x040fe20003f84070 */
[----:B------:R-:W-:Y:S01]  /*2090*/  @!P3 IMAD.IADD R57, R57, 0x1, -R6 ;  /* 0x000000013939b824 */ /* 0x000fe200078e0a06 */
[----:B------:R-:W-:Y:S01]  /*20a0*/  ISETP.GT.U32.AND P3, PT, R6, R73, PT ;  /* 0x000000490600720c */ /* 0x000fe20003f64070 */
[----:B------:R-:W-:-:S02]  /*20b0*/  IMAD.MOV R10, RZ, RZ, -R10 ;  /* 0x000000ffff0a7224 */ /* 0x000fc400078e0a0a */
[----:B------:R-:W-:Y:S02]  /*20c0*/  IMAD.MOV R14, RZ, RZ, -R14 ;  /* 0x000000ffff0e7224 */ /* 0x000fe400078e0a0e */
[C---:B------:R-:W-:Y:S02]  /*20d0*/  IMAD R71, R6.reuse, R10, R71 ;  /* 0x0000000a06477224 */ /* 0x040fe400078e0247 */
[----:B------:R-:W-:Y:S01]  /*20e0*/  IMAD R69, R6, R14, R69 ;  /* 0x0000000e06457224 */ /* 0x000fe200078e0245 */
[----:B------:R-:W-:Y:S01]  /*20f0*/  LOP3.LUT R14, R4, 0x90, RZ, 0xc0, !PT ;  /* 0x00000090040e7812 */ /* 0x000fe200078ec0ff */
[----:B------:R-:W-:Y:S01]  /*2100*/  @!P5 IMAD.MOV R49, RZ, RZ, -R49 ;  /* 0x000000ffff31d224 */ /* 0x000fe200078e0a31 */
[C---:B------:R-:W-:Y:S01]  /*2110*/  ISETP.GT.U32.AND P5, PT, R6.reuse, R61, PT ;  /* 0x0000003d0600720c */ /* 0x040fe20003fa4070 */
[--C-:B------:R-:W-:Y:S01]  /*2120*/  @!P0 IMAD.IADD R65, R65, 0x1, -R6.reuse ;  /* 0x0000000141418824 */ /* 0x100fe200078e0a06 */
[C---:B------:R-:W-:Y:S01]  /*2130*/  ISETP.GT.U32.AND P0, PT, R6.reuse, R71, PT ;  /* 0x000000470600720c */ /* 0x040fe20003f04070 */
[--C-:B------:R-:W-:Y:S01]  /*2140*/  @!P6 IMAD.IADD R59, R59, 0x1, -R6.reuse ;  /* 0x000000013b3be824 */ /* 0x100fe200078e0a06 */
[----:B------:R-:W-:Y:S01]  /*2150*/  ISETP.GT.U32.AND P6, PT, R6, R69, PT ;  /* 0x000000450600720c */ /* 0x000fe20003fc4070 */
[--C-:B------:R-:W-:Y:S01]  /*2160*/  @!P1 IMAD.IADD R63, R63, 0x1, -R6.reuse ;  /* 0x000000013f3f9824 */ /* 0x100fe200078e0a06 */
[----:B------:R-:W-:Y:S01]  /*2170*/  ISETP.GE.AND P1, PT, R20, RZ, PT ;  /* 0x000000ff1400720c */ /* 0x000fe20003f26270 */
[--C-:B------:R-:W-:Y:S01]  /*2180*/  @!P4 IMAD.IADD R67, R67, 0x1, -R6.reuse ;  /* 0x000000014343c824 */ /* 0x100fe200078e0a06 */
[----:B------:R-:W-:Y:S01]  /*2190*/  ISETP.GE.AND P4, PT, R22, RZ, PT ;  /* 0x000000ff1600720c */ /* 0x000fe20003f86270 */
[--C-:B------:R-:W-:Y:S01]  /*21a0*/  @!P3 IMAD.IADD R73, R73, 0x1, -R6.reuse ;  /* 0x000000014949b824 */ /* 0x100fe200078e0a06 */
[----:B------:R-:W-:Y:S01]  /*21b0*/  ISETP.GE.AND P3, PT, R24, RZ, PT ;  /* 0x000000ff1800720c */ /* 0x000fe20003f66270 */
[----:B------:R-:W-:Y:S01]  /*21c0*/  @!P2 IMAD.MOV R51, RZ, RZ, -R51 ;  /* 0x000000ffff33a224 */ /* 0x000fe200078e0a33 */
[----:B------:R-:W-:Y:S01]  /*21d0*/  ISETP.GT.U32.AND P2, PT, R6, R65, PT ;  /* 0x000000410600720c */ /* 0x000fe20003f44070 */
[--C-:B------:R-:W-:Y:S01]  /*21e0*/  @!P5 IMAD.IADD R61, R61, 0x1, -R6.reuse ;  /* 0x000000013d3dd824 */ /* 0x100fe200078e0a06 */
[----:B------:R-:W-:Y:S01]  /*21f0*/  ISETP.GE.AND P5, PT, R16, RZ, PT ;  /* 0x000000ff1000720c */ /* 0x000fe20003fa6270 */
[--C-:B------:R-:W-:Y:S01]  /*2200*/  @!P0 IMAD.IADD R71, R71, 0x1, -R6.reuse ;  /* 0x0000000147478824 */ /* 0x100fe200078e0a06 */
[----:B------:R-:W-:Y:S01]  /*2210*/  ISETP.GT.U32.AND P0, PT, R6, R63, PT ;  /* 0x0000003f0600720c */ /* 0x000fe20003f04070 */
[--C-:B------:R-:W-:Y:S01]  /*2220*/  @!P6 IMAD.IADD R69, R69, 0x1, -R6.reuse ;  /* 0x000000014545e824 */ /* 0x100fe200078e0a06 */
[----:B------:R-:W-:Y:S01]  /*2230*/  ISETP.GE.AND P6, PT, R26, RZ, PT ;  /* 0x000000ff1a00720c */ /* 0x000fe20003fc6270 */
[----:B------:R-:W-:Y:S01]  /*2240*/  @!P1 IMAD.MOV R55, RZ, RZ, -R55 ;  /* 0x000000ffff379224 */ /* 0x000fe200078e0a37 */
[C---:B------:R-:W-:Y:S01]  /*2250*/  ISETP.GT.U32.AND P1, PT, R6.reuse, R67, PT ;  /* 0x000000430600720c */ /* 0x040fe20003f24070 */
[----:B------:R-:W-:Y:S01]  /*2260*/  @!P4 IMAD.MOV R57, RZ, RZ, -R57 ;  /* 0x000000ffff39c224 */ /* 0x000fe200078e0a39 */
[C---:B------:R-:W-:Y:S01]  /*2270*/  ISETP.GT.U32.AND P4, PT, R6.reuse, R73, PT ;  /* 0x000000490600720c */ /* 0x040fe20003f84070 */
[----:B------:R-:W-:Y:S01]  /*2280*/  @!P3 IMAD.MOV R59, RZ, RZ, -R59 ;  /* 0x000000ffff3bb224 */ /* 0x000fe200078e0a3b */
[----:B------:R-:W-:Y:S01]  /*2290*/  ISETP.GT.U32.AND P3, PT, R6, R69, PT ;  /* 0x000000450600720c */ /* 0x000fe20003f64070 */
[--C-:B------:R-:W-:Y:S01]  /*22a0*/  @!P2 IMAD.IADD R65, R65, 0x1, -R6.reuse ;  /* 0x000000014141a824 */ /* 0x100fe200078e0a06 */
[----:B------:R-:W-:Y:S01]  /*22b0*/  ISETP.GE.AND P2, PT, R30, RZ, PT ;  /* 0x000000ff1e00720c */ /* 0x000fe20003f46270 */
[----:B------:R-:W-:Y:S01]  /*22c0*/  @!P5 IMAD.MOV R53, RZ, RZ, -R53 ;  /* 0x000000ffff35d224 */ /* 0x000fe200078e0a35 */
[----:B------:R-:W-:Y:S01]  /*22d0*/  ISETP.GT.U32.AND P5, PT, R6, R71, PT ;  /* 0x000000470600720c */ /* 0x000fe20003fa4070 */
[--C-:B------:R-:W-:Y:S01]  /*22e0*/  @!P0 IMAD.IADD R63, R63, 0x1, -R6.reuse ;  /* 0x000000013f3f8824 */ /* 0x100fe200078e0a06 */
[----:B------:R-:W-:Y:S01]  /*22f0*/  ISETP.GE.AND P0, PT, R28, RZ, PT ;  /* 0x000000ff1c00720c */ /* 0x000fe20003f06270 */
[----:B------:R-:W-:Y:S01]  /*2300*/  @!P6 IMAD.MOV R61, RZ, RZ, -R61 ;  /* 0x000000ffff3de224 */ /* 0x000fe200078e0a3d */
[----:B------:R-:W-:Y:S01]  /*2310*/  ISETP.GE.AND P6, PT, R18, RZ, PT ;  /* 0x000000ff1200720c */ /* 0x000fe20003fc6270 */
[--C-:B------:R-:W-:Y:S01]  /*2320*/  @!P1 IMAD.IADD R67, R67, 0x1, -R6.reuse ;  /* 0x0000000143439824 */ /* 0x100fe200078e0a06 */
[----:B------:R-:W-:Y:S01]  /*2330*/  ISETP.GE.AND P1, PT, R32, RZ, PT ;  /* 0x000000ff2000720c */ /* 0x000fe20003f26270 */
[--C-:B------:R-:W-:Y:S01]  /*2340*/  @!P4 IMAD.IADD R73, R73, 0x1, -R6.reuse ;  /* 0x000000014949c824 */ /* 0x100fe200078e0a06 */
[----:B------:R-:W-:Y:S01]  /*2350*/  ISETP.GE.AND P4, PT, R34, RZ, PT ;  /* 0x000000ff2200720c */ /* 0x000fe20003f86270 */
[--C-:B------:R-:W-:Y:S01]  /*2360*/  @!P3 IMAD.IADD R69, R69, 0x1, -R6.reuse ;  /* 0x000000014545b824 */ /* 0x100fe200078e0a06 */
[----:B------:R-:W-:Y:S01]  /*2370*/  ISETP.GE.AND P3, PT, R36, RZ, PT ;  /* 0x000000ff2400720c */ /* 0x000fe20003f66270 */
[----:B------:R-:W-:Y:S01]  /*2380*/  IMAD.SHL.U32 R10, R152, 0x100, RZ ;  /* 0x00000100980a7824 */ /* 0x000fe200078e00ff */
[----:B------:R-:W-:Y:S01]  /*2390*/  LOP3.LUT R14, R14, 0x7e, R75, 0x78, !PT ;  /* 0x0000007e0e0e7812 */ /* 0x000fe200078e784b */
[----:B------:R-:W-:Y:S01]  /*23a0*/  @!P5 IMAD.IADD R71, R71, 0x1, -R6 ;  /* 0x000000014747d824 */ /* 0x000fe200078e0a06 */
[----:B------:R-:W-:Y:S01]  /*23b0*/  LOP3.LUT R6, RZ, R5, RZ, 0x33, !PT ;  /* 0x00000005ff067212 */ /* 0x000fe200078e33ff */
[----:B------:R-:W-:Y:S01]  /*23c0*/  @!P0 IMAD.MOV R63, RZ, RZ, -R63 ;  /* 0x000000ffff3f8224 */ /* 0x000fe200078e0a3f */
[----:B------:R-:W-:Y:S01]  /*23d0*/  ISETP.NE.AND P0, PT, R5, RZ, PT ;  /* 0x000000ff0500720c */ /* 0x000fe20003f05270 */
[----:B------:R-:W-:Y:S01]  /*23e0*/  @!P2 IMAD.MOV R65, RZ, RZ, -R65 ;  /* 0x000000ffff41a224 */ /* 0x000fe200078e0a41 */
[----:B------:R-:W-:Y:S01]  /*23f0*/  LOP3.LUT R4, R10, 0xc07e, R75, 0xc8, !PT ;  /* 0x0000c07e0a047812 */ /* 0x000fe200078ec84b */
[----:B------:R-:W-:Y:S01]  /*2400*/  @!P1 IMAD.MOV R67, RZ, RZ, -R67 ;  /* 0x000000ffff439224 */ /* 0x000fe200078e0a43 */
[C---:B------:R-:W-:Y:S01]  /*2410*/  SEL R9, R6.reuse, R9, !P0 ;  /* 0x0000000906097207 */ /* 0x040fe20004000000 */
[----:B------:R-:W-:Y:S01]  /*2420*/  @!P4 IMAD.MOV R69, RZ, RZ, -R69 ;  /* 0x000000ffff45c224 */ /* 0x000fe200078e0a45 */
[C---:B------:R-:W-:Y:S01]  /*2430*/  SEL R11, R6.reuse, R11, !P0 ;  /* 0x0000000b060b7207 */ /* 0x040fe20004000000 */
[----:B------:R-:W-:Y:S01]  /*2440*/  @!P3 IMAD.MOV R71, RZ, RZ, -R71 ;  /* 0x000000ffff47b224 */ /* 0x000fe200078e0a47 */
[C---:B------:R-:W-:Y:S01]  /*2450*/  SEL R15, R6.reuse, R15, !P0 ;  /* 0x0000000f060f7207 */ /* 0x040fe20004000000 */
[----:B------:R-:W-:Y:S01]  /*2460*/  IMAD R5, R153, UR40, RZ ;  /* 0x0000002899057c24 */ /* 0x000fe2000f8e02ff */
[C---:B------:R-:W-:Y:S01]  /*2470*/  SEL R17, R6.reuse, R17, !P0 ;  /* 0x0000001106117207 */ /* 0x040fe20004000000 */
[----:B------:R-:W-:Y:S01]  /*2480*/  @!P6 IMAD.MOV R73, RZ, RZ, -R73 ;  /* 0x000000ffff49e224 */ /* 0x000fe200078e0a49 */
[C---:B------:R-:W-:Y:S01]  /*2490*/  SEL R19, R6.reuse, R19, !P0 ;  /* 0x0000001306137207 */ /* 0x040fe20004000000 */
[----:B------:R-:W-:Y:S01]  /*24a0*/  IMAD R9, R9, UR4, RZ ;  /* 0x0000000409097c24 */ /* 0x000fe2000f8e02ff */
        /* <DEDUP_REMOVED lines=50> */
[----:B------:R-:W-:Y:S01]  /*27d0*/  SEL R71, R6, R71, !P0 ;  /* 0x0000004706477207 */ /* 0x000fe20004000000 */
[----:B------:R-:W-:Y:S01]  /*27e0*/  IMAD R63, R63, UR4, RZ ;  /* 0x000000043f3f7c24 */ /* 0x000fe2000f8e02ff */
[----:B------:R-:W-:Y:S01]  /*27f0*/  LEA R190, P2, R8, UR6, 0x1 ;  /* 0x0000000608be7c11 */ /* 0x000fe2000f8408ff */
[----:B------:R-:W-:Y:S01]  /*2800*/  IMAD R65, R65, UR4, RZ ;  /* 0x0000000441417c24 */ /* 0x000fe2000f8e02ff */
[----:B------:R-:W-:Y:S01]  /*2810*/  LEA R10, P5, R5, UR8, 0x1 ;  /* 0x00000008050a7c11 */ /* 0x000fe2000f8a08ff */
[----:B------:R-:W-:Y:S01]  /*2820*/  IMAD R67, R67, UR4, RZ ;  /* 0x0000000443437c24 */ /* 0x000fe2000f8e02ff */
[----:B------:R-:W-:Y:S01]  /*2830*/  LEA R188, P1, R7, UR6, 0x1 ;  /* 0x0000000607bc7c11 */ /* 0x000fe2000f8208ff */
[----:B------:R-:W-:Y:S01]  /*2840*/  IMAD R69, R69, UR4, RZ ;  /* 0x0000000445457c24 */ /* 0x000fe2000f8e02ff */
[----:B------:R-:W-:Y:S01]  /*2850*/  SEL R6, R6, R73, !P0 ;  /* 0x0000004906067207 */ /* 0x000fe20004000000 */
[----:B------:R-:W-:Y:S01]  /*2860*/  IMAD R71, R71, UR4, RZ ;  /* 0x0000000447477c24 */ /* 0x000fe2000f8e02ff */
[----:B------:R-:W-:Y:S01]  /*2870*/  LEA.HI.X.SX32 R191, R8, UR7, 0x1, P2 ;  /* 0x0000000708bf7c11 */ /* 0x000fe200090f0eff */
[----:B0-----:R-:W-:Y:S01]  /*2880*/  IMAD R73, R12, 0x7f, RZ ;  /* 0x0000007f0c497824 */ /* 0x001fe200078e02ff */
[----:B------:R-:W-:Y:S01]  /*2890*/  LEA.HI.X.SX32 R16, R5, UR9, 0x1, P5 ;  /* 0x0000000905107c11 */ /* 0x000fe2000a8f0eff */
[----:B------:R-:W-:Y:S01]  /*28a0*/  IMAD R5, R6, UR4, RZ ;  /* 0x0000000406057c24 */ /* 0x000fe2000f8e02ff */
[----:B------:R-:W-:Y:S01]  /*28b0*/  LEA.HI.X.SX32 R189, R7, UR7, 0x1, P1 ;  /* 0x0000000707bd7c11 */ /* 0x000fe200088f0eff */
[----:B------:R-:W-:Y:S01]  /*28c0*/  IMAD R75, R12, 0x7e, RZ ;  /* 0x0000007e0c4b7824 */ /* 0x000fe200078e02ff */
[-C--:B------:R-:W-:Y:S01]  /*28d0*/  LEA R8, P4, R9, R10.reuse, 0x1 ;  /* 0x0000000a09087211 */ /* 0x080fe200078808ff */
[----:B------:R-:W-:Y:S01]  /*28e0*/  UIADD3 UR6, UP0, UR10, 0x2, URZ ;  /* 0x000000020a067890 */ /* 0x000fe2000ff1e03f */
[-C--:B------:R-:W-:Y:S01]  /*28f0*/  LEA R7, P6, R11, R10.reuse, 0x1 ;  /* 0x0000000a0b077211 */ /* 0x080fe200078c08ff */
[----:B------:R-:W-:Y:S01]  /*2900*/  USHF.L.U32 UR40, UR40, 0x7, URZ ;  /* 0x0000000728287899 */ /* 0x000fe2000800063f */
[----:B------:R-:W-:Y:S01]  /*2910*/  LEA R6, P3, R15, R10, 0x1 ;  /* 0x0000000a0f067211 */ /* 0x000fe200078608ff */
[----:B------:R0:W-:Y:S01]  /*2920*/  STL [R1+0x1c0], R8 ;  /* 0x0001c00801007387 */ /* 0x0001e20000100800 */
[----:B------:R-:W-:Y:S01]  /*2930*/  UMOV UR4, URZ ;  /* 0x0000003f00047c82 */ /* 0x000fe20008000000 */
[----:B------:R-:W-:-:S02]  /*2940*/  USHF.L.U32 UR41, UR40, 0x1, URZ ;  /* 0x0000000128297899 */ /* 0x000fc4000800063f */
[----:B------:R1:W-:Y:S01]  /*2950*/  STL [R1+0x1c8], R7 ;  /* 0x0001c80701007387 */ /* 0x0003e20000100800 */
[----:B------:R-:W-:Y:S02]  /*2960*/  UIADD3.X UR7, UR4, 0x40000040, URZ, UP0, !UPT ;  /* 0x4000004004077890 */ /* 0x000fe400087fe43f */
[----:B------:R-:W-:Y:S01]  /*2970*/  USHF.R.S32.HI UR4, URZ, 0x1f, UR40 ;  /* 0x0000001f3f047899 */ /* 0x000fe20008011428 */
[----:B------:R2:W-:Y:S01]  /*2980*/  STL [R1+0x1d0], R6 ;  /* 0x0001d00601007387 */ /* 0x0005e20000100800 */
[----:B------:R-:W-:Y:S01]  /*2990*/  UIADD3.64 UR18, UR6, 0x2, URZ ;  /* 0x0000000206127897 */ /* 0x000fe2000fffe03f */
[-C--:B0-----:R-:W-:Y:S01]  /*29a0*/  LEA R8, P1, R17, R10.reuse, 0x1 ;  /* 0x0000000a11087211 */ /* 0x081fe200078208ff */
[----:B------:R-:W-:Y:S02]  /*29b0*/  USHF.L.U64.HI UR40, UR40, 0x1, UR4 ;  /* 0x0000000128287899 */ /* 0x000fe40008010204 */
[----:B------:R-:W-:Y:S01]  /*29c0*/  UIADD3.64 UR22, UR6, 0x4, URZ ;  /* 0x0000000406167897 */ /* 0x000fe2000fffe03f */
[-C--:B-1----:R-:W-:Y:S01]  /*29d0*/  LEA R7, P0, R19, R10.reuse, 0x1 ;  /* 0x0000000a13077211 */ /* 0x082fe200078008ff */
[----:B------:R0:W-:Y:S01]  /*29e0*/  STL [R1+0x1d8], R8 ;  /* 0x0001d80801007387 */ /* 0x0001e20000100800 */
[----:B------:R-:W-:Y:S01]  /*29f0*/  UIADD3.64 UR26, UR6, 0x1fe, URZ ;  /* 0x000001fe061a7897 */ /* 0x000fe2000fffe03f */
[----:B--2---:R-:W-:-:S02]  /*2a00*/  LEA R6, P2, R21, R10, 0x1 ;  /* 0x0000000a15067211 */ /* 0x004fc400078408ff */
[----:B------:R1:W-:Y:S01]  /*2a10*/  STL [R1+0x1e0], R7 ;  /* 0x0001e00701007387 */ /* 0x0003e20000100800 */
[----:B------:R-:W-:Y:S02]  /*2a20*/  UIADD3.64 UR30, UR6, 0x200, URZ ;  /* 0x00000200061e7897 */ /* 0x000fe4000fffe03f */
[----:B------:R-:W-:Y:S01]  /*2a30*/  UIADD3.64 UR34, UR6, 0x202, URZ ;  /* 0x0000020206227897 */ /* 0x000fe2000fffe03f */
[----:B------:R2:W-:Y:S01]  /*2a40*/  STL [R1+0x1e8], R6 ;  /* 0x0001e80601007387 */ /* 0x0005e20000100800 */
[----:B------:R-:W-:Y:S01]  /*2a50*/  UIADD3.64 UR38, UR6, 0x204, URZ ;  /* 0x0000020406267897 */ /* 0x000fe2000fffe03f */
[----:B0-----:R-:W-:Y:S02]  /*2a60*/  LEA.HI.X.SX32 R8, R9, R16, 0x1, P4 ;  /* 0x0000001009087211 */ /* 0x001fe400020f0eff */
[----:B-1----:R-:W-:-:S03]  /*2a70*/  LEA R7, P5, R23, R10, 0x1 ;  /* 0x0000000a17077211 */ /* 0x002fc600078a08ff */
[----:B------:R0:W-:Y:S01]  /*2a80*/  STL [R1+0x1bc], R8 ;  /* 0x0001bc0801007387 */ /* 0x0001e20000100800 */
[----:B--2---:R-:W-:-:S03]  /*2a90*/  LEA.HI.X.SX32 R6, R11, R16, 0x1, P6 ;  /* 0x000000100b067211 */ /* 0x004fc600030f0eff */
[----:B------:R1:W-:Y:S01]  /*2aa0*/  STL [R1+0x1f8], R7 ;  /* 0x0001f80701007387 */ /* 0x0003e20000100800 */
[----:B------:R-:W-:-:S03]  /*2ab0*/  IMAD R11, R12, 0x7d, RZ ;  /* 0x0000007d0c0b7824 */ /* 0x000fc600078e02ff */
[----:B------:R2:W-:Y:S01]  /*2ac0*/  STL [R1+0x1c4], R6 ;  /* 0x0001c40601007387 */ /* 0x0005e20000100800 */
[----:B0-----:R-:W-:Y:S02]  /*2ad0*/  LEA R8, P4, R25, R10, 0x1 ;  /* 0x0000000a19087211 */ /* 0x001fe400078808ff */
[----:B-1----:R-:W-:-:S03]  /*2ae0*/  LEA.HI.X.SX32 R7, R15, R16, 0x1, P3 ;  /* 0x000000100f077211 */ /* 0x002fc600018f0eff */
[----:B------:R0:W-:Y:S01]  /*2af0*/  STL [R1+0x200], R8 ;  /* 0x0002000801007387 */ /* 0x0001e20000100800 */
[----:B------:R-:W-:Y:S01]  /*2b00*/  IMAD R15, R12, 0x73, RZ ;  /* 0x000000730c0f7824 */ /* 0x000fe200078e02ff */
[----:B--2---:R-:W-:Y:S02]  /*2b10*/  LEA R6, P3, R27, R10, 0x1 ;  /* 0x0000000a1b067211 */ /* 0x004fe400078608ff */
[----:B------:R1:W-:Y:S04]  /*2b20*/  STL [R1+0x1cc], R7 ;  /* 0x0001cc0701007387 */ /* 0x0003e80000100800 */
[----:B------:R2:W-:Y:S01]  /*2b30*/  STL [R1+0x208], R6 ;  /* 0x0002080601007387 */ /* 0x0005e20000100800 */
[----:B0-----:R-:W-:Y:S02]  /*2b40*/  LEA.HI.X.SX32 R8, R17, R16, 0x1, P1 ;  /* 0x0000001011087211 */ /* 0x001fe400008f0eff */
[----:B-1----:R-:W-:-:S03]  /*2b50*/  LEA R7, P1, R29, R10, 0x1 ;  /* 0x0000000a1d077211 */ /* 0x002fc600078208ff */
[----:B------:R0:W-:Y:S01]  /*2b60*/  STL [R1+0x1d4], R8 ;  /* 0x0001d40801007387 */ /* 0x0001e20000100800 */
[----:B--2---:R-:W-:-:S03]  /*2b70*/  LEA.HI.X.SX32 R6, R19, R16, 0x1, P0 ;  /* 0x0000001013067211 */ /* 0x004fc600000f0eff */
[----:B------:R1:W-:Y:S04]  /*2b80*/  STL [R1+0x210], R7 ;  /* 0x0002100701007387 */ /* 0x0003e80000100800 */
[----:B------:R2:W-:Y:S01]  /*2b90*/  STL [R1+0x1dc], R6 ;  /* 0x0001dc0601007387 */ /* 0x0005e20000100800 */
[----:B0-----:R-:W-:Y:S02]  /*2ba0*/  LEA R8, P0, R31, R10, 0x1 ;  /* 0x0000000a1f087211 */ /* 0x001fe400078008ff */
[----:B-1----:R-:W-:-:S03]  /*2bb0*/  LEA.HI.X.SX32 R7, R21, R16, 0x1, P2 ;  /* 0x0000001015077211 */ /* 0x002fc600010f0eff */
[----:B------:R0:W-:Y:S01]  /*2bc0*/  STL [R1+0x218], R8 ;  /* 0x0002180801007387 */ /* 0x0001e20000100800 */
[----:B--2---:R-:W-:-:S03]  /*2bd0*/  LEA R6, P2, R33, R10, 0x1 ;  /* 0x0000000a21067211 */ /* 0x004fc600078408ff */
[----:B------:R1:W-:Y:S04]  /*2be0*/  STL [R1+0x1e4], R7 ;  /* 0x0001e40701007387 */ /* 0x0003e80000100800 */
[----:B------:R2:W-:Y:S01]  /*2bf0*/  STL [R1+0x220], R6 ;  /* 0x0002200601007387 */ /* 0x0005e20000100800 */
[----:B0-----:R-:W-:Y:S02]  /*2c00*/  LEA.HI.X.SX32 R8, R23, R16, 0x1, P5 ;  /* 0x0000001017087211 */ /* 0x001fe400028f0eff */
[----:B-1----:R-:W-:-:S03]  /*2c10*/  LEA R7, P5, R35, R10, 0x1 ;  /* 0x0000000a23077211 */ /* 0x002fc600078a08ff */
[----:B------:R0:W-:Y:S01]  /*2c20*/  STL [R1+0x1f0], R8 ;  /* 0x0001f00801007387 */ /* 0x0001e20000100800 */
[----:B--2---:R-:W-:-:S03]  /*2c30*/  LEA.HI.X.SX32 R6, R25, R16, 0x1, P4 ;  /* 0x0000001019067211 */ /* 0x004fc600020f0eff */
[----:B------:R1:W-:Y:S01]  /*2c40*/  STL [R1+0x228], R7 ;  /* 0x0002280701007387 */ /* 0x0003e20000100800 */
[----:B------:R-:W-:-:S03]  /*2c50*/  CS2R R24, SRZ ;  /* 0x0000000000187805 */ /* 0x000fc6000001ff00 */
[----:B------:R2:W-:Y:S01]  /*2c60*/  STL [R1+0x1fc], R6 ;  /* 0x0001fc0601007387 */ /* 0x0005e20000100800 */
[----:B0-----:R-:W-:Y:S02]  /*2c70*/  LEA R8, P4, R37, R10, 0x1 ;  /* 0x0000000a25087211 */ /* 0x001fe400078808ff */
[----:B-1----:R-:W-:-:S03]  /*2c80*/  LEA.HI.X.SX32 R7, R27, R16, 0x1, P3 ;  /* 0x000000101b077211 */ /* 0x002fc600018f0eff */
[----:B------:R0:W-:Y:S01]  /*2c90*/  STL [R1+0x234], R8 ;  /* 0x0002340801007387 */ /* 0x0001e20000100800 */
[----:B------:R-:W-:Y:S02]  /*2ca0*/  CS2R R26, SRZ ;  /* 0x00000000001a7805 */ /* 0x000fe4000001ff00 */
[----:B--2---:R-:W-:Y:S01]  /*2cb0*/  LEA R6, P3, R39, R10, 0x1 ;  /* 0x0000000a27067211 */ /* 0x004fe200078608ff */
[----:B------:R1:W-:Y:S04]  /*2cc0*/  STL [R1+0x204], R7 ;  /* 0x0002040701007387 */ /* 0x0003e80000100800 */
[----:B------:R2:W-:Y:S01]  /*2cd0*/  STL [R1+0x240], R6 ;  /* 0x0002400601007387 */ /* 0x0005e20000100800 */
[----:B0-----:R-:W-:Y:S02]  /*2ce0*/  LEA.HI.X.SX32 R8, R29, R16, 0x1, P1 ;  /* 0x000000101d087211 */ /* 0x001fe400008f0eff */
[----:B------:R-:W-:-:S02]  /*2cf0*/  CS2R R28, SRZ ;  /* 0x00000000001c7805 */ /* 0x000fc4000001ff00 */
[----:B-1----:R-:W-:Y:S01]  /*2d00*/  LEA R7, P1, R41, R10, 0x1 ;  /* 0x0000000a29077211 */ /* 0x002fe200078208ff */
        /* <DEDUP_REMOVED lines=68> */
[----:B------:R-:W-:Y:S02]  /*3150*/  LEA.HI.X.SX32 R9, R67, R16, 0x1, P0 ;  /* 0x0000001043097211 */ /* 0x000fe400000f0eff */
[----:B------:R-:W-:Y:S02]  /*3160*/  CS2R R56, SRZ ;  /* 0x0000000000387805 */ /* 0x000fe4000001ff00 */
[----:B--2---:R-:W-:Y:S01]  /*3170*/  LEA R6, P2, R69, R10, 0x1 ;  /* 0x0000000a45067211 */ /* 0x004fe200078408ff */
[----:B------:R1:W-:Y:S01]  /*3180*/  STL [R1+0x284], R7 ;  /* 0x0002840701007387 */ /* 0x0003e20000100800 */
[----:B------:R-:W-:-:S03]  /*3190*/  CS2R R66, SRZ ;  /* 0x0000000000427805 */ /* 0x000fc6000001ff00 */
[----:B------:R2:W-:Y:S01]  /*31a0*/  STL [R1+0x2b8], R6 ;  /* 0x0002b80601007387 */ /* 0x0005e20000100800 */
[----:B0-----:R-:W-:Y:S02]  /*31b0*/  LEA.HI.X.SX32 R8, R59, R16, 0x1, P5 ;  /* 0x000000103b087211 */ /* 0x001fe400028f0eff */
[----:B------:R-:W-:Y:S02]  /*31c0*/  CS2R R58, SRZ ;  /* 0x00000000003a7805 */ /* 0x000fe4000001ff00 */
[----:B-1----:R-:W-:Y:S01]  /*31d0*/  LEA R7, P5, R71, R10, 0x1 ;  /* 0x0000000a47077211 */ /* 0x002fe200078a08ff */
[----:B------:R0:W-:Y:S01]  /*31e0*/  STL [R1+0x28c], R8 ;  /* 0x00028c0801007387 */ /* 0x0001e20000100800 */
[----:B--2---:R-:W-:-:S03]  /*31f0*/  LEA.HI.X.SX32 R6, R61, R16, 0x1, P4 ;  /* 0x000000103d067211 */ /* 0x004fc600020f0eff */
[----:B------:R1:W-:Y:S01]  /*3200*/  STL [R1+0x2c0], R7 ;  /* 0x0002c00701007387 */ /* 0x0003e20000100800 */
[----:B------:R-:W-:-:S03]  /*3210*/  CS2R R60, SRZ ;  /* 0x00000000003c7805 */ /* 0x000fc6000001ff00 */
[----:B------:R2:W-:Y:S01]  /*3220*/  STL [R1+0x294], R6 ;  /* 0x0002940601007387 */ /* 0x0005e20000100800 */
[----:B0-----:R-:W-:Y:S02]  /*3230*/  LEA R8, P4, R5, R10, 0x1 ;  /* 0x0000000a05087211 */ /* 0x001fe400078808ff */
[-C--:B------:R-:W-:Y:S02]  /*3240*/  LEA.HI.X.SX32 R10, R71, R16.reuse, 0x1, P5 ;  /* 0x00000010470a7211 */ /* 0x080fe400028f0eff */
[----:B------:R-:W-:Y:S02]  /*3250*/  CS2R R70, SRZ ;  /* 0x0000000000467805 */ /* 0x000fe4000001ff00 */
[-C--:B-1----:R-:W-:Y:S01]  /*3260*/  LEA.HI.X.SX32 R7, R63, R16.reuse, 0x1, P3 ;  /* 0x000000103f077211 */ /* 0x082fe200018f0eff */
[----:B------:R0:W-:Y:S01]  /*3270*/  STL [R1+0x2c8], R8 ;  /* 0x0002c80801007387 */ /* 0x0001e20000100800 */
[----:B------:R-:W-:Y:S02]  /*3280*/  LEA.HI.X.SX32 R5, R5, R16, 0x1, P4 ;  /* 0x0000001005057211 */ /* 0x000fe400020f0eff */
[----:B------:R-:W-:-:S02]  /*3290*/  CS2R R62, SRZ ;  /* 0x00000000003e7805 */ /* 0x000fc4000001ff00 */
[----:B--2---:R-:W-:Y:S01]  /*32a0*/  LEA.HI.X.SX32 R6, R65, R16, 0x1, P1 ;  /* 0x0000001041067211 */ /* 0x004fe200008f0eff */
[----:B------:R-:W-:Y:S01]  /*32b0*/  STL [R1+0x29c], R7 ;  /* 0x00029c0701007387 */ /* 0x000fe20000100800 */
[----:B------:R-:W-:-:S03]  /*32c0*/  CS2R R64, SRZ ;  /* 0x0000000000407805 */ /* 0x000fc6000001ff00 */
[----:B------:R1:W-:Y:S01]  /*32d0*/  STL [R1+0x2a4], R6 ;  /* 0x0002a40601007387 */ /* 0x0003e20000100800 */
[----:B0-----:R-:W-:Y:S02]  /*32e0*/  LEA.HI.X.SX32 R8, R69, R16, 0x1, P2 ;  /* 0x0000001045087211 */ /* 0x001fe400010f0eff */
[----:B------:R-:W-:Y:S01]  /*32f0*/  CS2R R68, SRZ ;  /* 0x0000000000447805 */ /* 0x000fe2000001ff00 */
[----:B------:R-:W-:Y:S04]  /*3300*/  STL [R1+0x2ac], R9 ;  /* 0x0002ac0901007387 */ /* 0x000fe80000100800 */
[----:B------:R0:W-:Y:S01]  /*3310*/  STL [R1+0x2b4], R8 ;  /* 0x0002b40801007387 */ /* 0x0001e20000100800 */
[----:B-1----:R-:W-:-:S03]  /*3320*/  IMAD.WIDE R6, R73, 0x2, R190 ;  /* 0x0000000249067825 */ /* 0x002fc600078e02be */
[----:B------:R-:W-:Y:S04]  /*3330*/  STL [R1+0x2bc], R10 ;  /* 0x0002bc0a01007387 */ /* 0x000fe80000100800 */
[----:B------:R-:W-:Y:S01]  /*3340*/  STL [R1+0x2d0], R6 ;  /* 0x0002d00601007387 */ /* 0x000fe20000100800 */
[----:B0-----:R-:W-:Y:S01]  /*3350*/  IMAD.WIDE R8, R73, 0x2, R188 ;  /* 0x0000000249087825 */ /* 0x001fe200078e02bc */
[----:B------:R-:W-:Y:S02]  /*3360*/  CS2R R72, SRZ ;  /* 0x0000000000487805 */ /* 0x000fe4000001ff00 */
[----:B------:R0:W-:Y:S04]  /*3370*/  STL [R1+0x2c4], R5 ;  /* 0x0002c40501007387 */ /* 0x0001e80000100800 */
[----:B------:R1:W-:Y:S04]  /*3380*/  STL [R1+0x2cc], R7 ;  /* 0x0002cc0701007387 */ /* 0x0003e80000100800 */
[----:B------:R-:W-:Y:S01]  /*3390*/  STL [R1+0x2d8], R8 ;  /* 0x0002d80801007387 */ /* 0x000fe20000100800 */
[----:B0-----:R-:W-:-:S03]  /*33a0*/  IMAD R5, R12, 0x7c, RZ ;  /* 0x0000007c0c057824 */ /* 0x001fc600078e02ff */
[----:B------:R0:W-:Y:S01]  /*33b0*/  STL [R1+0x2d4], R9 ;  /* 0x0002d40901007387 */ /* 0x0001e20000100800 */
[----:B-1----:R-:W-:-:S05]  /*33c0*/  IMAD.WIDE R6, R75, 0x2, R190 ;  /* 0x000000024b067825 */ /* 0x002fca00078e02be */
[----:B------:R-:W-:Y:S01]  /*33d0*/  STL [R1+0x2e0], R6 ;  /* 0x0002e00601007387 */ /* 0x000fe20000100800 */
[----:B0-----:R-:W-:-:S03]  /*33e0*/  IMAD.WIDE R8, R75, 0x2, R188 ;  /* 0x000000024b087825 */ /* 0x001fc600078e02bc */
[----:B------:R0:W-:Y:S01]  /*33f0*/  STL [R1+0x2dc], R7 ;  /* 0x0002dc0701007387 */ /* 0x0001e20000100800 */
[----:B------:R-:W-:-:S03]  /*3400*/  CS2R R74, SRZ ;  /* 0x00000000004a7805 */ /* 0x000fc6000001ff00 */
[----:B------:R-:W-:Y:S04]  /*3410*/  STL [R1+0x2e8], R8 ;  /* 0x0002e80801007387 */ /* 0x000fe80000100800 */
[----:B------:R1:W-:Y:S01]  /*3420*/  STL [R1+0x2e4], R9 ;  /* 0x0002e40901007387 */ /* 0x0003e20000100800 */
[----:B0-----:R-:W-:-:S04]  /*3430*/  IMAD.WIDE R6, R11, 0x2, R190 ;  /* 0x000000020b067825 */ /* 0x001fc800078e02be */
[--C-:B------:R-:W-:Y:S01]  /*3440*/  IMAD.WIDE R10, R11, 0x2, R188.reuse ;  /* 0x000000020b0a7825 */ /* 0x100fe200078e02bc */
[----:B------:R-:W-:Y:S03]  /*3450*/  STL [R1+0x2f0], R6 ;  /* 0x0002f00601007387 */ /* 0x000fe60000100800 */
[C---:B-1----:R-:W-:Y:S01]  /*3460*/  IMAD.WIDE R8, R5.reuse, 0x2, R188 ;  /* 0x0000000205087825 */ /* 0x042fe200078e02bc */
[----:B------:R0:W-:Y:S04]  /*3470*/  STL [R1+0x2ec], R7 ;  /* 0x0002ec0701007387 */ /* 0x0001e80000100800 */
[----:B------:R-:W-:Y:S04]  /*3480*/  STL [R1+0x2f8], R10 ;  /* 0x0002f80a01007387 */ /* 0x000fe80000100800 */
[----:B------:R1:W-:Y:S01]  /*3490*/  STL [R1+0x2f4], R11 ;  /* 0x0002f40b01007387 */ /* 0x0003e20000100800 */
[----:B0-----:R-:W-:-:S04]  /*34a0*/  IMAD.WIDE R6, R5, 0x2, R190 ;  /* 0x0000000205067825 */ /* 0x001fc800078e02be */
[C---:B------:R-:W-:Y:S01]  /*34b0*/  IMAD R5, R12.reuse, 0x7a, RZ ;  /* 0x0000007a0c057824 */ /* 0x040fe200078e02ff */
[----:B------:R-:W-:Y:S01]  /*34c0*/  STL [R1+0x300], R6 ;  /* 0x0003000601007387 */ /* 0x000fe20000100800 */
[----:B-1----:R-:W-:-:S03]  /*34d0*/  IMAD R11, R12, 0x7b, RZ ;  /* 0x0000007b0c0b7824 */ /* 0x002fc600078e02ff */
[----:B------:R0:W-:Y:S04]  /*34e0*/  STL [R1+0x2fc], R7 ;  /* 0x0002fc0701007387 */ /* 0x0001e80000100800 */
        /* <DEDUP_REMOVED lines=45> */
[----:B------:R-:W-:Y:S01]  /*37c0*/  IMAD.WIDE R10, R11, 0x2, R188 ;  /* 0x000000020b0a7825 */ /* 0x000fe200078e02bc */
[----:B------:R-:W-:Y:S03]  /*37d0*/  STL [R1+0x370], R6 ;  /* 0x0003700601007387 */ /* 0x000fe60000100800 */
[--C-:B-1----:R-:W-:Y:S01]  /*37e0*/  IMAD.WIDE R8, R15, 0x2, R190.reuse ;  /* 0x000000020f087825 */ /* 0x102fe200078e02be */
[----:B------:R0:W-:Y:S04]  /*37f0*/  STL [R1+0x36c], R7 ;  /* 0x00036c0701007387 */ /* 0x0001e80000100800 */
[----:B------:R-:W-:Y:S04]  /*3800*/  STL [R1+0x378], R10 ;  /* 0x0003780a01007387 */ /* 0x000fe80000100800 */
[----:B------:R1:W-:Y:S01]  /*3810*/  STL [R1+0x374], R11 ;  /* 0x0003740b01007387 */ /* 0x0003e20000100800 */
[----:B0-----:R-:W-:-:S05]  /*3820*/  IMAD.WIDE R6, R5, 0x2, R190 ;  /* 0x0000000205067825 */ /* 0x001fca00078e02be */
[----:B------:R-:W-:Y:S01]  /*3830*/  STL [R1+0x384], R6 ;  /* 0x0003840601007387 */ /* 0x000fe20000100800 */
[----:B-1----:R-:W-:-:S03]  /*3840*/  IMAD.WIDE R10, R5, 0x2, R188 ;  /* 0x00000002050a7825 */ /* 0x002fc600078e02bc */
[----:B------:R0:W-:Y:S01]  /*3850*/  STL [R1+0x380], R7 ;  /* 0x0003800701007387 */ /* 0x0001e20000100800 */
[----:B------:R-:W-:-:S03]  /*3860*/  IMAD R5, R12, 0x72, RZ ;  /* 0x000000720c057824 */ /* 0x000fc600078e02ff */
[----:B------:R-:W-:Y:S04]  /*3870*/  STL [R1+0x38c], R10 ;  /* 0x00038c0a01007387 */ /* 0x000fe80000100800 */
[----:B------:R1:W-:Y:S01]  /*3880*/  STL [R1+0x388], R11 ;  /* 0x0003880b01007387 */ /* 0x0003e20000100800 */
[----:B0-----:R-:W-:-:S03]  /*3890*/  IMAD.WIDE R6, R15, 0x2, R188 ;  /* 0x000000020f067825 */ /* 0x001fc600078e02bc */
[----:B------:R-:W-:Y:S04]  /*38a0*/  STL [R1+0x394], R8 ;  /* 0x0003940801007387 */ /* 0x000fe80000100800 */
[----:B------:R0:W-:Y:S01]  /*38b0*/  STL [R1+0x390], R9 ;  /* 0x0003900901007387 */ /* 0x0001e20000100800 */
[----:B-1----:R-:W-:-:S03]  /*38c0*/  IMAD R11, R12, 0x71, RZ ;  /* 0x000000710c0b7824 */ /* 0x002fc600078e02ff */
        /* <DEDUP_REMOVED lines=9> */
[----:B0-----:R-:W-:-:S04]  /*3960*/  IMAD.WIDE R8, R11, 0x2, R190 ;  /* 0x000000020b087825 */ /* 0x001fc800078e02be */
[----:B------:R-:W-:Y:S01]  /*3970*/  IMAD.WIDE R10, R11, 0x2, R188 ;  /* 0x000000020b0a7825 */ /* 0x000fe200078e02bc */
[----:B------:R-:W-:Y:S03]  /*3980*/  STL [R1+0x3b4], R8 ;  /* 0x0003b40801007387 */ /* 0x000fe60000100800 */
[C---:B-1----:R-:W-:Y:S01]  /*3990*/  IMAD.WIDE R6, R5.reuse, 0x2, R190 ;  /* 0x0000000205067825 */ /* 0x042fe200078e02be */
[----:B------:R0:W-:Y:S04]  /*39a0*/  STL [R1+0x3b0], R9 ;  /* 0x0003b00901007387 */ /* 0x0001e80000100800 */
[----:B------:R-:W-:Y:S04]  /*39b0*/  STL [R1+0x3bc], R10 ;  /* 0x0003bc0a01007387 */ /* 0x000fe80000100800 */
[----:B------:R1:W-:Y:S01]  /*39c0*/  STL [R1+0x3b8], R11 ;  /* 0x0003b80b01007387 */ /* 0x0003e20000100800 */
[----:B0-----:R-:W-:-:S03]  /*39d0*/  IMAD.WIDE R8, R5, 0x2, R188 ;  /* 0x0000000205087825 */ /* 0x001fc600078e02bc */
[----:B------:R-:W-:Y:S01]  /*39e0*/  STL [R1+0x3c4], R6 ;  /* 0x0003c40601007387 */ /* 0x000fe20000100800 */
[----:B------:R-:W-:-:S03]  /*39f0*/  IMAD R5, R12, 0x6e, RZ ;  /* 0x0000006e0c057824 */ /* 0x000fc600078e02ff */
[----:B------:R0:W-:Y:S01]  /*3a00*/  STL [R1+0x3c0], R7 ;  /* 0x0003c00701007387 */ /* 0x0001e20000100800 */
[----:B-1----:R-:W-:-:S03]  /*3a10*/  IMAD R11, R12, 0x6f, RZ ;  /* 0x0000006f0c0b7824 */ /* 0x002fc600078e02ff */
        /* <DEDUP_REMOVED lines=189> */
[----:B------:R1:W-:Y:S04]  /*45f0*/  STL [R1+0x57c], R10 ;  /* 0x00057c0a01007387 */ /* 0x0003e80000100800 */
[----:B------:R-:W-:Y:S01]  /*4600*/  STL [R1+0x578], R11 ;  /* 0x0005780b01007387 */ /* 0x000fe20000100800 */
        /* <DEDUP_REMOVED lines=127> */
[C---:B------:R-:W-:Y:S01]  /*4e00*/  IMAD.SHL.U32 R5, R12.reuse, 0x40, RZ ;  /* 0x000000400c057824 */ /* 0x040fe200078e00ff */
        /* <DEDUP_REMOVED lines=447> */
[----:B------:R-:W-:Y:S01]  /*6a00*/  IMAD.MOV.U32 R5, RZ, RZ, RZ ;  /* 0x000000ffff057224 */ /* 0x000fe200078e00ff */
[----:B------:R-:W-:Y:S01]  /*6a10*/  STL [R1+0xaa4], R6 ;  /* 0x000aa40601007387 */ /* 0x000fe20000100800 */
[----:B-1----:R-:W-:-:S03]  /*6a20*/  IMAD.WIDE R10, R12, 0x2, R190 ;  /* 0x000000020c0a7825 */ /* 0x002fc600078e02be */
[----:B------:R0:W-:Y:S04]  /*6a30*/  STL [R1+0xaa0], R7 ;  /* 0x000aa00701007387 */ /* 0x0001e80000100800 */
[----:B------:R1:W-:Y:S04]  /*6a40*/  STL [R1+0xaac], R8 ;  /* 0x000aac0801007387 */ /* 0x0003e80000100800 */
[----:B------:R2:W-:Y:S01]  /*6a50*/  STL [R1+0xaa8], R9 ;  /* 0x000aa80901007387 */ /* 0x0005e20000100800 */
[----:B0-----:R-:W-:-:S03]  /*6a60*/  IMAD.WIDE R6, R12, 0x2, R188 ;  /* 0x000000020c067825 */ /* 0x001fc600078e02bc */
[----:B------:R0:W-:Y:S01]  /*6a70*/  STL [R1+0xab4], R10 ;  /* 0x000ab40a01007387 */ /* 0x0001e20000100800 */
[----:B-1----:R-:W-:-:S03]  /*6a80*/  IMAD.SHL.U32 R8, R152, 0x80, RZ ;  /* 0x0000008098087824 */ /* 0x002fc600078e00ff */
[----:B------:R1:W-:Y:S04]  /*6a90*/  STL [R1+0xab0], R11 ;  /* 0x000ab00b01007387 */ /* 0x0003e80000100800 */
[----:B------:R3:W-:Y:S01]  /*6aa0*/  STL [R1+0xabc], R6 ;  /* 0x000abc0601007387 */ /* 0x0007e20000100800 */
[----:B--2---:R-:W-:Y:S01]  /*6ab0*/  LOP3.LUT R9, R14, 0x2000, R8, 0xf8, !PT ;  /* 0x000020000e097812 */ /* 0x004fe200078ef808 */
[----:B0-----:R-:W-:Y:S02]  /*6ac0*/  IMAD.SHL.U32 R10, R12, 0x80, RZ ;  /* 0x000000800c0a7824 */ /* 0x001fe400078e00ff */
[----:B------:R0:W-:Y:S04]  /*6ad0*/  STL [R1+0xab8], R7 ;  /* 0x000ab80701007387 */ /* 0x0001e80000100800 */
[----:B------:R2:W-:Y:S01]  /*6ae0*/  STL [R1+0xae8], R8 ;  /* 0x000ae80801007387 */ /* 0x0005e20000100800 */
[----:B-1----:R-:W-:-:S02]  /*6af0*/  SHF.R.S32.HI R11, RZ, 0x1f, R10 ;  /* 0x0000001fff0b7819 */ /* 0x002fc4000001140a */
[----:B---3--:R-:W-:Y:S02]  /*6b00*/  SHF.R.S32.HI R6, RZ, 0x7, R13 ;  /* 0x00000007ff067819 */ /* 0x008fe4000001140d */
[----:B0-----:R-:W-:Y:S02]  /*6b10*/  LOP3.LUT R7, R4, 0x30, RZ, 0x3c, !PT ;  /* 0x0000003004077812 */ /* 0x001fe400078e3cff */
[----:B------:R-:W-:Y:S01]  /*6b20*/  SHF.L.U64.HI R11, R10, 0x1, R11 ;  /* 0x000000010a0b7819 */ /* 0x000fe2000001020b */
[----:B------:R0:W-:Y:S01]  /*6b30*/  STL [R1+0xae4], R6 ;  /* 0x000ae40601007387 */ /* 0x0001e20000100800 */
[----:B--2---:R-:W-:Y:S01]  /*6b40*/  LOP3.LUT R8, R4, 0x20, RZ, 0x3c, !PT ;  /* 0x0000002004087812 */ /* 0x004fe200078e3cff */
[----:B------:R-:W-:-:S04]  /*6b50*/  IMAD.SHL.U32 R10, R10, 0x2, RZ ;  /* 0x000000020a0a7824 */ /* 0x000fc800078e00ff */
[----:B------:R1:W-:Y:S04]  /*6b60*/  STL [R1+0xadc], R8 ;  /* 0x000adc0801007387 */ /* 0x0003e80000100800 */
[----:B------:R2:W-:Y:S01]  /*6b70*/  STL [R1+0xad8], R7 ;  /* 0x000ad80701007387 */ /* 0x0005e20000100800 */
[C---:B0-----:R-:W-:Y:S02]  /*6b80*/  LOP3.LUT R6, R4.reuse, 0x10, RZ, 0x3c, !PT ;  /* 0x0000001004067812 */ /* 0x041fe400078e3cff */
[C---:B------:R-:W-:Y:S02]  /*6b90*/  LOP3.LUT R6, R4.reuse, 0x40, RZ, 0x3c, !PT ;  /* 0x0000004004067812 */ /* 0x040fe400078e3cff */
[C---:B------:R-:W-:Y:S02]  /*6ba0*/  LOP3.LUT R6, R4.reuse, 0x70, RZ, 0x3c, !PT ;  /* 0x0000007004067812 */ /* 0x040fe400078e3cff */
[----:B-1----:R-:W-:-:S02]  /*6bb0*/  LOP3.LUT R8, R4, 0x50, RZ, 0x3c, !PT ;  /* 0x0000005004087812 */ /* 0x002fc400078e3cff */
[C---:B------:R-:W-:Y:S02]  /*6bc0*/  LOP3.LUT R8, R9.reuse, 0x20, RZ, 0x3c, !PT ;  /* 0x0000002009087812 */ /* 0x040fe400078e3cff */
[----:B--2---:R-:W-:Y:S02]  /*6bd0*/  LOP3.LUT R7, R4, 0x60, RZ, 0x3c, !PT ;  /* 0x0000006004077812 */ /* 0x004fe400078e3cff */
[----:B------:R-:W-:-:S03]  /*6be0*/  LOP3.LUT R6, R9, 0x60, RZ, 0x3c, !PT ;  /* 0x0000006009067812 */ /* 0x000fc600078e3cff */
[----:B------:R0:W-:Y:S02]  /*6bf0*/  STL [R1+0xacc], R7 ;  /* 0x000acc0701007387 */ /* 0x0001e40000100800 */
[----:B0-----:R-:W-:-:S07]  /*6c00*/  LOP3.LUT R7, R9, 0x40, RZ, 0x3c, !PT ;  /* 0x0000004009077812 */ /* 0x001fce00078e3cff */
.L_x_2:
[----:B0-----:R-:W0:Y:S01]  /*6c10*/  LDC R12, c[0x0][0x230] ;  /* 0x00008c00ff0c7b82 */ /* 0x001e220000000800 */
[----:B------:R1:W-:Y:S04]  /*6c20*/  STL [R1+0xcd8], R23 ;  /* 0x000cd81701007387 */ /* 0x0003e80000100800 */
[----:B------:R2:W-:Y:S04]  /*6c30*/  STL [R1+0xcd4], R162 ;  /* 0x000cd4a201007387 */ /* 0x0005e80000100800 */
[----:B------:R3:W-:Y:S01]  /*6c40*/  STL [R1+0xcd0], R16 ;  /* 0x000cd01001007387 */ /* 0x0007e20000100800 */
[----:B-1----:R-:W-:-:S03]  /*6c50*/  PRMT R23, RZ, 0x7610, R23 ;  /* 0x00007610ff177816 */ /* 0x002fc60000000017 */
[----:B------:R1:W-:Y:S01]  /*6c60*/  STL [R1+0xccc], R157 ;  /* 0x000ccc9d01007387 */ /* 0x0003e20000100800 */
[----:B--2---:R-:W-:-:S03]  /*6c70*/  PRMT R162, RZ, 0x7610, R162 ;  /* 0x00007610ffa27816 */ /* 0x004fc600000000a2 */
[----:B------:R-:W-:Y:S04]  /*6c80*/  STL [R1+0xcc8], R153 ;  /* 0x000cc89901007387 */ /* 0x000fe80000100800 */
[----:B------:R-:W-:Y:S01]  /*6c90*/  STL [R1+0xcc4], R158 ;  /* 0x000cc49e01007387 */ /* 0x000fe20000100800 */
[----:B0-----:R-:W-:-:S03]  /*6ca0*/  IMAD R12, R5, -0x80, R12 ;  /* 0xffffff80050c7824 */ /* 0x001fc600078e020c */
[----:B------:R-:W-:Y:S02]  /*6cb0*/  STL [R1+0xcc0], R18 ;  /* 0x000cc01201007387 */ /* 0x000fe40000100800 */
[C---:B------:R-:W-:Y:S02]  /*6cc0*/  ISETP.GT.AND P0, PT, R12.reuse, RZ, PT ;  /* 0x000000ff0c00720c */ /* 0x040fe40003f04270 */
[----:B------:R-:W-:Y:S01]  /*6cd0*/  STL [R1+0xcbc], R154 ;  /* 0x000cbc9a01007387 */ /* 0x000fe20000100800 */
[C---:B------:R-:W-:Y:S02]  /*6ce0*/  ISETP.GT.AND P1, PT, R12.reuse, 0x1, PT ;  /* 0x000000010c00780c */ /* 0x040fe40003f24270 */
[----:B---3--:R-:W-:Y:S01]  /*6cf0*/  PRMT R16, RZ, 0x7610, R16 ;  /* 0x00007610ff107816 */ /* 0x008fe20000000010 */
[----:B------:R-:W-:Y:S01]  /*6d00*/  STL [R1+0xcb8], R22 ;  /* 0x000cb81601007387 */ /* 0x000fe20000100800 */
[----:B-1----:R-:W-:Y:S02]  /*6d10*/  PRMT R157, RZ, 0x7610, R157 ;  /* 0x00007610ff9d7816 */ /* 0x002fe4000000009d */
[----:B------:R-:W-:Y:S01]  /*6d20*/  ISETP.GT.AND P2, PT, R12, 0x2, PT ;  /* 0x000000020c00780c */ /* 0x000fe20003f44270 */
[----:B------:R-:W-:Y:S03]  /*6d30*/  STL [R1+0xcb4], R10 ;  /* 0x000cb40a01007387 */ /* 0x000fe60000100800 */
[----:B------:R-:W-:Y:S01]  /*6d40*/  @P0 IMAD.MOV.U32 R14, RZ, RZ, R188 ;  /* 0x000000ffff0e0224 */ /* 0x000fe200078e00bc */
[----:B------:R-:W-:Y:S01]  /*6d50*/  STL [R1+0xcb0], R251 ;  /* 0x000cb0fb01007387 */ /* 0x000fe20000100800 */
[----:B------:R-:W-:-:S03]  /*6d60*/  @P0 IMAD.MOV.U32 R15, RZ, RZ, R189 ;  /* 0x000000ffff0f0224 */ /* 0x000fc600078e00bd */
[----:B------:R-:W-:Y:S04]  /*6d70*/  STL [R1+0xcac], R249 ;  /* 0x000cacf901007387 */ /* 0x000fe80000100800 */
[----:B------:R0:W2:Y:S04]  /*6d80*/  @P0 LDG.E.U16 R23, desc[UR44][R14.64] ;  /* 0x0000002c0e170981 */ /* 0x0000a8000c1e1500 */
[----:B------:R-:W-:Y:S04]  /*6d90*/  STL [R1+0xca8], R247 ;  /* 0x000ca8f701007387 */ /* 0x000fe80000100800 */
[----:B------:R-:W-:Y:S01]  /*6da0*/  STL [R1+0xca4], R245 ;  /* 0x000ca4f501007387 */ /* 0x000fe20000100800 */
[----:B0-----:R-:W-:-:S02]  /*6db0*/  @P0 IMAD.MOV.U32 R14, RZ, RZ, R190 ;  /* 0x000000ffff0e0224 */ /* 0x001fc400078e00be */
[----:B------:R-:W-:Y:S01]  /*6dc0*/  @P0 IMAD.MOV.U32 R15, RZ, RZ, R191 ;  /* 0x000000ffff0f0224 */ /* 0x000fe200078e00bf */
[----:B------:R-:W-:Y:S04]  /*6dd0*/  STL [R1+0xca0], R243 ;  /* 0x000ca0f301007387 */ /* 0x000fe80000100800 */
[----:B------:R-:W3:Y:S04]  /*6de0*/  @P0 LDG.E.U16 R162, desc[UR44][R14.64] ;  /* 0x0000002c0ea20981 */ /* 0x000ee8000c1e1500 */
[----:B------:R-:W-:Y:S04]  /*6df0*/  STL [R1+0xc9c], R241 ;  /* 0x000c9cf101007387 */ /* 0x000fe80000100800 */
        /* <DEDUP_REMOVED lines=56> */
[----:B-----5:R-:W-:Y:S04]  /*7180*/  STL [R1+0xbb8], R4 ;  /* 0x000bb80401007387 */ /* 0x020fe80000100800 */
        /* <DEDUP_REMOVED lines=11> */
[----:B--2---:R0:W-:Y:S04]  /*7240*/  STL [R1+0x1ac], R23 ;  /* 0x0001ac1701007387 */ /* 0x0041e80000100800 */
[----:B0-----:R-:W2:Y:S04]  /*7250*/  LDL.LU R23, [R1+0xcd8] ;  /* 0x000cd80001177983 */ /* 0x001ea80000300800 */
[----:B------:R-:W-:Y:S04]  /*7260*/  STL [R1+0xb28], R190 ;  /* 0x000b28be01007387 */ /* 0x000fe80000100800 */
[----:B------:R-:W-:Y:S04]  /*7270*/  STL [R1+0xb24], R191 ;  /* 0x000b24bf01007387 */ /* 0x000fe80000100800 */
[----:B---3--:R0:W-:Y:S04]  /*7280*/  STL [R1+0x1a8], R162 ;  /* 0x0001a8a201007387 */ /* 0x0081e80000100800 */
[----:B0-----:R-:W3:Y:S04]  /*7290*/  LDL.LU R162, [R1+0xcd4] ;  /* 0x000cd40001a27983 */ /* 0x001ee80000300800 */
[----:B------:R-:W4:Y:S04]  /*72a0*/  LDL R14, [R1+0xab8] ;  /* 0x000ab800010e7983 */ /* 0x000f280000100800 */
[----:B------:R-:W4:Y:S02]  /*72b0*/  LDL R15, [R1+0xabc] ;  /* 0x000abc00010f7983 */ /* 0x000f240000100800 */
[----:B----4-:R-:W-:-:S04]  /*72c0*/  @P1 LOP3.LUT R15, R15, R14, RZ, 0x3c, !PT ;  /* 0x0000000e0f0f1212 */ /* 0x010fc800078e3cff */
[----:B------:R-:W-:-:S04]  /*72d0*/  @P1 LOP3.LUT R14, R15, R14, RZ, 0x3c, !PT ;  /* 0x0000000e0f0e1212 */ /* 0x000fc800078e3cff */
[----:B------:R-:W-:-:S05]  /*72e0*/  @P1 LOP3.LUT R15, R15, R14, RZ, 0x3c, !PT ;  /* 0x0000000e0f0f1212 */ /* 0x000fca00078e3cff */
[----:B------:R-:W4:Y:S04]  /*72f0*/  @P1 LDG.E.U16 R16, desc[UR44][R14.64] ;  /* 0x0000002c0e101981 */ /* 0x000f28000c1e1500 */
[----:B----4-:R0:W-:Y:S04]  /*7300*/  STL [R1+0x1a4], R16 ;  /* 0x0001a41001007387 */ /* 0x0101e80000100800 */
[----:B0-----:R-:W4:Y:S04]  /*7310*/  LDL.LU R16, [R1+0xcd0] ;  /* 0x000cd00001107983 */ /* 0x001f280000300800 */
[----:B------:R-:W2:Y:S04]  /*7320*/  LDL R14, [R1+0xab0] ;  /* 0x000ab000010e7983 */ /* 0x000ea80000100800 */
[----:B------:R-:W2:Y:S02]  /*7330*/  LDL R15, [R1+0xab4] ;  /* 0x000ab400010f7983 */ /* 0x000ea40000100800 */
[----:B--2---:R-:W-:-:S04]  /*7340*/  @P1 LOP3.LUT R15, R15, R14, RZ, 0x3c, !PT ;  /* 0x0000000e0f0f1212 */ /* 0x004fc800078e3cff */
[----:B------:R-:W-:-:S04]  /*7350*/  @P1 LOP3.LUT R14, R15, R14, RZ, 0x3c, !PT ;  /* 0x0000000e0f0e1212 */ /* 0x000fc800078e3cff */
[----:B------:R-:W-:-:S05]  /*7360*/  @P1 LOP3.LUT R15, R15, R14, RZ, 0x3c, !PT ;  /* 0x0000000e0f0f1212 */ /* 0x000fca00078e3cff */
[----:B------:R-:W2:Y:S04]  /*7370*/  @P1 LDG.E.U16 R157, desc[UR44][R14.64] ;  /* 0x0000002c0e9d1981 */ /* 0x000ea8000c1e1500 */
[----:B--2---:R0:W-:Y:S04]  /*7380*/  STL [R1+0x1a0], R157 ;  /* 0x0001a09d01007387 */ /* 0x0041e80000100800 */
[----:B0-----:R-:W2:Y:S04]  /*7390*/  LDL.LU R157, [R1+0xccc] ;  /* 0x000ccc00019d7983 */ /* 0x001ea80000300800 */
[----:B------:R-:W3:Y:S04]  /*73a0*/  LDL R14, [R1+0xaa8] ;  /* 0x000aa800010e7983 */ /* 0x000ee80000100800 */
[----:B------:R-:W3:Y:S01]  /*73b0*/  LDL R15, [R1+0xaac] ;  /* 0x000aac00010f7983 */ /* 0x000ee20000100800 */
[----:B------:R-:W-:-:S02]  /*73c0*/  PRMT R153, RZ, 0x7610, R153 ;  /* 0x00007610ff997816 */ /* 0x000fc40000000099 */
[----:B---3--:R-:W-:-:S04]  /*73d0*/  @P2 LOP3.LUT R15, R15, R14, RZ, 0x3c, !PT ;  /* 0x0000000e0f0f2212 */ /* 0x008fc800078e3cff */
[----:B------:R-:W-:-:S04]  /*73e0*/  @P2 LOP3.LUT R14, R15, R14, RZ, 0x3c, !PT ;  /* 0x0000000e0f0e2212 */ /* 0x000fc800078e3cff */
[----:B------:R-:W-:-:S05]  /*73f0*/  @P2 LOP3.LUT R15, R15, R14, RZ, 0x3c, !PT ;  /* 0x0000000e0f0f2212 */ /* 0x000fca00078e3cff */
[----:B------:R-:W3:Y:S04]  /*7400*/  @P2 LDG.E.U16 R153, desc[UR44][R14.64] ;  /* 0x0000002c0e992981 */ /* 0x000ee8000c1e1500 */
[----:B---3--:R0:W-:Y:S04]  /*7410*/  STL [R1+0x19c], R153 ;  /* 0x00019c9901007387 */ /* 0x0081e80000100800 */
[----:B0-----:R-:W3:Y:S04]  /*7420*/  LDL.LU R153, [R1+0xcc8] ;  /* 0x000cc80001997983 */ /* 0x001ee80000300800 */
[----:B------:R-:W4:Y:S04]  /*7430*/  LDL R14, [R1+0xaa0] ;  /* 0x000aa000010e7983 */ /* 0x000f280000100800 */
[----:B------:R-:W4:Y:S01]  /*7440*/  LDL R15, [R1+0xaa4] ;  /* 0x000aa400010f7983 */ /* 0x000f220000100800 */
[----:B------:R-:W-:-:S02]  /*7450*/  PRMT R158, RZ, 0x7610, R158 ;  /* 0x00007610ff9e7816 */ /* 0x000fc4000000009e */
[----:B----4-:R-:W-:-:S04]  /*7460*/  @P2 LOP3.LUT R15, R15, R14, RZ, 0x3c, !PT ;  /* 0x0000000e0f0f2212 */ /* 0x010fc800078e3cff */
[----:B------:R-:W-:-:S04]  /*7470*/  @P2 LOP3.LUT R14, R15, R14, RZ, 0x3c, !PT ;  /* 0x0000000e0f0e2212 */ /* 0x000fc800078e3cff */
[----:B------:R-:W-:-:S05]  /*7480*/  @P2 LOP3.LUT R15, R15, R14, RZ, 0x3c, !PT ;  /* 0x0000000e0f0f2212 */ /* 0x000fca00078e3cff */
[----:B------:R-:W4:Y:S01]  /*7490*/  @P2 LDG.E.U16 R158, desc[UR44][R14.64] ;  /* 0x0000002c0e9e2981 */ /* 0x000f22000c1e1500 */
[----:B------:R-:W-:-:S03]  /*74a0*/  ISETP.GT.AND P0, PT, R12, 0x3, PT ;  /* 0x000000030c00780c */ /* 0x000fc60003f04270 */
[----:B----4-:R0:W-:Y:S04]  /*74b0*/  STL [R1+0x198], R158 ;  /* 0x0001989e01007387 */ /* 0x0101e80000100800 */
[----:B0-----:R-:W4:Y:S04]  /*74c0*/  LDL.LU R158, [R1+0xcc4] ;  /* 0x000cc400019e7983 */ /* 0x001f280000300800 */
[----:B------:R-:W2:Y:S04]  /*74d0*/  LDL R14, [R1+0xa98] ;  /* 0x000a9800010e7983 */ /* 0x000ea80000100800 */
[----:B------:R-:W2:Y:S01]  /*74e0*/  LDL R15, [R1+0xa9c] ;  /* 0x000a9c00010f7983 */ /* 0x000ea20000100800 */
[----:B------:R-:W-:-:S02]  /*74f0*/  PRMT R18, RZ, 0x7610, R18 ;  /* 0x00007610ff127816 */ /* 0x000fc40000000012 */
        /* <DEDUP_REMOVED lines=12> */
[----:B------:R-:W3:Y:S01]  /*75c0*/  @P0 LDG.E.U16 R154, desc[UR44][R14.64] ;  /* 0x0000002c0e9a0981 */ /* 0x000ee2000c1e1500 */
[----:B------:R-:W-:-:S03]  /*75d0*/  ISETP.GT.AND P1, PT, R12, 0x4, PT ;  /* 0x000000040c00780c */ /* 0x000fc60003f24270 */
        /* <DEDUP_REMOVED lines=8> */
[----:B------:R-:W4:Y:S04]  /*7660*/  @P1 LDG.E.U16 R22, desc[UR44][R14.64] ;  /* 0x0000002c0e161981 */ /* 0x000f28000c1e1500 */
        /* <DEDUP_REMOVED lines=8> */
[----:B------:R-:W2:Y:S01]  /*76f0*/  @P1 LDG.E.U16 R10, desc[UR44][R14.64] ;  /* 0x0000002c0e0a1981 */ /* 0x000ea2000c1e1500 */
[----:B------:R-:W-:-:S03]  /*7700*/  ISETP.GT.AND P2, PT, R12, 0x5, PT ;  /* 0x000000050c00780c */ /* 0x000fc60003f44270 */
        /* <DEDUP_REMOVED lines=455> */
[----:B------:R-:W3:Y:S04]  /*9380*/  LDL R14, [R1+0x8f8] ;  /* 0x0008f800010e7983 */ /* 0x000ee80000100800 */
[----:B------:R-:W3:Y:S01]  /*9390*/  LDL R15, [R1+0x8fc] ;  /* 0x0008fc00010f7983 */ /* 0x000ee20000100800 */
[----:B------:R-:W-:Y:S02]  /*93a0*/  ISETP.GT.AND P2, PT, R12, 0x1d, PT ;  /* 0x0000001d0c00780c */ /* 0x000fe40003f44270 */
[----:B------:R-:W-:Y:S01]  /*93b0*/  PRMT R193, RZ, 0x7610, R193 ;  /* 0x00007610ffc17816 */ /* 0x000fe200000000c1 */
[----:B--2---:R0:W-:Y:S01]  /*93c0*/  STL [R1+0xe0], R155 ;  /* 0x0000e09b01007387 */ /* 0x0041e20000100800 */
[----:B------:R-:W-:-:S03]  /*93d0*/  PRMT R224, RZ, 0x7610, R224 ;  /* 0x00007610ffe07816 */ /* 0x000fc600000000e0 */
[----:B0-----:R-:W2:Y:S06]  /*93e0*/  LDL R155, [R1+0x8dc] ;  /* 0x0008dc00019b7983 */ /* 0x001eac0000100800 */
[----:B---3--:R-:W-:-:S04]  /*93f0*/  @P2 LOP3.LUT R15, R15, R14, RZ, 0x3c, !PT ;  /* 0x0000000e0f0f2212 */ /* 0x008fc800078e3cff */
[----:B------:R-:W-:-:S04]  /*9400*/  @P2 LOP3.LUT R14, R15, R14, RZ, 0x3c, !PT ;  /* 0x0000000e0f0e2212 */ /* 0x000fc800078e3cff */
[----:B------:R-:W-:-:S05]  /*9410*/  @P2 LOP3.LUT R15, R15, R14, RZ, 0x3c, !PT ;  /* 0x0000000e0f0f2212 */ /* 0x000fca00078e3cff */
[----:B------:R0:W3:Y:S04]  /*9420*/  @P2 LDG.E.U16 R193, desc[UR44][R14.64] ;  /* 0x0000002c0ec12981 */ /* 0x0000e8000c1e1500 */
[----:B------:R-:W0:Y:S04]  /*9430*/  LDL R14, [R1+0x8f0] ;  /* 0x0008f000010e7983 */ /* 0x000e280000100800 */
[----:B------:R-:W0:Y:S02]  /*9440*/  LDL R15, [R1+0x8f4] ;  /* 0x0008f400010f7983 */ /* 0x000e240000100800 */
[----:B0-----:R-:W-:-:S04]  /*9450*/  @P2 LOP3.LUT R15, R15, R14, RZ, 0x3c, !PT ;  /* 0x0000000e0f0f2212 */ /* 0x001fc800078e3cff */
[----:B------:R-:W-:-:S04]  /*9460*/  @P2 LOP3.LUT R14, R15, R14, RZ, 0x3c, !PT ;  /* 0x0000000e0f0e2212 */ /* 0x000fc800078e3cff */
[----:B------:R-:W-:-:S05]  /*9470*/  @P2 LOP3.LUT R15, R15, R14, RZ, 0x3c, !PT ;  /* 0x0000000e0f0f2212 */ /* 0x000fca00078e3cff */
[----:B------:R-:W4:Y:S04]  /*9480*/  @P2 LDG.E.U16 R224, desc[UR44][R14.64] ;  /* 0x0000002c0ee02981 */ /* 0x000f28000c1e1500 */
[----:B---3--:R0:W-:Y:S04]  /*9490*/  STL [R1+0xdc], R193 ;  /* 0x0000dcc101007387 */ /* 0x0081e80000100800 */
[----:B0-----:R-:W3:Y:S04]  /*94a0*/  LDL R193, [R1+0x8d4] ;  /* 0x0008d40001c17983 */ /* 0x001ee80000100800 */
[----:B----4-:R0:W-:Y:S04]  /*94b0*/  STL [R1+0xd8], R224 ;  /* 0x0000d8e001007387 */ /* 0x0101e80000100800 */
[----:B0-----:R-:W4:Y:S04]  /*94c0*/  LDL.LU R224, [R1+0xbf4] ;  /* 0x000bf40001e07983 */ /* 0x001f280000300800 */
[----:B------:R-:W2:Y:S04]  /*94d0*/  LDL R14, [R1+0x8e8] ;  /* 0x0008e800010e7983 */ /* 0x000ea80000100800 */
[----:B------:R-:W2:Y:S01]  /*94e0*/  LDL R15, [R1+0x8ec] ;  /* 0x0008ec00010f7983 */ /* 0x000ea20000100800 */
[----:B------:R-:W-:-:S02]  /*94f0*/  ISETP.GT.AND P0, PT, R12, 0x1e, PT ;  /* 0x0000001e0c00780c */ /* 0x000fc40003f04270 */
[----:B------:R-:W-:-:S11]  /*9500*/  PRMT R226, RZ, 0x7610, R226 ;  /* 0x00007610ffe27816 */ /* 0x000fd600000000e2 */
        /* <DEDUP_REMOVED lines=9> */
[----:B------:R-:W-:Y:S02]  /*95a0*/  ISETP.GT.AND P1, PT, R12, 0x1f, PT ;  /* 0x0000001f0c00780c */ /* 0x000fe40003f24270 */
[----:B---3--:R-:W-:-:S04]  /*95b0*/  @P0 LOP3.LUT R15, R15, R14, RZ, 0x3c, !PT ;  /* 0x0000000e0f0f0212 */ /* 0x008fc800078e3cff */
[----:B------:R-:W-:-:S04]  /*95c0*/  @P0 LOP3.LUT R14, R15, R14, RZ, 0x3c, !PT ;  /* 0x0000000e0f0e0212 */ /* 0x000fc800078e3cff */
[----:B------:R-:W-:-:S05]  /*95d0*/  @P0 LOP3.LUT R15, R15, R14, RZ, 0x3c, !PT ;  /* 0x0000000e0f0f0212 */ /* 0x000fca00078e3cff */
[----:B------:R0:W3:Y:S04]  /*95e0*/  @P0 LDG.E.U16 R0, desc[UR44][R14.64] ;  /* 0x0000002c0e000981 */ /* 0x0000e8000c1e1500 */
[----:B------:R-:W4:Y:S01]  /*95f0*/  LDL R15, [R1+0x8d8] ;  /* 0x0008d800010f7983 */ /* 0x000f220000100800 */
[----:B------:R-:W-:Y:S01]  /*9600*/  PRMT R228, RZ, 0x7610, R228 ;  /* 0x00007610ffe47816 */ /* 0x000fe200000000e4 */
[----:B0-----:R-:W-:-:S05]  /*9610*/  @P1 IMAD.MOV.U32 R14, RZ, RZ, R155 ;  /* 0x000000ffff0e1224 */ /* 0x001fca00078e009b */
[----:B----4-:R-:W4:Y:S04]  /*9620*/  @P1 LDG.E.U16 R228, desc[UR44][R14.64] ;  /* 0x0000002c0ee41981 */ /* 0x010f28000c1e1500 */
[----:B---3--:R-:W-:Y:S04]  /*9630*/  STL [R1+0xb50], R0 ;  /* 0x000b500001007387 */ /* 0x008fe80000100800 */
[----:B------:R-:W3:Y:S04]  /*9640*/  LDL R155, [R1+0x8bc] ;  /* 0x0008bc00019b7983 */ /* 0x000ee80000100800 */
[----:B----4-:R0:W-:Y:S04]  /*9650*/  STL [R1+0x1b8], R228 ;  /* 0x0001b8e401007387 */ /* 0x0101e80000100800 */
[----:B0-----:R-:W4:Y:S04]  /*9660*/  LDL.LU R228, [R1+0xbec] ;  /* 0x000bec0001e47983 */ /* 0x001f280000300800 */
[----:B------:R-:W2:Y:S01]  /*9670*/  LDL R15, [R1+0x8d0] ;  /* 0x0008d000010f7983 */ /* 0x000ea20000100800 */
[----:B------:R-:W-:Y:S01]  /*9680*/  PRMT R190, RZ, 0x7610, R190 ;  /* 0x00007610ffbe7816 */ /* 0x000fe200000000be */
[----:B------:R-:W-:Y:S01]  /*9690*/  @P1 IMAD.MOV.U32 R14, RZ, RZ, R193 ;  /* 0x000000ffff0e1224 */ /* 0x000fe200078e00c1 */
[----:B------:R-:W-:Y:S01]  /*96a0*/  ISETP.GT.AND P2, PT, R12, 0x20, PT ;  /* 0x000000200c00780c */ /* 0x000fe20003f44270 */
[----:B------:R-:W4:Y:S04]  /*96b0*/  LDL R193, [R1+0x8ac] ;  /* 0x0008ac0001c17983 */ /* 0x000f280000100800 */
[----:B--2---:R0:W2:Y:S04]  /*96c0*/  @P1 LDG.E.U16 R190, desc[UR44][R14.64] ;  /* 0x0000002c0ebe1981 */ /* 0x0040a8000c1e1500 */
[----:B------:R-:W0:Y:S04]  /*96d0*/  LDL R14, [R1+0x8c8] ;  /* 0x0008c800010e7983 */ /* 0x000e280000100800 */
[----:B------:R-:W0:Y:S01]  /*96e0*/  LDL R15, [R1+0x8cc] ;  /* 0x0008cc00010f7983 */ /* 0x000e220000100800 */
[----:B------:R-:W-:-:S02]  /*96f0*/  PRMT R230, RZ, 0x7610, R230 ;  /* 0x00007610ffe67816 */ /* 0x000fc400000000e6 */
[----:B0-----:R-:W-:-:S04]  /*9700*/  @P2 LOP3.LUT R15, R15, R14, RZ, 0x3c, !PT ;  /* 0x0000000e0f0f2212 */ /* 0x001fc800078e3cff */
[----:B------:R-:W-:-:S04]  /*9710*/  @P2 LOP3.LUT R14, R15, R14, RZ, 0x3c, !PT ;  /* 0x0000000e0f0e2212 */ /* 0x000fc800078e3cff */
[----:B------:R-:W-:-:S05]  /*9720*/  @P2 LOP3.LUT R15, R15, R14, RZ, 0x3c, !PT ;  /* 0x0000000e0f0f2212 */ /* 0x000fca00078e3cff */
[----:B------:R-:W3:Y:S04]  /*9730*/  @P2 LDG.E.U16 R230, desc[UR44][R14.64] ;  /* 0x0000002c0ee62981 */ /* 0x000ee8000c1e1500 */
[----:B--2---:R-:W-:Y:S04]  /*9740*/  STL [R1+0xb2c], R190 ;  /* 0x000b2cbe01007387 */ /* 0x004fe80000100800 */
[----:B---3--:R0:W-:Y:S04]  /*9750*/  STL [R1+0xd0], R230 ;  /* 0x0000d0e601007387 */ /* 0x0081e80000100800 */
        /* <DEDUP_REMOVED lines=8> */
[----:B------:R-:W-:Y:S02]  /*97e0*/  ISETP.GT.AND P0, PT, R12, 0x21, PT ;  /* 0x000000210c00780c */ /* 0x000fe40003f04270 */
[----:B------:R-:W-:Y:S01]  /*97f0*/  PRMT R21, RZ, 0x7610, R21 ;  /* 0x00007610ff157816 */ /* 0x000fe20000000015 */
[----:B---3--:R0:W-:Y:S04]  /*9800*/  STL [R1+0xcc], R232 ;  /* 0x0000cce801007387 */ /* 0x0081e80000100800 */
[----:B0-----:R-:W3:Y:S04]  /*9810*/  LDL.LU R232, [R1+0xbe4] ;  /* 0x000be40001e87983 */ /* 0x001ee80000300800 */
[----:B------:R-:W4:Y:S02]  /*9820*/  LDL R15, [R1+0x8b8] ;  /* 0x0008b800010f7983 */ /* 0x000f240000100800 */
[----:B------:R-:W-:Y:S01]  /*9830*/  @P0 IMAD.MOV.U32 R14, RZ, RZ, R155 ;  /* 0x000000ffff0e0224 */ /* 0x000fe200078e009b */
[----:B------:R-:W-:Y:S01]  /*9840*/  PRMT R234, RZ, 0x7610, R234 ;  /* 0x00007610ffea7816 */ /* 0x000fe200000000ea */
[----:B------:R-:W2:Y:S04]  /*9850*/  LDL R155, [R1+0x890] ;  /* 0x00089000019b7983 */ /* 0x000ea80000100800 */
[----:B----4-:R0:W4:Y:S04]  /*9860*/  @P0 LDG.E.U16 R21, desc[UR44][R14.64] ;  /* 0x0000002c0e150981 */ /* 0x010128000c1e1500 */
[----:B------:R-:W0:Y:S04]  /*9870*/  LDL R14, [R1+0x8b0] ;  /* 0x0008b000010e7983 */ /* 0x000e280000100800 */
[----:B------:R-:W0:Y:S02]  /*9880*/  LDL R15, [R1+0x8b4] ;  /* 0x0008b400010f7983 */ /* 0x000e240000100800 */
[----:B0-----:R-:W-:-:S04]  /*9890*/  @P0 LOP3.LUT R15, R15, R14, RZ, 0x3c, !PT ;  /* 0x0000000e0f0f0212 */ /* 0x001fc800078e3cff */
[----:B------:R-:W-:-:S04]  /*98a0*/  @P0 LOP3.LUT R14, R15, R14, RZ, 0x3c, !PT ;  /* 0x0000000e0f0e0212 */ /* 0x000fc800078e3cff */
[----:B------:R-:W-:-:S05]  /*98b0*/  @P0 LOP3.LUT R15, R15, R14, RZ, 0x3c, !PT ;  /* 0x0000000e0f0f0212 */ /* 0x000fca00078e3cff */
[----:B------:R-:W3:Y:S04]  /*98c0*/  @P0 LDG.E.U16 R234, desc[UR44][R14.64] ;  /* 0x0000002c0eea0981 */ /* 0x000ee8000c1e1500 */
[----:B----4-:R0:W-:Y:S04]  /*98d0*/  STL [R1+0xc8], R21 ;  /* 0x0000c81501007387 */ /* 0x0101e80000100800 */
[----:B0-----:R-:W4:Y:S01]  /*98e0*/  LDL R21, [R1+0x894] ;  /* 0x0008940001157983 */ /* 0x001f220000100800 */
[----:B------:R-:W-:-:S03]  /*98f0*/  ISETP.GT.AND P1, PT, R12, 0x22, PT ;  /* 0x000000220c00780c */ /* 0x000fc60003f24270 */
[----:B---3--:R0:W-:Y:S04]  /*9900*/  STL [R1+0xc4], R234 ;  /* 0x0000c4ea01007387 */ /* 0x0081e80000100800 */
[----:B0-----:R-:W3:Y:S04]  /*9910*/  LDL.LU R234, [R1+0xbe0] ;  /* 0x000be00001ea7983 */ /* 0x001ee80000300800 */
[----:B------:R-:W2:Y:S01]  /*9920*/  LDL R15, [R1+0x8a8] ;  /* 0x0008a800010f7983 */ /* 0x000ea20000100800 */
[----:B------:R-:W-:Y:S01]  /*9930*/  PRMT R183, RZ, 0x7610, R183 ;  /* 0x00007610ffb77816 */ /* 0x000fe200000000b7 */
[----:B------:R-:W-:Y:S01]  /*9940*/  @P1 IMAD.MOV.U32 R14, RZ, RZ, R193 ;  /* 0x000000ffff0e1224 */ /* 0x000fe200078e00c1 */
[----:B------:R-:W-:Y:S01]  /*9950*/  PRMT R236, RZ, 0x7610, R236 ;  /* 0x00007610ffec7816 */ /* 0x000fe200000000ec */
[----:B------:R-:W3:Y:S04]  /*9960*/  LDL R193, [R1+0x880] ;  /* 0x0008800001c17983 */ /* 0x000ee80000100800 */
[----:B--2---:R0:W2:Y:S04]  /*9970*/  @P1 LDG.E.U16 R183, desc[UR44][R14.64] ;  /* 0x0000002c0eb71981 */ /* 0x0040a8000c1e1500 */
[----:B------:R-:W0:Y:S04]  /*9980*/  LDL R14, [R1+0x8a0] ;  /* 0x0008a000010e7983 */ /* 0x000e280000100800 */
[----:B------:R-:W0:Y:S02]  /*9990*/  LDL R15, [R1+0x8a4] ;  /* 0x0008a400010f7983 */ /* 0x000e240000100800 */
[----:B0-----:R-:W-:-:S04]  /*99a0*/  @P1 LOP3.LUT R15, R15, R14, RZ, 0x3c, !PT ;  /* 0x0000000e0f0f1212 */ /* 0x001fc800078e3cff */
[----:B------:R-:W-:-:S04]  /*99b0*/  @P1 LOP3.LUT R14, R15, R14, RZ, 0x3c, !PT ;  /* 0x0000000e0f0e1212 */ /* 0x000fc800078e3cff */
[----:B------:R-:W-:-:S05]  /*99c0*/  @P1 LOP3.LUT R15, R15, R14, RZ, 0x3c, !PT ;  /* 0x0000000e0f0f1212 */ /* 0x000fca00078e3cff */
[----:B------:R-:W4:Y:S04]  /*99d0*/  @P1 LDG.E.U16 R236, desc[UR44][R14.64] ;  /* 0x0000002c0eec1981 */ /* 0x000f28000c1e1500 */
[----:B--2---:R0:W-:Y:S04]  /*99e0*/  STL [R1+0xc0], R183 ;  /* 0x0000c0b701007387 */ /* 0x0041e80000100800 */
[----:B0-----:R-:W2:Y:S04]  /*99f0*/  LDL R183, [R1+0x884] ;  /* 0x0008840001b77983 */ /* 0x001ea80000100800 */
[----:B----4-:R0:W-:Y:S04]  /*9a00*/  STL [R1+0xbc], R236 ;  /* 0x0000bcec01007387 */ /* 0x0101e80000100800 */
[----:B0-----:R-:W4:Y:S04]  /*9a10*/  LDL.LU R236, [R1+0xbdc] ;  /* 0x000bdc0001ec7983 */ /* 0x001f280000300800 */
[----:B------:R-:W3:Y:S04]  /*9a20*/  LDL R14, [R1+0x898] ;  /* 0x00089800010e7983 */ /* 0x000ee80000100800 */
[----:B------:R-:W3:Y:S01]  /*9a30*/  LDL R15, [R1+0x89c] ;  /* 0x00089c00010f7983 */ /* 0x000ee20000100800 */
[----:B------:R-:W-:-:S02]  /*9a40*/  ISETP.GT.AND P2, PT, R12, 0x23, PT ;  /* 0x000000230c00780c */ /* 0x000fc40003f44270 */
[----:B------:R-:W-:Y:S02]  /*9a50*/  PRMT R238, RZ, 0x7610, R238 ;  /* 0x00007610ffee7816 */ /* 0x000fe400000000ee */
[----:B------:R-:W-:-:S09]  /*9a60*/  PRMT R240, RZ, 0x7610, R240 ;  /* 0x00007610fff07816 */ /* 0x000fd200000000f0 */
[----:B---3--:R-:W-:-:S04]  /*9a70*/  @P2 LOP3.LUT R15, R15, R14, RZ, 0x3c, !PT ;  /* 0x0000000e0f0f2212 */ /* 0x008fc800078e3cff */
[----:B------:R-:W-:-:S04]  /*9a80*/  @P2 LOP3.LUT R14, R15, R14, RZ, 0x3c, !PT ;  /* 0x0000000e0f0e2212 */ /* 0x000fc800078e3cff */
[----:B------:R-:W-:-:S05]  /*9a90*/  @P2 LOP3.LUT R15, R15, R14, RZ, 0x3c, !PT ;  /* 0x0000000e0f0f2212 */ /* 0x000fca00078e3cff */
[----:B------:R0:W3:Y:S02]  /*9aa0*/  @P2 LDG.E.U16 R238, desc[UR44][R14.64] ;  /* 0x0000002c0eee2981 */ /* 0x0000e4000c1e1500 */
[----:B0-----:R-:W-:Y:S02]  /*9ab0*/  @P2 IMAD.MOV.U32 R14, RZ, RZ, R21 ;  /* 0x000000ffff0e2224 */ /* 0x001fe400078e0015 */
[----:B------:R-:W-:-:S05]  /*9ac0*/  @P2 IMAD.MOV.U32 R15, RZ, RZ, R155 ;  /* 0x000000ffff0f2224 */ /* 0x000fca00078e009b */
[----:B------:R-:W2:Y:S04]  /*9ad0*/  @P2 LDG.E.U16 R240, desc[UR44][R14.64] ;  /* 0x0000002c0ef02981 */ /* 0x000ea8000c1e1500 */
[----:B---3--:R0:W-:Y:S04]  /*9ae0*/  STL [R1+0xb8], R238 ;  /* 0x0000b8ee01007387 */ /* 0x0081e80000100800 */
[----:B0-----:R-:W3:Y:S04]  /*9af0*/  LDL.LU R238, [R1+0xbd8] ;  /* 0x000bd80001ee7983 */ /* 0x001ee80000300800 */
[----:B------:R-:W4:Y:S04]  /*9b00*/  LDL R155, [R1+0x870] ;  /* 0x00087000019b7983 */ /* 0x000f280000100800 */
[----:B------:R-:W3:Y:S04]  /*9b10*/  LDL R21, [R1+0x874] ;  /* 0x0008740001157983 */ /* 0x000ee80000100800 */
[----:B--2---:R0:W-:Y:S04]  /*9b20*/  STL [R1+0xb4], R240 ;  /* 0x0000b4f001007387 */ /* 0x0041e80000100800 */
[----:B0-----:R-:W2:Y:S04]  /*9b30*/  LDL.LU R240, [R1+0xbd4] ;  /* 0x000bd40001f07983 */ /* 0x001ea80000300800 */
[----:B------:R-:W4:Y:S04]  /*9b40*/  LDL R14, [R1+0x888] ;  /* 0x00088800010e7983 */ /* 0x000f280000100800 */
[----:B------:R-:W4:Y:S01]  /*9b50*/  LDL R15, [R1+0x88c] ;  /* 0x00088c00010f7983 */ /* 0x000f220000100800 */
[----:B------:R-:W-:-:S02]  /*9b60*/  ISETP.GT.AND P0, PT, R12, 0x24, PT ;  /* 0x000000240c00780c */ /* 0x000fc40003f04270 */
[----:B------:R-:W-:-:S11]  /*9b70*/  PRMT R242, RZ, 0x7610, R242 ;  /* 0x00007610fff27816 */ /* 0x000fd600000000f2 */
[----:B----4-:R-:W-:-:S04]  /*9b80*/  @P0 LOP3.LUT R15, R15, R14, RZ, 0x3c, !PT ;  /* 0x0000000e0f0f0212 */ /* 0x010fc800078e3cff */
[----:B------:R-:W-:-:S04]  /*9b90*/  @P0 LOP3.LUT R14, R15, R14, RZ, 0x3c, !PT ;  /* 0x0000000e0f0e0212 */ /* 0x000fc800078e3cff */
[----:B------:R-:W-:-:S05]  /*9ba0*/  @P0 LOP3.LUT R15, R15, R14, RZ, 0x3c, !PT ;  /* 0x0000000e0f0f0212 */ /* 0x000fca00078e3cff */
[----:B------:R0:W4:Y:S01]  /*9bb0*/  @P0 LDG.E.U16 R242, desc[UR44][R14.64] ;  /* 0x0000002c0ef20981 */ /* 0x000122000c1e1500 */
[----:B------:R-:W-:Y:S01]  /*9bc0*/  PRMT R161, RZ, 0x7610, R161 ;  /* 0x00007610ffa17816 */ /* 0x000fe200000000a1 */
[----:B0-----:R-:W-:Y:S02]  /*9bd0*/  @P0 IMAD.MOV.U32 R14, RZ, RZ, R183 ;  /* 0x000000ffff0e0224 */ /* 0x001fe400078e00b7 */
[----:B------:R-:W-:-:S05]  /*9be0*/  @P0 IMAD.MOV.U32 R15, RZ, RZ, R193 ;  /* 0x000000ffff0f0224 */ /* 0x000fca00078e00c1 */
[----:B------:R0:W2:Y:S04]  /*9bf0*/  @P0 LDG.E.U16 R161, desc[UR44][R14.64] ;  /* 0x0000002c0ea10981 */ /* 0x0000a8000c1e1500 */
[----:B----4-:R1:W-:Y:S04]  /*9c00*/  STL [R1+0xb0], R242 ;  /* 0x0000b0f201007387 */ /* 0x0103e80000100800 */
[----:B-1----:R-:W4:Y:S04]  /*9c10*/  LDL.LU R242, [R1+0xbd0] ;  /* 0x000bd00001f27983 */ /* 0x002f280000300800 */
[----:B------:R-:W0:Y:S04]  /*9c20*/  LDL R14, [R1+0x878] ;  /* 0x00087800010e7983 */ /* 0x000e280000100800 */
[----:B------:R-:W0:Y:S01]  /*9c30*/  LDL R15, [R1+0x87c] ;  /* 0x00087c00010f7983 */ /* 0x000e220000100800 */
[----:B------:R-:W-:-:S02]  /*9c40*/  ISETP.GT.AND P1, PT, R12, 0x25, PT ;  /* 0x000000250c00780c */ /* 0x000fc40003f24270 */
[----:B------:R-:W-:Y:S01]  /*9c50*/  PRMT R244, RZ, 0x7610, R244 ;  /* 0x00007610fff47816 */ /* 0x000fe200000000f4 */
[----:B------:R-:W4:Y:S01]  /*9c60*/  LDL R193, [R1+0x864] ;  /* 0x0008640001c17983 */ /* 0x000f220000100800 */
[----:B------:R-:W-:-:S03]  /*9c70*/  PRMT R246, RZ, 0x7610, R246 ;  /* 0x00007610fff67816 */ /* 0x000fc600000000f6 */
[----:B------:R-:W4:Y:S06]  /*9c80*/  LDL R183, [R1+0x858] ;  /* 0x0008580001b77983 */ /* 0x000f2c0000100800 */
[----:B0-----:R-:W-:-:S04]  /*9c90*/  @P1 LOP3.LUT R15, R15, R14, RZ, 0x3c, !PT ;  /* 0x0000000e0f0f1212 */ /* 0x001fc800078e3cff */
[----:B------:R-:W-:-:S04]  /*9ca0*/  @P1 LOP3.LUT R14, R15, R14, RZ, 0x3c, !PT ;  /* 0x0000000e0f0e1212 */ /* 0x000fc800078e3cff */
[----:B------:R-:W-:-:S05]  /*9cb0*/  @P1 LOP3.LUT R15, R15, R14, RZ, 0x3c, !PT ;  /* 0x0000000e0f0f1212 */ /* 0x000fca00078e3cff */
[----:B------:R3:W4:Y:S02]  /*9cc0*/  @P1 LDG.E.U16 R244, desc[UR44][R14.64] ;  /* 0x0000002c0ef41981 */ /* 0x000724000c1e1500 */
[----:B---3--:R-:W-:Y:S02]  /*9cd0*/  @P1 IMAD.MOV.U32 R14, RZ, RZ, R21 ;  /* 0x000000ffff0e1224 */ /* 0x008fe400078e0015 */
[----:B------:R-:W-:-:S05]  /*9ce0*/  @P1 IMAD.MOV.U32 R15, RZ, RZ, R155 ;  /* 0x000000ffff0f1224 */ /* 0x000fca00078e009b */
[----:B------:R-:W3:Y:S04]  /*9cf0*/  @P1 LDG.E.U16 R246, desc[UR44][R14.64] ;  /* 0x0000002c0ef61981 */ /* 0x000ee8000c1e1500 */
[----:B--2---:R0:W-:Y:S04]  /*9d00*/  STL [R1+0xac], R161 ;  /* 0x0000aca101007387 */ /* 0x0041e80000100800 */
[----:B0-----:R-:W2:Y:S04]  /*9d10*/  LDL R161, [R1+0x85c] ;  /* 0x00085c0001a17983 */ /* 0x001ea80000100800 */
[----:B----4-:R0:W-:Y:S04]  /*9d20*/  STL [R1+0xa8], R244 ;  /* 0x0000a8f401007387 */ /* 0x0101e80000100800 */
[----:B0-----:R-:W4:Y:S04]  /*9d30*/  LDL.LU R244, [R1+0xbcc] ;  /* 0x000bcc0001f47983 */ /* 0x001f280000300800 */
[----:B------:R-:W4:Y:S04]  /*9d40*/  LDL R155, [R1+0x850] ;  /* 0x00085000019b7983 */ /* 0x000f280000100800 */
[----:B------:R-:W4:Y:S04]  /*9d50*/  LDL R21, [R1+0x854] ;  /* 0x0008540001157983 */ /* 0x000f280000100800 */
[----:B---3--:R0:W-:Y:S04]  /*9d60*/  STL [R1+0xa4], R246 ;  /* 0x0000a4f601007387 */ /* 0x0081e80000100800 */
[----:B0-----:R-:W3:Y:S04]  /*9d70*/  LDL.LU R246, [R1+0xbc8] ;  /* 0x000bc80001f67983 */ /* 0x001ee80000300800 */
[----:B------:R-:W2:Y:S04]  /*9d80*/  LDL R14, [R1+0x868] ;  /* 0x00086800010e7983 */ /* 0x000ea80000100800 */
[----:B------:R-:W2:Y:S01]  /*9d90*/  LDL R15, [R1+0x86c] ;  /* 0x00086c00010f7983 */ /* 0x000ea20000100800 */
[----:B------:R-:W-:-:S02]  /*9da0*/  ISETP.GT.AND P2, PT, R12, 0x26, PT ;  /* 0x000000260c00780c */ /* 0x000fc40003f44270 */
[----:B------:R-:W-:-:S11]  /*9db0*/  PRMT R248, RZ, 0x7610, R248 ;  /* 0x00007610fff87816 */ /* 0x000fd600000000f8 */
[----:B--2---:R-:W-:-:S04]  /*9dc0*/  @P2 LOP3.LUT R15, R15, R14, RZ, 0x3c, !PT ;  /* 0x0000000e0f0f2212 */ /* 0x004fc800078e3cff */
[----:B------:R-:W-:-:S04]  /*9dd0*/  @P2 LOP3.LUT R14, R15, R14, RZ, 0x3c, !PT ;  /* 0x0000000e0f0e2212 */ /* 0x000fc800078e3cff */
[----:B------:R-:W-:-:S05]  /*9de0*/  @P2 LOP3.LUT R15, R15, R14, RZ, 0x3c, !PT ;  /* 0x0000000e0f0f2212 */ /* 0x000fca00078e3cff */
[----:B------:R-:W2:Y:S01]  /*9df0*/  @P2 LDG.E.U16 R248, desc[UR44][R14.64] ;  /* 0x0000002c0ef82981 */ /* 0x000ea2000c1e1500 */
[----:B------:R-:W-:Y:S02]  /*9e00*/  ISETP.GT.AND P0, PT, R12, 0x27, PT ;  /* 0x000000270c00780c */ /* 0x000fe40003f04270 */
[----:B------:R-:W-:Y:S01]  /*9e10*/  PRMT R250, RZ, 0x7610, R250 ;  /* 0x00007610fffa7816 */ /* 0x000fe200000000fa */
[----:B--2---:R0:W-:Y:S04]  /*9e20*/  STL [R1+0x1b4], R248 ;  /* 0x0001b4f801007387 */ /* 0x0041e80000100800 */
[----:B0-----:R-:W2:Y:S04]  /*9e30*/  LDL.LU R248, [R1+0xbc4] ;  /* 0x000bc40001f87983 */ /* 0x001ea80000300800 */
[----:B------:R-:W4:Y:S01]  /*9e40*/  LDL R15, [R1+0x860] ;  /* 0x00086000010f7983 */ /* 0x000f220000100800 */
[----:B------:R-:W-:Y:S01]  /*9e50*/  @P2 IMAD.MOV.U32 R14, RZ, RZ, R193 ;  /* 0x000000ffff0e2224 */ /* 0x000fe200078e00c1 */
[----:B------:R-:W-:-:S02]  /*9e60*/  PRMT R191, RZ, 0x7610, R191 ;  /* 0x00007610ffbf7816 */ /* 0x000fc400000000bf */
[----:B------:R-:W-:Y:S01]  /*9e70*/  PRMT R188, RZ, 0x7610, R188 ;  /* 0x00007610ffbc7816 */ /* 0x000fe200000000bc */
[----:B------:R-:W3:Y:S04]  /*9e80*/  LDL R193, [R1+0x84c] ;  /* 0x00084c0001c17983 */ /* 0x000ee80000100800 */
[----:B----4-:R0:W4:Y:S02]  /*9e90*/  @P2 LDG.E.U16 R250, desc[UR44][R14.64] ;  /* 0x0000002c0efa2981 */ /* 0x010124000c1e1500 */
[----:B0-----:R-:W-:Y:S02]  /*9ea0*/  @P0 IMAD.MOV.U32 R14, RZ, RZ, R161 ;  /* 0x000000ffff0e0224 */ /* 0x001fe400078e00a1 */
[----:B------:R-:W-:-:S05]  /*9eb0*/  @P0 IMAD.MOV.U32 R15, RZ, RZ, R183 ;  /* 0x000000ffff0f0224 */ /* 0x000fca00078e00b7 */
[----:B------:R0:W2:Y:S02]  /*9ec0*/  @P0 LDG.E.U16 R191, desc[UR44][R14.64] ;  /* 0x0000002c0ebf0981 */ /* 0x0000a4000c1e1500 */
[----:B0-----:R-:W-:Y:S02]  /*9ed0*/  @P0 IMAD.MOV.U32 R14, RZ, RZ, R21 ;  /* 0x000000ffff0e0224 */ /* 0x001fe400078e0015 */
[----:B------:R-:W-:-:S05]  /*9ee0*/  @P0 IMAD.MOV.U32 R15, RZ, RZ, R155 ;  /* 0x000000ffff0f0224 */ /* 0x000fca00078e009b */
[----:B------:R3:W3:Y:S04]  /*9ef0*/  @P0 LDG.E.U16 R188, desc[UR44][R14.64] ;  /* 0x0000002c0ebc0981 */ /* 0x0006e8000c1e1500 */
[----:B----4-:R0:W-:Y:S04]  /*9f00*/  STL [R1+0x1b0], R250 ;  /* 0x0001b0fa01007387 */ /* 0x0101e80000100800 */
[----:B0-----:R-:W4:Y:S04]  /*9f10*/  LDL.LU R250, [R1+0xbc0] ;  /* 0x000bc00001fa7983 */ /* 0x001f280000300800 */
[----:B------:R-:W4:Y:S04]  /*9f20*/  LDL R183, [R1+0x844] ;  /* 0x0008440001b77983 */ /* 0x000f280000100800 */
[----:B--2---:R-:W-:Y:S04]  /*9f30*/  STL [R1+0xb30], R191 ;  /* 0x000b30bf01007387 */ /* 0x004fe80000100800 */
[----:B------:R-:W2:Y:S01]  /*9f40*/  LDL R15, [R1+0x848] ;  /* 0x00084800010f7983 */ /* 0x000ea20000100800 */
[----:B------:R-:W-:-:S02]  /*9f50*/  ISETP.GT.AND P1, PT, R12, 0x28, PT ;  /* 0x000000280c00780c */ /* 0x000fc40003f24270 */
[----:B------:R-:W-:Y:S01]  /*9f60*/  PRMT R192, RZ, 0x7610, R192 ;  /* 0x00007610ffc07816 */ /* 0x000fe200000000c0 */
[----:B------:R-:W4:Y:S04]  /*9f70*/  LDL R161, [R1+0x838] ;  /* 0x0008380001a17983 */ /* 0x000f280000100800 */
[----:B------:R-:W4:Y:S04]  /*9f80*/  LDL R155, [R1+0x83c] ;  /* 0x00083c00019b7983 */ /* 0x000f280000100800 */
[----:B------:R-:W4:Y:S02]  /*9f90*/  LDL R21, [R1+0x834] ;  /* 0x0008340001157983 */ /* 0x000f240000100800 */
[----:B---3--:R-:W-:-:S02]  /*9fa0*/  @P1 IMAD.MOV.U32 R14, RZ, RZ, R193 ;  /* 0x000000ffff0e1224 */ /* 0x008fc400078e00c1 */
[----:B------:R-:W-:Y:S01]  /*9fb0*/  STL [R1+0xb34], R188 ;  /* 0x000b34bc01007387 */ /* 0x000fe20000100800 */
[----:B------:R-:W-:Y:S02]  /*9fc0*/  ISETP.GT.AND P2, PT, R12, 0x29, PT ;  /* 0x000000290c00780c */ /* 0x000fe40003f44270 */
[----:B------:R-:W-:Y:S01]  /*9fd0*/  PRMT R179, RZ, 0x7610, R179 ;  /* 0x00007610ffb37816 */ /* 0x000fe200000000b3 */
[----:B------:R-:W3:Y:S04]  /*9fe0*/  LDL R193, [R1+0x828] ;  /* 0x0008280001c17983 */ /* 0x000ee80000100800 */
[----:B--2---:R4:W2:Y:S04]  /*9ff0*/  @P1 LDG.E.U16 R192, desc[UR44][R14.64] ;  /* 0x0000002c0ec01981 */ /* 0x0048a8000c1e1500 */
[----:B------:R-:W3:Y:S01]  /*a000*/  LDL R15, [R1+0x840] ;  /* 0x00084000010f7983 */ /* 0x000ee20000100800 */
[----:B----4-:R-:W-:Y:S01]  /*a010*/  @P1 IMAD.MOV.U32 R14, RZ, RZ, R183 ;  /* 0x000000ffff0e1224 */ /* 0x010fe200078e00b7 */
[----:B------:R-:W-:-:S04]  /*a020*/  PRMT R252, RZ, 0x7610, R252 ;  /* 0x00007610fffc7816 */ /* 0x000fc800000000fc */
[----:B---3--:R0:W3:Y:S02]  /*a030*/  @P1 LDG.E.U16 R179, desc[UR44][R14.64] ;  /* 0x0000002c0eb31981 */ /* 0x0080e4000c1e1500 */
[----:B0-----:R-:W-:Y:S02]  /*a040*/  @P2 IMAD.MOV.U32 R14, RZ, RZ, R155 ;  /* 0x000000ffff0e2224 */ /* 0x001fe400078e009b */
[----:B------:R-:W-:-:S05]  /*a050*/  @P2 IMAD.MOV.U32 R15, RZ, RZ, R161 ;  /* 0x000000ffff0f2224 */ /* 0x000fca00078e00a1 */
[----:B------:R-:W4:Y:S04]  /*a060*/  @P2 LDG.E.U16 R252, desc[UR44][R14.64] ;  /* 0x0000002c0efc2981 */ /* 0x000f28000c1e1500 */
[----:B--2---:R0:W-:Y:S04]  /*a070*/  STL [R1+0xa0], R192 ;  /* 0x0000a0c001007387 */ /* 0x0041e80000100800 */
[----:B------:R-:W2:Y:S04]  /*a080*/  LDL R183, [R1+0x820] ;  /* 0x0008200001b77983 */ /* 0x000ea80000100800 */
[----:B0-----:R-:W2:Y:S04]  /*a090*/  LDL R192, [R1+0x82c] ;  /* 0x00082c0001c07983 */ /* 0x001ea80000100800 */
[----:B---3--:R0:W-:Y:S04]  /*a0a0*/  STL [R1+0x9c], R179 ;  /* 0x00009cb301007387 */ /* 0x0081e80000100800 */
[----:B------:R-:W3:Y:S04]  /*a0b0*/  LDL R161, [R1+0x818] ;  /* 0x0008180001a17983 */ /* 0x000ee80000100800 */
[----:B------:R-:W3:Y:S04]  /*a0c0*/  LDL R155, [R1+0x81c] ;  /* 0x00081c00019b7983 */ /* 0x000ee80000100800 */
[----:B0-----:R-:W3:Y:S04]  /*a0d0*/  LDL R179, [R1+0x824] ;  /* 0x0008240001b37983 */ /* 0x001ee80000100800 */
[----:B----4-:R0:W-:Y:S04]  /*a0e0*/  STL [R1+0x98], R252 ;  /* 0x000098fc01007387 */ /* 0x0101e80000100800 */
[----:B0-----:R-:W4:Y:S04]  /*a0f0*/  LDL.LU R252, [R1+0xbbc] ;  /* 0x000bbc0001fc7983 */ /* 0x001f280000300800 */
[----:B------:R-:W2:Y:S01]  /*a100*/  LDL R15, [R1+0x830] ;  /* 0x00083000010f7983 */ /* 0x000ea20000100800 */
[----:B------:R-:W-:Y:S01]  /*a110*/  PRMT R20, RZ, 0x7610, R20 ;  /* 0x00007610ff147816 */ /* 0x000fe20000000014 */
[----:B------:R-:W-:-:S02]  /*a120*/  @P2 IMAD.MOV.U32 R14, RZ, RZ, R21 ;  /* 0x000000ffff0e2224 */ /* 0x000fc400078e0015 */
[----:B------:R-:W4:Y:S04]  /*a130*/  LDL R21, [R1+0x810] ;  /* 0x0008100001157983 */ /* 0x000f280000100800 */
[----:B--2---:R0:W2:Y:S01]  /*a140*/  @P2 LDG.E.U16 R20, desc[UR44][R14.64] ;  /* 0x0000002c0e142981 */ /* 0x0040a2000c1e1500 */
[C---:B------:R-:W-:Y:S02]  /*a150*/  ISETP.GT.AND P0, PT, R12.reuse, 0x2a, PT ;  /* 0x0000002a0c00780c */ /* 0x040fe40003f04270 */
[----:B------:R-:W-:Y:S02]  /*a160*/  PRMT R185, RZ, 0x7610, R185 ;  /* 0x00007610ffb97816 */ /* 0x000fe400000000b9 */
[----:B------:R-:W-:-:S09]  /*a170*/  ISETP.GT.AND P1, PT, R12, 0x2b, PT ;  /* 0x0000002b0c00780c */ /* 0x000fd20003f24270 */
[----:B0-----:R-:W-:Y:S02]  /*a180*/  @P0 IMAD.MOV.U32 R14, RZ, RZ, R192 ;  /* 0x000000ffff0e0224 */ /* 0x001fe400078e00c0 */
[----:B------:R-:W-:Y:S01]  /*a190*/  @P0 IMAD.MOV.U32 R15, RZ, RZ, R193 ;  /* 0x000000ffff0f0224 */ /* 0x000fe200078e00c1 */
[----:B------:R-:W-:-:S04]  /*a1a0*/  PRMT R184, RZ, 0x7610, R184 ;  /* 0x00007610ffb87816 */ /* 0x000fc800000000b8 */
[----:B------:R3:W4:Y:S01]  /*a1b0*/  @P0 LDG.E.U16 R185, desc[UR44][R14.64] ;  /* 0x0000002c0eb90981 */ /* 0x000722000c1e1500 */
[----:B------:R-:W-:Y:S01]  /*a1c0*/  PRMT R152, RZ, 0x7610, R152 ;  /* 0x00007610ff987816 */ /* 0x000fe20000000098 */
[----:B---3--:R-:W-:Y:S02]  /*a1d0*/  @P0 IMAD.MOV.U32 R14, RZ, RZ, R179 ;  /* 0x000000ffff0e0224 */ /* 0x008fe400078e00b3 */
[----:B------:R-:W-:-:S05]  /*a1e0*/  @P0 IMAD.MOV.U32 R15, RZ, RZ, R183 ;  /* 0x000000ffff0f0224 */ /* 0x000fca00078e00b7 */
[----:B------:R0:W3:Y:S04]  /*a1f0*/  @P0 LDG.E.U16 R184, desc[UR44][R14.64] ;  /* 0x0000002c0eb80981 */ /* 0x0000e8000c1e1500 */
[----:B--2---:R1:W-:Y:S04]  /*a200*/  STL [R1+0x94], R20 ;  /* 0x0000941401007387 */ /* 0x0043e80000100800 */
[----:B------:R-:W2:Y:S04]  /*a210*/  LDL R183, [R1+0x808] ;  /* 0x0008080001b77983 */ /* 0x000ea80000100800 */
[----:B------:R-:W3:Y:S04]  /*a220*/  LDL R179, [R1+0x80c] ;  /* 0x00080c0001b37983 */ /* 0x000ee80000100800 */
[----:B-1----:R-:W2:Y:S01]  /*a230*/  LDL R20, [R1+0x814] ;  /* 0x0008140001147983 */ /* 0x002ea20000100800 */
[----:B0-----:R-:W-:-:S02]  /*a240*/  @P1 IMAD.MOV.U32 R14, RZ, RZ, R155 ;  /* 0x000000ffff0e1224 */ /* 0x001fc400078e009b */
[----:B------:R-:W-:Y:S01]  /*a250*/  @P1 IMAD.MOV.U32 R15, RZ, RZ, R161 ;  /* 0x000000ffff0f1224 */ /* 0x000fe200078e00a1 */
[----:B------:R-:W-:Y:S01]  /*a260*/  PRMT R19, RZ, 0x7610, R19 ;  /* 0x00007610ff137816 */ /* 0x000fe20000000013 */
[----:B------:R-:W3:Y:S04]  /*a270*/  LDL R161, [R1+0x800] ;  /* 0x0008000001a17983 */ /* 0x000ee80000100800 */
[----:B------:R4:W3:Y:S01]  /*a280*/  @P1 LDG.E.U16 R152, desc[UR44][R14.64] ;  /* 0x0000002c0e981981 */ /* 0x0008e2000c1e1500 */
[----:B------:R-:W-:Y:S02]  /*a290*/  ISETP.GT.AND P2, PT, R12, 0x2c, PT ;  /* 0x0000002c0c00780c */ /* 0x000fe40003f44270 */
[----:B------:R-:W-:Y:S01]  /*a2a0*/  PRMT R178, RZ, 0x7610, R178 ;  /* 0x00007610ffb27816 */ /* 0x000fe200000000b2 */
[----:B------:R-:W3:Y:S01]  /*a2b0*/  LDL R155, [R1+0x804] ;  /* 0x00080400019b7983 */ /* 0x000ee20000100800 */
[----:B----4-:R-:W-:-:S02]  /*a2c0*/  @P1 IMAD.MOV.U32 R15, RZ, RZ, R21 ;  /* 0x000000ffff0f1224 */ /* 0x010fc400078e0015 */
[----:B--2---:R-:W-:-:S05]  /*a2d0*/  @P1 IMAD.MOV.U32 R14, RZ, RZ, R20 ;  /* 0x000000ffff0e1224 */ /* 0x004fca00078e0014 */
[----:B------:R3:W2:Y:S02]  /*a2e0*/  @P1 LDG.E.U16 R19, desc[UR44][R14.64] ;  /* 0x0000002c0e131981 */ /* 0x0006a4000c1e1500 */
[----:B---3--:R-:W-:Y:S02]  /*a2f0*/  @P2 IMAD.MOV.U32 R14, RZ, RZ, R179 ;  /* 0x000000ffff0e2224 */ /* 0x008fe400078e00b3 */
[----:B------:R-:W-:-:S05]  /*a300*/  @P2 IMAD.MOV.U32 R15, RZ, RZ, R183 ;  /* 0x000000ffff0f2224 */ /* 0x000fca00078e00b7 */
[----:B------:R0:W3:Y:S04]  /*a310*/  @P2 LDG.E.U16 R178, desc[UR44][R14.64] ;  /* 0x0000002c0eb22981 */ /* 0x0000e8000c1e1500 */
[----:B------:R1:W-:Y:S04]  /*a320*/  STL [R1+0x88], R152 ;  /* 0x0000889801007387 */ /* 0x0003e80000100800 */
[----:B------:R-:W4:Y:S04]  /*a330*/  LDL R20, [R1+0x7fc] ;  /* 0x0007fc0001147983 */ /* 0x000f280000100800 */
[----:B------:R-:W4:Y:S04]  /*a340*/  LDL R21, [R1+0x7f0] ;  /* 0x0007f00001157983 */ /* 0x000f280000100800 */
[----:B-1----:R-:W4:Y:S01]  /*a350*/  LDL R152, [R1+0x7f8] ;  /* 0x0007f80001987983 */ /* 0x002f220000100800 */
[----:B------:R-:W-:Y:S01]  /*a360*/  ISETP.GT.AND P0, PT, R12, 0x2d, PT ;  /* 0x0000002d0c00780c */ /* 0x000fe20003f04270 */
[----:B0-----:R-:W-:Y:S01]  /*a370*/  @P2 IMAD.MOV.U32 R14, RZ, RZ, R155 ;  /* 0x000000ffff0e2224 */ /* 0x001fe200078e009b */
[----:B------:R-:W-:Y:S01]  /*a380*/  PRMT R182, RZ, 0x7610, R182 ;  /* 0x00007610ffb67816 */ /* 0x000fe200000000b6 */
[----:B------:R-:W-:-:S05]  /*a390*/  @P2 IMAD.MOV.U32 R15, RZ, RZ, R161 ;  /* 0x000000ffff0f2224 */ /* 0x000fca00078e00a1 */
[----:B------:R4:W4:Y:S04]  /*a3a0*/  @P2 LDG.E.U16 R182, desc[UR44][R14.64] ;  /* 0x0000002c0eb62981 */ /* 0x000928000c1e1500 */
[----:B--2---:R0:W-:Y:S04]  /*a3b0*/  STL [R1+0x84], R19 ;  /* 0x0000841301007387 */ /* 0x0041e80000100800 */
[----:B------:R-:W2:Y:S04]  /*a3c0*/  LDL R179, [R1+0x7e8] ;  /* 0x0007e80001b37983 */ /* 0x000ea80000100800 */
[----:B0-----:R-:W2:Y:S04]  /*a3d0*/  LDL R19, [R1+0x7f4] ;  /* 0x0007f40001137983 */ /* 0x001ea80000100800 */
[----:B---3--:R0:W-:Y:S04]  /*a3e0*/  STL [R1+0x80], R178 ;  /* 0x000080b201007387 */ /* 0x0081e80000100800 */
[----:B------:R-:W3:Y:S04]  /*a3f0*/  LDL R161, [R1+0x7e0] ;  /* 0x0007e00001a17983 */ /* 0x000ee80000100800 */
[----:B0-----:R-:W3:Y:S04]  /*a400*/  LDL R178, [R1+0x7ec] ;  /* 0x0007ec0001b27983 */ /* 0x001ee80000100800 */
[----:B------:R-:W-:Y:S04]  /*a410*/  STL [R1+0x90], R185 ;  /* 0x000090b901007387 */ /* 0x000fe80000100800 */
[----:B------:R-:W3:Y:S01]  /*a420*/  LDL R155, [R1+0x7e4] ;  /* 0x0007e400019b7983 */ /* 0x000ee20000100800 */
[----:B----4-:R-:W-:-:S02]  /*a430*/  @P0 IMAD.MOV.U32 R15, RZ, RZ, R152 ;  /* 0x000000ffff0f0224 */ /* 0x010fc400078e0098 */
[----:B------:R-:W-:Y:S01]  /*a440*/  @P0 IMAD.MOV.U32 R14, RZ, RZ, R20 ;  /* 0x000000ffff0e0224 */ /* 0x000fe200078e0014 */
[----:B------:R-:W4:Y:S04]  /*a450*/  LDL R152, [R1+0x7d8] ;  /* 0x0007d80001987983 */ /* 0x000f280000100800 */
[----:B------:R-:W-:Y:S04]  /*a460*/  STL [R1+0x8c], R184 ;  /* 0x00008cb801007387 */ /* 0x000fe80000100800 */
[----:B------:R-:W4:Y:S01]  /*a470*/  LDL R20, [R1+0x7dc] ;  /* 0x0007dc0001147983 */ /* 0x000f220000100800 */
[----:B------:R-:W-:-:S06]  /*a480*/  PRMT R181, RZ, 0x7610, R181 ;  /* 0x00007610ffb57816 */ /* 0x000fcc00000000b5 */
[----:B------:R0:W4:Y:S02]  /*a490*/  @P0 LDG.E.U16 R181, desc[UR44][R14.64] ;  /* 0x0000002c0eb50981 */ /* 0x000124000c1e1500 */
[----:B0-----:R-:W-:Y:S02]  /*a4a0*/  @P0 IMAD.MOV.U32 R15, RZ, RZ, R21 ;  /* 0x000000ffff0f0224 */ /* 0x001fe400078e0015 */
[----:B------:R-:W4:Y:S01]  /*a4b0*/  LDL R21, [R1+0x7d0] ;  /* 0x0007d00001157983 */ /* 0x000f220000100800 */
[C---:B------:R-:W-:Y:S01]  /*a4c0*/  ISETP.GT.AND P1, PT, R12.reuse, 0x2e, PT ;  /* 0x0000002e0c00780c */ /* 0x040fe20003f24270 */
[----:B--2---:R-:W-:Y:S02]  /*a4d0*/  @P0 IMAD.MOV.U32 R14, RZ, RZ, R19 ;  /* 0x000000ffff0e0224 */ /* 0x004fe400078e0013 */
[----:B------:R-:W2:Y:S01]  /*a4e0*/  LDL R19, [R1+0x7d4] ;  /* 0x0007d40001137983 */ /* 0x000ea20000100800 */
[----:B------:R-:W-:Y:S02]  /*a4f0*/  PRMT R180, RZ, 0x7610, R180 ;  /* 0x00007610ffb47816 */ /* 0x000fe400000000b4 */
[----:B------:R-:W-:-:S02]  /*a500*/  ISETP.GT.AND P2, PT, R12, 0x2f, PT ;  /* 0x0000002f0c00780c */ /* 0x000fc40003f44270 */
[----:B------:R-:W-:Y:S02]  /*a510*/  PRMT R174, RZ, 0x7610, R174 ;  /* 0x00007610ffae7816 */ /* 0x000fe400000000ae */
[----:B------:R3:W2:Y:S01]  /*a520*/  @P0 LDG.E.U16 R180, desc[UR44][R14.64] ;  /* 0x0000002c0eb40981 */ /* 0x0006a2000c1e1500 */
[----:B------:R-:W-:Y:S02]  /*a530*/  PRMT R167, RZ, 0x7610, R167 ;  /* 0x00007610ffa77816 */ /* 0x000fe400000000a7 */
[----:B---3--:R-:W-:Y:S02]  /*a540*/  @P1 IMAD.MOV.U32 R14, RZ, RZ, R178 ;  /* 0x000000ffff0e1224 */ /* 0x008fe400078e00b2 */
[----:B------:R-:W-:-:S05]  /*a550*/  @P1 IMAD.MOV.U32 R15, RZ, RZ, R179 ;  /* 0x000000ffff0f1224 */ /* 0x000fca00078e00b3 */
[----:B------:R0:W3:Y:S01]  /*a560*/  @P1 LDG.E.U16 R174, desc[UR44][R14.64] ;  /* 0x0000002c0eae1981 */ /* 0x0000e2000c1e1500 */
[----:B------:R-:W-:Y:S01]  /*a570*/  PRMT R189, RZ, 0x7610, R189 ;  /* 0x00007610ffbd7816 */ /* 0x000fe200000000bd */
[----:B0-----:R-:W-:Y:S02]  /*a580*/  @P1 IMAD.MOV.U32 R14, RZ, RZ, R155 ;  /* 0x000000ffff0e1224 */ /* 0x001fe400078e009b */
[----:B------:R-:W-:Y:S01]  /*a590*/  @P1 IMAD.MOV.U32 R15, RZ, RZ, R161 ;  /* 0x000000ffff0f1224 */ /* 0x000fe200078e00a1 */
[----:B------:R-:W-:Y:S01]  /*a5a0*/  PRMT R5, RZ, 0x7610, R5 ;  /* 0x00007610ff057816 */ /* 0x000fe20000000005 */
[----:B------:R-:W3:Y:S04]  /*a5b0*/  LDL R155, [R1+0x7cc] ;  /* 0x0007cc00019b7983 */ /* 0x000ee80000100800 */
[----:B------:R4:W3:Y:S04]  /*a5c0*/  @P1 LDG.E.U16 R167, desc[UR44][R14.64] ;  /* 0x0000002c0ea71981 */ /* 0x0008e8000c1e1500 */
[----:B------:R-:W3:Y:S01]  /*a5d0*/  LDL R161, [R1+0x7c8] ;  /* 0x0007c80001a17983 */ /* 0x000ee20000100800 */
[----:B----4-:R-:W-:-:S02]  /*a5e0*/  @P2 IMAD.MOV.U32 R14, RZ, RZ, R20 ;  /* 0x000000ffff0e2224 */ /* 0x010fc400078e0014 */
[----:B------:R-:W-:-:S05]  /*a5f0*/  @P2 IMAD.MOV.U32 R15, RZ, RZ, R152 ;  /* 0x000000ffff0f2224 */ /* 0x000fca00078e0098 */
[----:B------:R0:W4:Y:S02]  /*a600*/  @P2 LDG.E.U16 R189, desc[UR44][R14.64] ;  /* 0x0000002c0ebd2981 */ /* 0x000124000c1e1500 */
[----:B0-----:R-:W-:Y:S02]  /*a610*/  @P2 IMAD.MOV.U32 R15, RZ, RZ, R21 ;  /* 0x000000ffff0f2224 */ /* 0x001fe400078e0015 */
[----:B--2---:R-:W-:-:S05]  /*a620*/  @P2 IMAD.MOV.U32 R14, RZ, RZ, R19 ;  /* 0x000000ffff0e2224 */ /* 0x004fca00078e0013 */
[----:B------:R0:W2:Y:S01]  /*a630*/  @P2 LDG.E.U16 R5, desc[UR44][R14.64] ;  /* 0x0000002c0e052981 */ /* 0x0000a2000c1e1500 */
[----:B------:R-:W-:-:S03]  /*a640*/  ISETP.GT.AND P0, PT, R12, 0x30, PT ;  /* 0x000000300c00780c */ /* 0x000fc60003f04270 */
[----:B---3--:R1:W-:Y:S04]  /*a650*/  STL [R1+0x6c], R167 ;  /* 0x00006ca701007387 */ /* 0x0083e80000100800 */
[----:B------:R-:W3:Y:S04]  /*a660*/  LDL R20, [R1+0x7c4] ;  /* 0x0007c40001147983 */ /* 0x000ee80000100800 */
[----:B-1----:R-:W3:Y:S04]  /*a670*/  LDL R167, [R1+0x7c0] ;  /* 0x0007c00001a77983 */ /* 0x002ee80000100800 */
[----:B----4-:R-:W-:Y:S04]  /*a680*/  STL [R1+0xb38], R189 ;  /* 0x000b38bd01007387 */ /* 0x010fe80000100800 */
[----:B------:R-:W4:Y:S04]  /*a690*/  LDL R21, [R1+0x7b8] ;  /* 0x0007b80001157983 */ /* 0x000f280000100800 */
[----:B------:R-:W-:Y:S04]  /*a6a0*/  STL [R1+0x7c], R182 ;  /* 0x00007cb601007387 */ /* 0x000fe80000100800 */
[----:B------:R-:W4:Y:S04]  /*a6b0*/  LDL R19, [R1+0x7bc] ;  /* 0x0007bc0001137983 */ /* 0x000f280000100800 */
[----:B------:R1:W-:Y:S04]  /*a6c0*/  STL [R1+0x70], R174 ;  /* 0x000070ae01007387 */ /* 0x0003e80000100800 */
[----:B------:R-:W4:Y:S04]  /*a6d0*/  LDL R152, [R1+0x7b4] ;  /* 0x0007b40001987983 */ /* 0x000f280000100800 */
[----:B-1----:R-:W4:Y:S01]  /*a6e0*/  LDL R174, [R1+0x7b0] ;  /* 0x0007b00001ae7983 */ /* 0x002f220000100800 */
[----:B0-----:R-:W-:-:S03]  /*a6f0*/  @P0 IMAD.MOV.U32 R14, RZ, RZ, R155 ;  /* 0x000000ffff0e0224 */ /* 0x001fc600078e009b */
[----:B--2---:R-:W-:Y:S04]  /*a700*/  STL [R1+0xb3c], R5 ;  /* 0x000b3c0501007387 */ /* 0x004fe80000100800 */
[----:B------:R-:W-:Y:S04]  /*a710*/  STL [R1+0x78], R181 ;  /* 0x000078b501007387 */ /* 0x000fe80000100800 */
[----:B------:R-:W2:Y:S01]  /*a720*/  LDL R155, [R1+0x7ac] ;  /* 0x0007ac00019b7983 */ /* 0x000ea20000100800 */
[----:B------:R-:W-:Y:S01]  /*a730*/  ISETP.GT.AND P1, PT, R12, 0x31, PT ;  /* 0x000000310c00780c */ /* 0x000fe20003f24270 */
[----:B------:R-:W-:Y:S01]  /*a740*/  @P0 IMAD.MOV.U32 R15, RZ, RZ, R161 ;  /* 0x000000ffff0f0224 */ /* 0x000fe200078e00a1 */
[----:B------:R-:W-:Y:S01]  /*a750*/  PRMT R177, RZ, 0x7610, R177 ;  /* 0x00007610ffb17816 */ /* 0x000fe200000000b1 */
[----:B------:R-:W2:Y:S01]  /*a760*/  LDL R161, [R1+0x7a8] ;  /* 0x0007a80001a17983 */ /* 0x000ea20000100800 */
[----:B------:R-:W-:-:S04]  /*a770*/  PRMT R176, RZ, 0x7610, R176 ;  /* 0x00007610ffb07816 */ /* 0x000fc800000000b0 */
[----:B------:R3:W2:Y:S01]  /*a780*/  @P0 LDG.E.U16 R177, desc[UR44][R14.64] ;  /* 0x0000002c0eb10981 */ /* 0x0006a2000c1e1500 */
[----:B------:R-:W-:Y:S02]  /*a790*/  PRMT R175, RZ, 0x7610, R175 ;  /* 0x00007610ffaf7816 */ /* 0x000fe400000000af */
[----:B------:R-:W-:Y:S01]  /*a7a0*/  PRMT R163, RZ, 0x7610, R163 ;  /* 0x00007610ffa37816 */ /* 0x000fe200000000a3 */
[----:B---3--:R-:W-:Y:S02]  /*a7b0*/  @P0 IMAD.MOV.U32 R14, RZ, RZ, R20 ;  /* 0x000000ffff0e0224 */ /* 0x008fe400078e0014 */
[----:B------:R-:W-:-:S05]  /*a7c0*/  @P0 IMAD.MOV.U32 R15, RZ, RZ, R167 ;  /* 0x000000ffff0f0224 */ /* 0x000fca00078e00a7 */
[----:B------:R4:W3:Y:S02]  /*a7d0*/  @P0 LDG.E.U16 R176, desc[UR44][R14.64] ;  /* 0x0000002c0eb00981 */ /* 0x0008e4000c1e1500 */
[----:B----4-:R-:W-:Y:S02]  /*a7e0*/  @P1 IMAD.MOV.U32 R15, RZ, RZ, R21 ;  /* 0x000000ffff0f1224 */ /* 0x010fe400078e0015 */
[----:B------:R-:W-:-:S05]  /*a7f0*/  @P1 IMAD.MOV.U32 R14, RZ, RZ, R19 ;  /* 0x000000ffff0e1224 */ /* 0x000fca00078e0013 */
[----:B------:R0:W4:Y:S02]  /*a800*/  @P1 LDG.E.U16 R175, desc[UR44][R14.64] ;  /* 0x0000002c0eaf1981 */ /* 0x000124000c1e1500 */
[----:B0-----:R-:W-:Y:S02]  /*a810*/  @P1 IMAD.MOV.U32 R14, RZ, RZ, R152 ;  /* 0x000000ffff0e1224 */ /* 0x001fe400078e0098 */
[----:B------:R-:W-:-:S05]  /*a820*/  @P1 IMAD.MOV.U32 R15, RZ, RZ, R174 ;  /* 0x000000ffff0f1224 */ /* 0x000fca00078e00ae */
[----:B------:R2:W3:Y:S01]  /*a830*/  @P1 LDG.E.U16 R163, desc[UR44][R14.64] ;  /* 0x0000002c0ea31981 */ /* 0x0004e2000c1e1500 */
[----:B------:R-:W-:-:S03]  /*a840*/  ISETP.GT.AND P2, PT, R12, 0x32, PT ;  /* 0x000000320c00780c */ /* 0x000fc60003f44270 */
[----:B------:R-:W-:Y:S04]  /*a850*/  STL [R1+0x74], R180 ;  /* 0x000074b401007387 */ /* 0x000fe80000100800 */
[----:B------:R-:W4:Y:S04]  /*a860*/  LDL R167, [R1+0x7a0] ;  /* 0x0007a00001a77983 */ /* 0x000f280000100800 */
[----:B------:R-:W4:Y:S04]  /*a870*/  LDL R20, [R1+0x7a4] ;  /* 0x0007a40001147983 */ /* 0x000f280000100800 */
[----:B------:R-:W4:Y:S04]  /*a880*/  LDL R21, [R1+0x798] ;  /* 0x0007980001157983 */ /* 0x000f280000100800 */
[----:B------:R-:W4:Y:S04]  /*a890*/  LDL R19, [R1+0x79c] ;  /* 0x00079c0001137983 */ /* 0x000f280000100800 */
[----:B------:R-:W4:Y:S01]  /*a8a0*/  LDL R152, [R1+0x794] ;  /* 0x0007940001987983 */ /* 0x000f220000100800 */
[----:B--2---:R-:W-:-:S03]  /*a8b0*/  @P2 IMAD.MOV.U32 R14, RZ, RZ, R155 ;  /* 0x000000ffff0e2224 */ /* 0x004fc600078e009b */
[----:B------:R-:W2:Y:S01]  /*a8c0*/  LDL R155, [R1+0x790] ;  /* 0x00079000019b7983 */ /* 0x000ea20000100800 */
[----:B------:R-:W-:Y:S01]  /*a8d0*/  @P2 IMAD.MOV.U32 R15, RZ, RZ, R161 ;  /* 0x000000ffff0f2224 */ /* 0x000fe200078e00a1 */
[----:B------:R-:W-:Y:S02]  /*a8e0*/  ISETP.GT.AND P0, PT, R12, 0x33, PT ;  /* 0x000000330c00780c */ /* 0x000fe40003f04270 */
[----:B------:R-:W-:Y:S02]  /*a8f0*/  PRMT R173, RZ, 0x7610, R173 ;  /* 0x00007610ffad7816 */ /* 0x000fe400000000ad */
[----:B------:R-:W-:-:S04]  /*a900*/  PRMT R172, RZ, 0x7610, R172 ;  /* 0x00007610ffac7816 */ /* 0x000fc800000000ac */
[----:B------:R4:W2:Y:S01]  /*a910*/  @P2 LDG.E.U16 R173, desc[UR44][R14.64] ;  /* 0x0000002c0ead2981 */ /* 0x0008a2000c1e1500 */
[----:B------:R-:W-:-:S03]  /*a920*/  PRMT R171, RZ, 0x7610, R171 ;  /* 0x00007610ffab7816 */ /* 0x000fc600000000ab */
[----:B---3--:R0:W-:Y:S04]  /*a930*/  STL [R1+0x5c], R163 ;  /* 0x00005ca301007387 */ /* 0x0081e80000100800 */
[----:B------:R-:W3:Y:S04]  /*a940*/  LDL R161, [R1+0x78c] ;  /* 0x00078c0001a17983 */ /* 0x000ee80000100800 */
[----:B0-----:R-:W3:Y:S01]  /*a950*/  LDL R163, [R1+0x788] ;  /* 0x0007880001a37983 */ /* 0x001ee20000100800 */
[----:B----4-:R-:W-:Y:S02]  /*a960*/  @P2 IMAD.MOV.U32 R15, RZ, RZ, R167 ;  /* 0x000000ffff0f2224 */ /* 0x010fe400078e00a7 */
[----:B------:R-:W-:Y:S01]  /*a970*/  @P2 IMAD.MOV.U32 R14, RZ, RZ, R20 ;  /* 0x000000ffff0e2224 */ /* 0x000fe200078e0014 */
[----:B------:R-:W4:Y:S04]  /*a980*/  LDL R167, [R1+0x780] ;  /* 0x0007800001a77983 */ /* 0x000f280000100800 */
[----:B------:R-:W4:Y:S04]  /*a990*/  LDL R20, [R1+0x784] ;  /* 0x0007840001147983 */ /* 0x000f280000100800 */
[----:B------:R0:W4:Y:S02]  /*a9a0*/  @P2 LDG.E.U16 R172, desc[UR44][R14.64] ;  /* 0x0000002c0eac2981 */ /* 0x000124000c1e1500 */
[----:B0-----:R-:W-:-:S02]  /*a9b0*/  @P0 IMAD.MOV.U32 R15, RZ, RZ, R21 ;  /* 0x000000ffff0f0224 */ /* 0x001fc400078e0015 */
[----:B------:R-:W4:Y:S01]  /*a9c0*/  LDL R21, [R1+0x778] ;  /* 0x0007780001157983 */ /* 0x000f220000100800 */
[----:B------:R-:W-:-:S03]  /*a9d0*/  @P0 IMAD.MOV.U32 R14, RZ, RZ, R19 ;  /* 0x000000ffff0e0224 */ /* 0x000fc600078e0013 */
[----:B------:R-:W-:Y:S04]  /*a9e0*/  STL [R1+0x68], R177 ;  /* 0x000068b101007387 */ /* 0x000fe80000100800 */
[----:B------:R-:W4:Y:S04]  /*a9f0*/  LDL R19, [R1+0x77c] ;  /* 0x00077c0001137983 */ /* 0x000f280000100800 */
[----:B------:R0:W4:Y:S04]  /*aa00*/  @P0 LDG.E.U16 R171, desc[UR44][R14.64] ;  /* 0x0000002c0eab0981 */ /* 0x000128000c1e1500 */
[----:B------:R-:W-:Y:S01]  /*aa10*/  STL [R1+0x64], R176 ;  /* 0x000064b001007387 */ /* 0x000fe20000100800 */
[----:B0-----:R-:W-:-:S03]  /*aa20*/  @P0 IMAD.MOV.U32 R14, RZ, RZ, R152 ;  /* 0x000000ffff0e0224 */ /* 0x001fc600078e0098 */
[----:B------:R-:W4:Y:S01]  /*aa30*/  LDL R152, [R1+0x774] ;  /* 0x0007740001987983 */ /* 0x000f220000100800 */
[----:B--2---:R-:W-:-:S03]  /*aa40*/  @P0 IMAD.MOV.U32 R15, RZ, RZ, R155 ;  /* 0x000000ffff0f0224 */ /* 0x004fc600078e009b */
[----:B------:R-:W2:Y:S01]  /*aa50*/  LDL R155, [R1+0x770] ;  /* 0x00077000019b7983 */ /* 0x000ea20000100800 */
[----:B------:R-:W-:Y:S02]  /*aa60*/  ISETP.GT.AND P1, PT, R12, 0x34, PT ;  /* 0x000000340c00780c */ /* 0x000fe40003f24270 */
[----:B------:R-:W-:Y:S02]  /*aa70*/  PRMT R170, RZ, 0x7610, R170 ;  /* 0x00007610ffaa7816 */ /* 0x000fe400000000aa */
[----:B------:R-:W-:-:S04]  /*aa80*/  PRMT R168, RZ, 0x7610, R168 ;  /* 0x00007610ffa87816 */ /* 0x000fc800000000a8 */
[----:B------:R3:W2:Y:S01]  /*aa90*/  @P0 LDG.E.U16 R170, desc[UR44][R14.64] ;  /* 0x0000002c0eaa0981 */ /* 0x0006a2000c1e1500 */
[----:B------:R-:W-:Y:S02]  /*aaa0*/  ISETP.GT.AND P2, PT, R12, 0x35, PT ;  /* 0x000000350c00780c */ /* 0x000fe40003f44270 */
[----:B------:R-:W-:Y:S02]  /*aab0*/  PRMT R159, RZ, 0x7610, R159 ;  /* 0x00007610ff9f7816 */ /* 0x000fe4000000009f */
[----:B------:R-:W-:Y:S02]  /*aac0*/  PRMT R169, RZ, 0x7610, R169 ;  /* 0x00007610ffa97816 */ /* 0x000fe400000000a9 */
[----:B------:R-:W-:Y:S01]  /*aad0*/  PRMT R165, RZ, 0x7610, R165 ;  /* 0x00007610ffa57816 */ /* 0x000fe200000000a5 */
[----:B------:R-:W-:Y:S01]  /*aae0*/  STL [R1+0x60], R175 ;  /* 0x000060af01007387 */ /* 0x000fe20000100800 */
[----:B---3--:R-:W-:-:S03]  /*aaf0*/  @P1 IMAD.MOV.U32 R14, RZ, RZ, R161 ;  /* 0x000000ffff0e1224 */ /* 0x008fc600078e00a1 */
[----:B------:R-:W3:Y:S01]  /*ab00*/  LDL R161, [R1+0x76c] ;  /* 0x00076c0001a17983 */ /* 0x000ee20000100800 */
[----:B------:R-:W-:-:S03]  /*ab10*/  @P1 IMAD.MOV.U32 R15, RZ, RZ, R163 ;  /* 0x000000ffff0f1224 */ /* 0x000fc600078e00a3 */
[----:B------:R-:W3:Y:S04]  /*ab20*/  LDL R163, [R1+0x768] ;  /* 0x0007680001a37983 */ /* 0x000ee80000100800 */
[----:B------:R4:W3:Y:S02]  /*ab30*/  @P1 LDG.E.U16 R168, desc[UR44][R14.64] ;  /* 0x0000002c0ea81981 */ /* 0x0008e4000c1e1500 */
[----:B----4-:R-:W-:Y:S02]  /*ab40*/  @P1 IMAD.MOV.U32 R14, RZ, RZ, R20 ;  /* 0x000000ffff0e1224 */ /* 0x010fe400078e0014 */
[----:B------:R-:W-:-:S05]  /*ab50*/  @P1 IMAD.MOV.U32 R15, RZ, RZ, R167 ;  /* 0x000000ffff0f1224 */ /* 0x000fca00078e00a7 */
[----:B------:R0:W4:Y:S02]  /*ab60*/  @P1 LDG.E.U16 R159, desc[UR44][R14.64] ;  /* 0x0000002c0e9f1981 */ /* 0x000124000c1e1500 */
[----:B0-----:R-:W-:Y:S02]  /*ab70*/  @P2 IMAD.MOV.U32 R14, RZ, RZ, R19 ;  /* 0x000000ffff0e2224 */ /* 0x001fe400078e0013 */
[----:B------:R-:W-:-:S05]  /*ab80*/  @P2 IMAD.MOV.U32 R15, RZ, RZ, R21 ;  /* 0x000000ffff0f2224 */ /* 0x000fca00078e0015 */
[----:B------:R0:W4:Y:S02]  /*ab90*/  @P2 LDG.E.U16 R169, desc[UR44][R14.64] ;  /* 0x0000002c0ea92981 */ /* 0x000124000c1e1500 */
[----:B0-----:R-:W-:Y:S02]  /*aba0*/  @P2 IMAD.MOV.U32 R14, RZ, RZ, R152 ;  /* 0x000000ffff0e2224 */ /* 0x001fe400078e0098 */
[----:B--2---:R-:W-:-:S05]  /*abb0*/  @P2 IMAD.MOV.U32 R15, RZ, RZ, R155 ;  /* 0x000000ffff0f2224 */ /* 0x004fca00078e009b */
[----:B------:R0:W2:Y:S01]  /*abc0*/  @P2 LDG.E.U16 R165, desc[UR44][R14.64] ;  /* 0x0000002c0ea52981 */ /* 0x0000a2000c1e1500 */
[----:B------:R-:W-:Y:S02]  /*abd0*/  ISETP.GT.AND P0, PT, R12, 0x36, PT ;  /* 0x000000360c00780c */ /* 0x000fe40003f04270 */
[----:B------:R-:W-:Y:S01]  /*abe0*/  PRMT R17, RZ, 0x7610, R17 ;  /* 0x00007610ff117816 */ /* 0x000fe20000000011 */
[----:B---3--:R1:W-:Y:S04]  /*abf0*/  STL [R1+0x48], R168 ;  /* 0x000048a801007387 */ /* 0x0083e80000100800 */
[----:B------:R-:W3:Y:S04]  /*ac00*/  LDL R167, [R1+0x764] ;  /* 0x0007640001a77983 */ /* 0x000ee80000100800 */
[----:B------:R-:W3:Y:S04]  /*ac10*/  LDL R20, [R1+0x75c] ;  /* 0x00075c0001147983 */ /* 0x000ee80000100800 */
[----:B-1----:R-:W3:Y:S04]  /*ac20*/  LDL R168, [R1+0x760] ;  /* 0x0007600001a87983 */ /* 0x002ee80000100800 */
[----:B------:R-:W-:Y:S04]  /*ac30*/  STL [R1+0x58], R173 ;  /* 0x000058ad01007387 */ /* 0x000fe80000100800 */
[----:B------:R-:W3:Y:S04]  /*ac40*/  LDL R21, [R1+0x758] ;  /* 0x0007580001157983 */ /* 0x000ee80000100800 */
[----:B----4-:R1:W-:Y:S04]  /*ac50*/  STL [R1+0x44], R159 ;  /* 0x0000449f01007387 */ /* 0x0103e80000100800 */
[----:B------:R-:W4:Y:S04]  /*ac60*/  LDL R19, [R1+0x754] ;  /* 0x0007540001137983 */ /* 0x000f280000100800 */
[----:B-1----:R-:W4:Y:S04]  /*ac70*/  LDL R159, [R1+0x750] ;  /* 0x00075000019f7983 */ /* 0x002f280000100800 */
[----:B------:R-:W-:Y:S04]  /*ac80*/  STL [R1+0x54], R172 ;  /* 0x000054ac01007387 */ /* 0x000fe80000100800 */
[----:B------:R-:W4:Y:S04]  /*ac90*/  LDL R155, [R1+0x748] ;  /* 0x00074800019b7983 */ /* 0x000f280000100800 */
[----:B------:R-:W4:Y:S01]  /*aca0*/  LDL R152, [R1+0x74c] ;  /* 0x00074c0001987983 */ /* 0x000f220000100800 */
[----:B0-----:R-:W-:-:S03]  /*acb0*/  @P0 IMAD.MOV.U32 R15, RZ, RZ, R163 ;  /* 0x000000ffff0f0224 */ /* 0x001fc600078e00a3 */
[----:B------:R-:W-:Y:S01]  /*acc0*/  STL [R1+0x50], R171 ;  /* 0x000050ab01007387 */ /* 0x000fe20000100800 */
[----:B------:R-:W-:-:S05]  /*acd0*/  @P0 IMAD.MOV.U32 R14, RZ, RZ, R161 ;  /* 0x000000ffff0e0224 */ /* 0x000fca00078e00a1 */
[----:B------:R3:W4:Y:S04]  /*ace0*/  @P0 LDG.E.U16 R17, desc[UR44][R14.64] ;  /* 0x0000002c0e110981 */ /* 0x000728000c1e1500 */
[----:B--2---:R0:W-:Y:S04]  /*acf0*/  STL [R1+0x3c], R165 ;  /* 0x00003ca501007387 */ /* 0x0041e80000100800 */
[----:B------:R-:W2:Y:S04]  /*ad00*/  LDL R163, [R1+0x744] ;  /* 0x0007440001a37983 */ /* 0x000ea80000100800 */
[----:B0-----:R-:W2:Y:S01]  /*ad10*/  LDL R165, [R1+0x740] ;  /* 0x0007400001a57983 */ /* 0x001ea20000100800 */
[----:B------:R-:W-:-:S02]  /*ad20*/  ISETP.GT.AND P1, PT, R12, 0x37, PT ;  /* 0x000000370c00780c */ /* 0x000fc40003f24270 */
[----:B------:R-:W-:Y:S02]  /*ad30*/  PRMT R5, RZ, 0x7610, R5 ;  /* 0x00007610ff057816 */ /* 0x000fe40000000005 */
[----:B------:R-:W-:Y:S02]  /*ad40*/  ISETP.GT.AND P2, PT, R12, 0x38, PT ;  /* 0x000000380c00780c */ /* 0x000fe40003f44270 */
[----:B------:R-:W-:Y:S02]  /*ad50*/  PRMT R9, RZ, 0x7610, R9 ;  /* 0x00007610ff097816 */ /* 0x000fe40000000009 */
[----:B------:R-:W-:Y:S02]  /*ad60*/  PRMT R8, RZ, 0x7610, R8 ;  /* 0x00007610ff087816 */ /* 0x000fe40000000008 */
[----:B------:R-:W-:Y:S02]  /*ad70*/  PRMT R166, RZ, 0x7610, R166 ;  /* 0x00007610ffa67816 */ /* 0x000fe400000000a6 */
[----:B------:R-:W-:Y:S01]  /*ad80*/  PRMT R164, RZ, 0x7610, R164 ;  /* 0x00007610ffa47816 */ /* 0x000fe200000000a4 */
[----:B------:R-:W-:Y:S04]  /*ad90*/  STL [R1+0x4c], R170 ;  /* 0x00004caa01007387 */ /* 0x000fe80000100800 */
[----:B------:R-:W2:Y:S01]  /*ada0*/  LDL R161, [R1+0x738] ;  /* 0x0007380001a17983 */ /* 0x000ea20000100800 */
[----:B---3--:R-:W-:-:S02]  /*adb0*/  @P0 IMAD.MOV.U32 R14, RZ, RZ, R167 ;  /* 0x000000ffff0e0224 */ /* 0x008fc400078e00a7 */
[----:B------:R-:W-:-:S05]  /*adc0*/  @P0 IMAD.MOV.U32 R15, RZ, RZ, R168 ;  /* 0x000000ffff0f0224 */ /* 0x000fca00078e00a8 */
[----:B------:R0:W3:Y:S02]  /*add0*/  @P0 LDG.E.U16 R5, desc[UR44][R14.64] ;  /* 0x0000002c0e050981 */ /* 0x0000e4000c1e1500 */
[----:B0-----:R-:W-:Y:S02]  /*ade0*/  @P1 IMAD.MOV.U32 R14, RZ, RZ, R20 ;  /* 0x000000ffff0e1224 */ /* 0x001fe400078e0014 */
[----:B------:R-:W-:-:S05]  /*adf0*/  @P1 IMAD.MOV.U32 R15, RZ, RZ, R21 ;  /* 0x000000ffff0f1224 */ /* 0x000fca00078e0015 */
[----:B------:R4:W3:Y:S02]  /*ae00*/  @P1 LDG.E.U16 R9, desc[UR44][R14.64] ;  /* 0x0000002c0e091981 */ /* 0x0008e4000c1e1500 */
[----:B----4-:R-:W-:Y:S02]  /*ae10*/  @P1 IMAD.MOV.U32 R14, RZ, RZ, R19 ;  /* 0x000000ffff0e1224 */ /* 0x010fe400078e0013 */
[----:B------:R-:W-:-:S05]  /*ae20*/  @P1 IMAD.MOV.U32 R15, RZ, RZ, R159 ;  /* 0x000000ffff0f1224 */ /* 0x000fca00078e009f */
[----:B------:R0:W4:Y:S02]  /*ae30*/  @P1 LDG.E.U16 R8, desc[UR44][R14.64] ;  /* 0x0000002c0e081981 */ /* 0x000124000c1e1500 */
[----:B0-----:R-:W-:Y:S02]  /*ae40*/  @P2 IMAD.MOV.U32 R14, RZ, RZ, R152 ;  /* 0x000000ffff0e2224 */ /* 0x001fe400078e0098 */
[----:B------:R-:W-:-:S05]  /*ae50*/  @P2 IMAD.MOV.U32 R15, RZ, RZ, R155 ;  /* 0x000000ffff0f2224 */ /* 0x000fca00078e009b */
[----:B------:R2:W4:Y:S04]  /*ae60*/  @P2 LDG.E.U16 R166, desc[UR44][R14.64] ;  /* 0x0000002c0ea62981 */ /* 0x000528000c1e1500 */
[----:B------:R0:W-:Y:S04]  /*ae70*/  STL [R1+0x38], R17 ;  /* 0x0000381101007387 */ /* 0x0001e80000100800 */
[----:B0-----:R-:W4:Y:S01]  /*ae80*/  LDL R17, [R1+0x73c] ;  /* 0x00073c0001117983 */ /* 0x001f220000100800 */
[----:B--2---:R-:W-:Y:S02]  /*ae90*/  @P2 IMAD.MOV.U32 R14, RZ, RZ, R163 ;  /* 0x000000ffff0e2224 */ /* 0x004fe400078e00a3 */
[----:B------:R-:W-:-:S05]  /*aea0*/  @P2 IMAD.MOV.U32 R15, RZ, RZ, R165 ;  /* 0x000000ffff0f2224 */ /* 0x000fca00078e00a5 */
[----:B------:R0:W2:Y:S01]  /*aeb0*/  @P2 LDG.E.U16 R164, desc[UR44][R14.64] ;  /* 0x0000002c0ea42981 */ /* 0x0000a2000c1e1500 */
[----:B------:R-:W-:-:S13]  /*aec0*/  ISETP.GT.AND P0, PT, R12, 0x39, PT ;  /* 0x000000390c00780c */ /* 0x000fda0003f04270 */
[----:B0-----:R-:W-:Y:S01]  /*aed0*/  @P0 IMAD.MOV.U32 R15, RZ, RZ, R161 ;  /* 0x000000ffff0f0224 */ /* 0x001fe200078e00a1 */
[----:B---3--:R-:W-:Y:S04]  /*aee0*/  STL [R1+0xb40], R5 ;  /* 0x000b400501007387 */ /* 0x008fe80000100800 */
[----:B------:R-:W3:Y:S04]  /*aef0*/  LDL R21, [R1+0x730] ;  /* 0x0007300001157983 */ /* 0x000ee80000100800 */
[----:B------:R-:W3:Y:S04]  /*af00*/  LDL R20, [R1+0x734] ;  /* 0x0007340001147983 */ /* 0x000ee80000100800 */
[----:B------:R-:W-:Y:S04]  /*af10*/  STL [R1+0xb44], R9 ;  /* 0x000b440901007387 */ /* 0x000fe80000100800 */
[----:B------:R-:W3:Y:S04]  /*af20*/  LDL R159, [R1+0x728] ;  /* 0x00072800019f7983 */ /* 0x000ee80000100800 */
[----:B------:R-:W3:Y:S04]  /*af30*/  LDL R19, [R1+0x72c] ;  /* 0x00072c0001137983 */ /* 0x000ee80000100800 */
[----:B------:R-:W-:Y:S04]  /*af40*/  STL [R1+0x40], R169 ;  /* 0x000040a901007387 */ /* 0x000fe80000100800 */
[----:B----4-:R-:W-:Y:S04]  /*af50*/  STL [R1+0xb48], R8 ;  /* 0x000b480801007387 */ /* 0x010fe80000100800 */
[----:B------:R-:W4:Y:S04]  /*af60*/  LDL R155, [R1+0x720] ;  /* 0x00072000019b7983 */ /* 0x000f280000100800 */
[----:B------:R-:W4:Y:S04]  /*af70*/  LDL R152, [R1+0x724] ;  /* 0x0007240001987983 */ /* 0x000f280000100800 */
[----:B------:R-:W4:Y:S01]  /*af80*/  LDL R163, [R1+0x71c] ;  /* 0x00071c0001a37983 */ /* 0x000f220000100800 */
[----:B------:R-:W-:-:S03]  /*af90*/  @P0 IMAD.MOV.U32 R14, RZ, RZ, R17 ;  /* 0x000000ffff0e0224 */ /* 0x000fc600078e0011 */
[----:B--2---:R0:W-:Y:S04]  /*afa0*/  STL [R1+0x30], R164 ;  /* 0x000030a401007387 */ /* 0x0041e80000100800 */
[----:B------:R-:W2:Y:S04]  /*afb0*/  LDL R161, [R1+0x710] ;  /* 0x0007100001a17983 */ /* 0x000ea80000100800 */
[----:B------:R-:W2:Y:S04]  /*afc0*/  LDL R17, [R1+0x714] ;  /* 0x0007140001117983 */ /* 0x000ea80000100800 */
[----:B0-----:R-:W2:Y:S01]  /*afd0*/  LDL R164, [R1+0x718] ;  /* 0x0007180001a47983 */ /* 0x001ea20000100800 */
[----:B------:R-:W-:-:S02]  /*afe0*/  PRMT R160, RZ, 0x7610, R160 ;  /* 0x00007610ffa07816 */ /* 0x000fc400000000a0 */
[C---:B------:R-:W-:Y:S02]  /*aff0*/  ISETP.GT.AND P1, PT, R12.reuse, 0x3a, PT ;  /* 0x0000003a0c00780c */ /* 0x040fe40003f24270 */
[----:B------:R-:W-:Y:S02]  /*b000*/  PRMT R4, RZ, 0x7610, R4 ;  /* 0x00007610ff047816 */ /* 0x000fe40000000004 */
[----:B------:R3:W2:Y:S01]  /*b010*/  @P0 LDG.E.U16 R160, desc[UR44][R14.64] ;  /* 0x0000002c0ea00981 */ /* 0x0006a2000c1e1500 */
[----:B------:R-:W-:Y:S02]  /*b020*/  PRMT R156, RZ, 0x7610, R156 ;  /* 0x00007610ff9c7816 */ /* 0x000fe4000000009c */
[----:B------:R-:W-:Y:S02]  /*b030*/  ISETP.GT.AND P2, PT, R12, 0x3b, PT ;  /* 0x0000003b0c00780c */ /* 0x000fe40003f44270 */
[----:B------:R-:W-:Y:S02]  /*b040*/  PRMT R23, RZ, 0x7610, R23 ;  /* 0x00007610ff177816 */ /* 0x000fe40000000017 */
[----:B------:R-:W-:-:S02]  /*b050*/  PRMT R162, RZ, 0x7610, R162 ;  /* 0x00007610ffa27816 */ /* 0x000fc400000000a2 */
[----:B------:R-:W-:Y:S01]  /*b060*/  PRMT R16, RZ, 0x7610, R16 ;  /* 0x00007610ff107816 */ /* 0x000fe20000000010 */
[----:B---3--:R-:W-:Y:S02]  /*b070*/  @P0 IMAD.MOV.U32 R15, RZ, RZ, R21 ;  /* 0x000000ffff0f0224 */ /* 0x008fe400078e0015 */
[----:B------:R-:W3:Y:S01]  /*b080*/  LDL R21, [R1+0x708] ;  /* 0x0007080001157983 */ /* 0x000ee20000100800 */
[----:B------:R-:W-:-:S03]  /*b090*/  @P0 IMAD.MOV.U32 R14, RZ, RZ, R20 ;  /* 0x000000ffff0e0224 */ /* 0x000fc600078e0014 */
[----:B------:R-:W3:Y:S04]  /*b0a0*/  LDL R20, [R1+0x70c] ;  /* 0x00070c0001147983 */ /* 0x000ee80000100800 */
        /* <DEDUP_REMOVED lines=8> */
[----:B--2---:R-:W-:-:S05]  /*b130*/  @P2 IMAD.MOV.U32 R15, RZ, RZ, R164 ;  /* 0x000000ffff0f2224 */ /* 0x004fca00078e00a4 */
[----:B------:R0:W2:Y:S02]  /*b140*/  @P2 LDG.E.U16 R162, desc[UR44][R14.64] ;  /* 0x0000002c0ea22981 */ /* 0x0000a4000c1e1500 */
[----:B0-----:R-:W-:Y:S02]  /*b150*/  @P2 IMAD.MOV.U32 R14, RZ, RZ, R17 ;  /* 0x000000ffff0e2224 */ /* 0x001fe400078e0011 */
[----:B------:R-:W-:-:S05]  /*b160*/  @P2 IMAD.MOV.U32 R15, RZ, RZ, R161 ;  /* 0x000000ffff0f2224 */ /* 0x000fca00078e00a1 */
[----:B------:R0:W2:Y:S01]  /*b170*/  @P2 LDG.E.U16 R16, desc[UR44][R14.64] ;  /* 0x0000002c0e102981 */ /* 0x0000a2000c1e1500 */
[----:B------:R-:W-:Y:S02]  /*b180*/  ISETP.GT.AND P0, PT, R12, 0x3c, PT ;  /* 0x0000003c0c00780c */ /* 0x000fe40003f04270 */
[----:B------:R-:W-:Y:S01]  /*b190*/  PRMT R9, RZ, 0x7610, R9 ;  /* 0x00007610ff097816 */ /* 0x000fe20000000009 */
[----:B---3--:R1:W-:Y:S04]  /*b1a0*/  STL [R1+0x28], R4 ;  /* 0x0000280401007387 */ /* 0x0083e80000100800 */
[----:B------:R-:W3:Y:S04]  /*b1b0*/  LDL R19, [R1+0x700] ;  /* 0x0007000001137983 */ /* 0x000ee80000100800 */
[----:B-1----:R-:W3:Y:S04]  /*b1c0*/  LDL R4, [R1+0x704] ;  /* 0x0007040001047983 */ /* 0x002ee80000100800 */
[----:B------:R1:W-:Y:S04]  /*b1d0*/  STL [R1+0x2c], R160 ;  /* 0x00002ca001007387 */ /* 0x0003e80000100800 */
[----:B------:R-:W3:Y:S04]  /*b1e0*/  LDL R159, [R1+0x6fc] ;  /* 0x0006fc00019f7983 */ /* 0x000ee80000100800 */
[----:B-1----:R-:W3:Y:S04]  /*b1f0*/  LDL R160, [R1+0x6f8] ;  /* 0x0006f80001a07983 */ /* 0x002ee80000100800 */
[----:B------:R1:W-:Y:S04]  /*b200*/  STL [R1+0x24], R156 ;  /* 0x0000249c01007387 */ /* 0x0003e80000100800 */
[----:B-1----:R-:W3:Y:S04]  /*b210*/  LDL R156, [R1+0x6f0] ;  /* 0x0006f000019c7983 */ /* 0x002ee80000100800 */
[----:B------:R-:W-:Y:S04]  /*b220*/  STL [R1+0x34], R166 ;  /* 0x000034a601007387 */ /* 0x000fe80000100800 */
[----:B------:R-:W3:Y:S04]  /*b230*/  LDL R155, [R1+0x6f4] ;  /* 0x0006f400019b7983 */ /* 0x000ee80000100800 */
[----:B------:R-:W3:Y:S04]  /*b240*/  LDL R152, [R1+0x6e8] ;  /* 0x0006e80001987983 */ /* 0x000ee80000100800 */
[----:B----4-:R1:W-:Y:S04]  /*b250*/  STL [R1+0x20], R23 ;  /* 0x0000201701007387 */ /* 0x0103e80000100800 */
[----:B------:R-:W4:Y:S04]  /*b260*/  LDL R17, [R1+0x6e0] ;  /* 0x0006e00001117983 */ /* 0x000f280000100800 */
[----:B-1----:R-:W4:Y:S01]  /*b270*/  LDL R23, [R1+0x6ec] ;  /* 0x0006ec0001177983 */ /* 0x002f220000100800 */
[----:B0-----:R-:W-:-:S02]  /*b280*/  @P0 IMAD.MOV.U32 R14, RZ, RZ, R20 ;  /* 0x000000ffff0e0224 */ /* 0x001fc400078e0014 */
[----:B------:R-:W-:-:S05]  /*b290*/  @P0 IMAD.MOV.U32 R15, RZ, RZ, R21 ;  /* 0x000000ffff0f0224 */ /* 0x000fca00078e0015 */
[----:B------:R3:W4:Y:S04]  /*b2a0*/  @P0 LDG.E.U16 R9, desc[UR44][R14.64] ;  /* 0x0000002c0e090981 */ /* 0x000728000c1e1500 */
[----:B--2---:R0:W-:Y:S04]  /*b2b0*/  STL [R1+0x18], R16 ;  /* 0x0000181001007387 */ /* 0x0041e80000100800 */
[----:B------:R-:W2:Y:S04]  /*b2c0*/  LDL R21, [R1+0x6d8] ;  /* 0x0006d80001157983 */ /* 0x000ea80000100800 */
        /* <DEDUP_REMOVED lines=9> */
[----:B---3--:R-:W-:-:S02]  /*b360*/  @P0 IMAD.MOV.U32 R15, RZ, RZ, R19 ;  /* 0x000000ffff0f0224 */ /* 0x008fc400078e0013 */
[----:B------:R-:W-:-:S05]  /*b370*/  @P0 IMAD.MOV.U32 R14, RZ, RZ, R4 ;  /* 0x000000ffff0e0224 */ /* 0x000fca00078e0004 */
[----:B------:R0:W3:Y:S02]  /*b380*/  @P0 LDG.E.U16 R8, desc[UR44][R14.64] ;  /* 0x0000002c0e080981 */ /* 0x0000e4000c1e1500 */
[----:B0-----:R-:W-:Y:S02]  /*b390*/  @P1 IMAD.MOV.U32 R14, RZ, RZ, R159 ;  /* 0x000000ffff0e1224 */ /* 0x001fe400078e009f */
[----:B------:R-:W-:-:S05]  /*b3a0*/  @P1 IMAD.MOV.U32 R15, RZ, RZ, R160 ;  /* 0x000000ffff0f1224 */ /* 0x000fca00078e00a0 */
[----:B------:R0:W3:Y:S02]  /*b3b0*/  @P1 LDG.E.U16 R157, desc[UR44][R14.64] ;  /* 0x0000002c0e9d1981 */ /* 0x0000e4000c1e1500 */
[----:B0-----:R-:W-:Y:S02]  /*b3c0*/  @P1 IMAD.MOV.U32 R15, RZ, RZ, R156 ;  /* 0x000000ffff0f1224 */ /* 0x001fe400078e009c */
[----:B------:R-:W-:-:S05]  /*b3d0*/  @P1 IMAD.MOV.U32 R14, RZ, RZ, R155 ;  /* 0x000000ffff0e1224 */ /* 0x000fca00078e009b */
[----:B------:R0:W3:Y:S02]  /*b3e0*/  @P1 LDG.E.U16 R153, desc[UR44][R14.64] ;  /* 0x0000002c0e991981 */ /* 0x0000e4000c1e1500 */
[----:B0-----:R-:W-:Y:S02]  /*b3f0*/  @P2 IMAD.MOV.U32 R15, RZ, RZ, R152 ;  /* 0x000000ffff0f2224 */ /* 0x001fe400078e0098 */
[----:B----4-:R-:W-:-:S05]  /*b400*/  @P2 IMAD.MOV.U32 R14, RZ, RZ, R23 ;  /* 0x000000ffff0e2224 */ /* 0x010fca00078e0017 */
[----:B------:R0:W4:Y:S01]  /*b410*/  @P2 LDG.E.U16 R189, desc[UR44][R14.64] ;  /* 0x0000002c0ebd2981 */ /* 0x000122000c1e1500 */
[----:B------:R-:W-:Y:S01]  /*b420*/  ISETP.GT.AND P0, PT, R12, 0x3f, PT ;  /* 0x0000003f0c00780c */ /* 0x000fe20003f04270 */
[----:B0-----:R-:W-:Y:S02]  /*b430*/  @P2 IMAD.MOV.U32 R15, RZ, RZ, R17 ;  /* 0x000000ffff0f2224 */ /* 0x001fe400078e0011 */
[----:B------:R-:W-:Y:S01]  /*b440*/  STL [R1+0xb54], R9 ;  /* 0x000b540901007387 */ /* 0x000fe20000100800 */
[----:B------:R-:W-:-:S03]  /*b450*/  PRMT R7, RZ, 0x7610, R7 ;  /* 0x00007610ff077816 */ /* 0x000fc60000000007 */
[----:B------:R-:W4:Y:S04]  /*b460*/  LDL R19, [R1+0x6d0] ;  /* 0x0006d00001137983 */ /* 0x000f280000100800 */
[----:B------:R-:W4:Y:S01]  /*b470*/  LDL R4, [R1+0x6d4] ;  /* 0x0006d40001047983 */ /* 0x000f220000100800 */
[----:B--2---:R-:W-:-:S05]  /*b480*/  @P2 IMAD.MOV.U32 R14, RZ, RZ, R16 ;  /* 0x000000ffff0e2224 */ /* 0x004fca00078e0010 */
[----:B------:R0:W2:Y:S02]  /*b490*/  @P2 LDG.E.U16 R188, desc[UR44][R14.64] ;  /* 0x0000002c0ebc2981 */ /* 0x0000a4000c1e1500 */
[----:B0-----:R-:W-:Y:S02]  /*b4a0*/  @P0 IMAD.MOV.U32 R14, RZ, RZ, R20 ;  /* 0x000000ffff0e0224 */ /* 0x001fe400078e0014 */
[----:B------:R-:W-:-:S05]  /*b4b0*/  @P0 IMAD.MOV.U32 R15, RZ, RZ, R21 ;  /* 0x000000ffff0f0224 */ /* 0x000fca00078e0015 */
[----:B------:R0:W2:Y:S01]  /*b4c0*/  @P0 LDG.E.U16 R7, desc[UR44][R14.64] ;  /* 0x0000002c0e070981 */ /* 0x0000a2000c1e1500 */
[----:B------:R-:W-:-:S03]  /*b4d0*/  PRMT R6, RZ, 0x7610, R6 ;  /* 0x00007610ff067816 */ /* 0x000fc60000000006 */
[----:B---3--:R-:W-:Y:S04]  /*b4e0*/  STL [R1+0xb58], R8 ;  /* 0x000b580801007387 */ /* 0x008fe80000100800 */
[----:B------:R-:W3:Y:S04]  /*b4f0*/  LDL R160, [R1+0x6c8] ;  /* 0x0006c80001a07983 */ /* 0x000ee80000100800 */
[----:B------:R-:W3:Y:S04]  /*b500*/  LDL R159, [R1+0x6cc] ;  /* 0x0006cc00019f7983 */ /* 0x000ee80000100800 */
[----:B------:R-:W-:Y:S04]  /*b510*/  STL [R1+0x1c], R162 ;  /* 0x00001ca201007387 */ /* 0x000fe80000100800 */
[----:B------:R1:W-:Y:S04]  /*b520*/  STL [R1+0x14], R157 ;  /* 0x0000149d01007387 */ /* 0x0003e80000100800 */
[----:B-1----:R-:W3:Y:S04]  /*b530*/  LDL R157, [R1+0x6c0] ;  /* 0x0006c000019d7983 */ /* 0x002ee80000100800 */
[----:B------:R1:W-:Y:S04]  /*b540*/  STL [R1+0x10], R153 ;  /* 0x0000109901007387 */ /* 0x0003e80000100800 */
[----:B-1----:R-:W3:Y:S04]  /*b550*/  LDL R153, [R1+0x6c4] ;  /* 0x0006c40001997983 */ /* 0x002ee80000100800 */
[----:B----4-:R-:W-:Y:S04]  /*b560*/  STL [R1+0xb4c], R189 ;  /* 0x000b4cbd01007387 */ /* 0x010fe80000100800 */
[----:B------:R-:W4:Y:S04]  /*b570*/  LDL R156, [R1+0x6b8] ;  /* 0x0006b800019c7983 */ /* 0x000f280000100800 */
[----:B------:R-:W4:Y:S04]  /*b580*/  LDL R155, [R1+0x6bc] ;  /* 0x0006bc00019b7983 */ /* 0x000f280000100800 */
[----:B------:R-:W4:Y:S04]  /*b590*/  LDL R17, [R1+0x6b0] ;  /* 0x0006b00001117983 */ /* 0x000f280000100800 */
[----:B------:R-:W4:Y:S01]  /*b5a0*/  LDL R16, [R1+0x6b4] ;  /* 0x0006b40001107983 */ /* 0x000f220000100800 */
[----:B0-----:R-:W-:-:S02]  /*b5b0*/  @P0 IMAD.MOV.U32 R15, RZ, RZ, R19 ;  /* 0x000000ffff0f0224 */ /* 0x001fc400078e0013 */
[----:B------:R-:W-:-:S05]  /*b5c0*/  @P0 IMAD.MOV.U32 R14, RZ, RZ, R4 ;  /* 0x000000ffff0e0224 */ /* 0x000fca00078e0004 */
[----:B------:R3:W4:Y:S04]  /*b5d0*/  @P0 LDG.E.U16 R6, desc[UR44][R14.64] ;  /* 0x0000002c0e060981 */ /* 0x000728000c1e1500 */
[----:B--2---:R-:W-:Y:S04]  /*b5e0*/  STL [R1+0xb5c], R188 ;  /* 0x000b5cbc01007387 */ /* 0x004fe80000100800 */
[----:B------:R-:W2:Y:S04]  /*b5f0*/  LDL R152, [R1+0x6a8] ;  /* 0x0006a80001987983 */ /* 0x000ea80000100800 */
[----:B------:R-:W2:Y:S04]  /*b600*/  LDL R23, [R1+0x6ac] ;  /* 0x0006ac0001177983 */ /* 0x000ea80000100800 */
[----:B------:R-:W-:Y:S04]  /*b610*/  STL [R1+0xb60], R7 ;  /* 0x000b600701007387 */ /* 0x000fe80000100800 */
[----:B------:R-:W2:Y:S04]  /*b620*/  LDL R21, [R1+0x6a0] ;  /* 0x0006a00001157983 */ /* 0x000ea80000100800 */
[----:B------:R-:W2:Y:S01]  /*b630*/  LDL R4, [R1+0x6a4] ;  /* 0x0006a40001047983 */ /* 0x000ea20000100800 */
[----:B------:R-:W-:-:S02]  /*b640*/  ISETP.GT.AND P1, PT, R12, 0x40, PT ;  /* 0x000000400c00780c */ /* 0x000fc40003f24270 */
[C---:B------:R-:W-:Y:S01]  /*b650*/  ISETP.GT.AND P2, PT, R12.reuse, 0x41, PT ;  /* 0x000000410c00780c */ /* 0x040fe20003f44270 */
[----:B------:R-:W2:Y:S01]  /*b660*/  LDL R20, [R1+0x698] ;  /* 0x0006980001147983 */ /* 0x000ea20000100800 */
[----:B------:R-:W-:Y:S02]  /*b670*/  PRMT R158, RZ, 0x7610, R158 ;  /* 0x00007610ff9e7816 */ /* 0x000fe4000000009e */
[----:B------:R-:W-:Y:S01]  /*b680*/  PRMT R18, RZ, 0x7610, R18 ;  /* 0x00007610ff127816 */ /* 0x000fe20000000012 */
[----:B------:R-:W2:Y:S01]  /*b690*/  LDL R19, [R1+0x69c] ;  /* 0x00069c0001137983 */ /* 0x000ea20000100800 */
[----:B------:R-:W-:Y:S02]  /*b6a0*/  ISETP.GT.AND P0, PT, R12, 0x42, PT ;  /* 0x000000420c00780c */ /* 0x000fe40003f04270 */
[----:B------:R-:W-:Y:S02]  /*b6b0*/  PRMT R8, RZ, 0x7610, R8 ;  /* 0x00007610ff087816 */ /* 0x000fe40000000008 */
[----:B------:R-:W-:-:S02]  /*b6c0*/  PRMT R154, RZ, 0x7610, R154 ;  /* 0x00007610ff9a7816 */ /* 0x000fc4000000009a */
[----:B------:R-:W-:Y:S01]  /*b6d0*/  PRMT R22, RZ, 0x7610, R22 ;  /* 0x00007610ff167816 */ /* 0x000fe20000000016 */
[----:B---3--:R-:W-:Y:S02]  /*b6e0*/  @P1 IMAD.MOV.U32 R15, RZ, RZ, R160 ;  /* 0x000000ffff0f1224 */ /* 0x008fe400078e00a0 */
        /* <DEDUP_REMOVED lines=12> */
[----:B------:R-:W4:Y:S01]  /*b7b0*/  LDL R153, [R1+0x690] ;  /* 0x0006900001997983 */ /* 0x000f220000100800 */
[----:B0-----:R-:W-:Y:S01]  /*b7c0*/  PRMT R6, RZ, 0x7610, R6 ;  /* 0x00007610ff067816 */ /* 0x001fe20000000006 */
[----:B--2---:R-:W-:-:S02]  /*b7d0*/  @P0 IMAD.MOV.U32 R15, RZ, RZ, R152 ;  /* 0x000000ffff0f0224 */ /* 0x004fc400078e0098 */
[----:B------:R-:W-:-:S05]  /*b7e0*/  @P0 IMAD.MOV.U32 R14, RZ, RZ, R23 ;  /* 0x000000ffff0e0224 */ /* 0x000fca00078e0017 */
[----:B------:R0:W2:Y:S02]  /*b7f0*/  @P0 LDG.E.U16 R22, desc[UR44][R14.64] ;  /* 0x0000002c0e160981 */ /* 0x0000a4000c1e1500 */
[----:B0-----:R-:W-:Y:S02]  /*b800*/  @P0 IMAD.MOV.U32 R15, RZ, RZ, R21 ;  /* 0x000000ffff0f0224 */ /* 0x001fe400078e0015 */
[----:B------:R-:W-:-:S05]  /*b810*/  @P0 IMAD.MOV.U32 R14, RZ, RZ, R4 ;  /* 0x000000ffff0e0224 */ /* 0x000fca00078e0004 */
[----:B------:R0:W2:Y:S01]  /*b820*/  @P0 LDG.E.U16 R6, desc[UR44][R14.64] ;  /* 0x0000002c0e060981 */ /* 0x0000a2000c1e1500 */
[----:B------:R-:W-:Y:S02]  /*b830*/  ISETP.GT.AND P1, PT, R12, 0x43, PT ;  /* 0x000000430c00780c */ /* 0x000fe40003f24270 */
[----:B------:R-:W-:-:S11]  /*b840*/  PRMT R9, RZ, 0x7610, R9 ;  /* 0x00007610ff097816 */ /* 0x000fd60000000009 */
[----:B0-----:R-:W-:Y:S02]  /*b850*/  @P1 IMAD.MOV.U32 R14, RZ, RZ, R19 ;  /* 0x000000ffff0e1224 */ /* 0x001fe400078e0013 */
[----:B------:R-:W-:-:S05]  /*b860*/  @P1 IMAD.MOV.U32 R15, RZ, RZ, R20 ;  /* 0x000000ffff0f1224 */ /* 0x000fca00078e0014 */
[----:B------:R0:W2:Y:S04]  /*b870*/  @P1 LDG.E.U16 R9, desc[UR44][R14.64] ;  /* 0x0000002c0e091981 */ /* 0x0000a8000c1e1500 */
[----:B---3--:R1:W-:Y:S04]  /*b880*/  STL [R1+0x8], R18 ;  /* 0x0000081201007387 */ /* 0x0083e80000100800 */
[----:B-1----:R-:W3:Y:S04]  /*b890*/  LDL R18, [R1+0x694] ;  /* 0x0006940001127983 */ /* 0x002ee80000100800 */
[----:B----4-:R-:W-:Y:S04]  /*b8a0*/  STL [R1+0xb78], R8 ;  /* 0x000b780801007387 */ /* 0x010fe80000100800 */
[----:B------:R-:W4:Y:S04]  /*b8b0*/  LDL R17, [R1+0x688] ;  /* 0x0006880001117983 */ /* 0x000f280000100800 */
[----:B------:R-:W4:Y:S04]  /*b8c0*/  LDL R16, [R1+0x68c] ;  /* 0x00068c0001107983 */ /* 0x000f280000100800 */
[----:B------:R-:W4:Y:S04]  /*b8d0*/  LDL R152, [R1+0x680] ;  /* 0x0006800001987983 */ /* 0x000f280000100800 */
[----:B------:R-:W4:Y:S04]  /*b8e0*/  LDL R23, [R1+0x684] ;  /* 0x0006840001177983 */ /* 0x000f280000100800 */
[----:B--2---:R1:W-:Y:S04]  /*b8f0*/  STL [R1], R22 ;  /* 0x0000001601007387 */ /* 0x0043e80000100800 */
[----:B------:R-:W2:Y:S04]  /*b900*/  LDL R4, [R1+0x67c] ;  /* 0x00067c0001047983 */ /* 0x000ea80000100800 */
[----:B-1----:R-:W2:Y:S04]  /*b910*/  LDL R22, [R1+0x678] ;  /* 0x0006780001167983 */ /* 0x002ea80000100800 */
[----:B------:R1:W-:Y:S04]  /*b920*/  STL [R1+0xb68], R6 ;  /* 0x000b680601007387 */ /* 0x0003e80000100800 */
[----:B------:R-:W-:Y:S04]  /*b930*/  STL [R1+0xc], R158 ;  /* 0x00000c9e01007387 */ /* 0x000fe80000100800 */
[----:B------:R-:W2:Y:S04]  /*b940*/  LDL R21, [R1+0x670] ;  /* 0x0006700001157983 */ /* 0x000ea80000100800 */
[----:B------:R-:W2:Y:S01]  /*b950*/  LDL R20, [R1+0x674] ;  /* 0x0006740001147983 */ /* 0x000ea20000100800 */
[C---:B------:R-:W-:Y:S01]  /*b960*/  ISETP.GT.AND P2, PT, R12.reuse, 0x44, PT ;  /* 0x000000440c00780c */ /* 0x040fe20003f44270 */
[----:B0-----:R-:W-:Y:S01]  /*b970*/  @P1 IMAD.MOV.U32 R15, RZ, RZ, R153 ;  /* 0x000000ffff0f1224 */ /* 0x001fe200078e0099 */
[----:B------:R-:W-:Y:S01]  /*b980*/  PRMT R189, RZ, 0x7610, R189 ;  /* 0x00007610ffbd7816 */ /* 0x000fe200000000bd */
[----:B------:R-:W2:Y:S01]  /*b990*/  LDL R19, [R1+0x668] ;  /* 0x0006680001137983 */ /* 0x000ea20000100800 */
[----:B------:R-:W-:-:S02]  /*b9a0*/  ISETP.GT.AND P0, PT, R12, 0x45, PT ;  /* 0x000000450c00780c */ /* 0x000fc40003f04270 */
[----:B------:R-:W-:Y:S01]  /*b9b0*/  PRMT R5, RZ, 0x7610, R5 ;  /* 0x00007610ff057816 */ /* 0x000fe20000000005 */
[----:B------:R-:W2:Y:S01]  /*b9c0*/  LDL R8, [R1+0x66c] ;  /* 0x00066c0001087983 */ /* 0x000ea20000100800 */
[----:B------:R-:W-:Y:S02]  /*b9d0*/  PRMT R2, RZ, 0x7610, R2 ;  /* 0x00007610ff027816 */ /* 0x000fe40000000002 */
[----:B------:R-:W-:Y:S01]  /*b9e0*/  PRMT R0, RZ, 0x7610, R0 ;  /* 0x00007610ff007816 */ /* 0x000fe20000000000 */
[----:B------:R0:W-:Y:S01]  /*b9f0*/  STL [R1+0xb6c], R9 ;  /* 0x000b6c0901007387 */ /* 0x0001e20000100800 */
[----:B------:R-:W-:-:S03]  /*ba00*/  PRMT R3, RZ, 0x7610, R3 ;  /* 0x00007610ff037816 */ /* 0x000fc60000000003 */
[----:B-1----:R-:W2:Y:S01]  /*ba10*/  LDL R6, [R1+0x664] ;  /* 0x0006640001067983 */ /* 0x002ea20000100800 */
[----:B---3--:R-:W-:-:S03]  /*ba20*/  @P1 IMAD.MOV.U32 R14, RZ, RZ, R18 ;  /* 0x000000ffff0e1224 */ /* 0x008fc600078e0012 */
[----:B------:R-:W3:Y:S04]  /*ba30*/  LDL R18, [R1+0x660] ;  /* 0x0006600001127983 */ /* 0x000ee80000100800 */
[----:B------:R4:W3:Y:S02]  /*ba40*/  @P1 LDG.E.U16 R189, desc[UR44][R14.64] ;  /* 0x0000002c0ebd1981 */ /* 0x0008e4000c1e1500 */
[----:B----4-:R-:W-:Y:S02]  /*ba50*/  @P2 IMAD.MOV.U32 R14, RZ, RZ, R16 ;  /* 0x000000ffff0e2224 */ /* 0x010fe400078e0010 */
[----:B------:R-:W-:-:S05]  /*ba60*/  @P2 IMAD.MOV.U32 R15, RZ, RZ, R17 ;  /* 0x000000ffff0f2224 */ /* 0x000fca00078e0011 */
[----:B------:R1:W4:Y:S02]  /*ba70*/  @P2 LDG.E.U16 R5, desc[UR44][R14.64] ;  /* 0x0000002c0e052981 */ /* 0x000324000c1e1500 */
[----:B-1----:R-:W-:Y:S02]  /*ba80*/  @P2 IMAD.MOV.U32 R14, RZ, RZ, R23 ;  /* 0x000000ffff0e2224 */ /* 0x002fe400078e0017 */
[----:B------:R-:W-:-:S05]  /*ba90*/  @P2 IMAD.MOV.U32 R15, RZ, RZ, R152 ;  /* 0x000000ffff0f2224 */ /* 0x000fca00078e0098 */
[----:B------:R2:W4:Y:S02]  /*baa0*/  @P2 LDG.E.U16 R2, desc[UR44][R14.64] ;  /* 0x0000002c0e022981 */ /* 0x000524000c1e1500 */
[----:B--2---:R-:W-:Y:S02]  /*bab0*/  @P0 IMAD.MOV.U32 R14, RZ, RZ, R4 ;  /* 0x000000ffff0e0224 */ /* 0x004fe400078e0004 */
[----:B------:R-:W-:-:S05]  /*bac0*/  @P0 IMAD.MOV.U32 R15, RZ, RZ, R22 ;  /* 0x000000ffff0f0224 */ /* 0x000fca00078e0016 */
[----:B------:R1:W2:Y:S02]  /*bad0*/  @P0 LDG.E.U16 R0, desc[UR44][R14.64] ;  /* 0x0000002c0e000981 */ /* 0x0002a4000c1e1500 */
[----:B-1----:R-:W-:Y:S02]  /*bae0*/  @P0 IMAD.MOV.U32 R15, RZ, RZ, R21 ;  /* 0x000000ffff0f0224 */ /* 0x002fe400078e0015 */
[----:B------:R-:W-:-:S05]  /*baf0*/  @P0 IMAD.MOV.U32 R14, RZ, RZ, R20 ;  /* 0x000000ffff0e0224 */ /* 0x000fca00078e0014 */
[----:B------:R1:W2:Y:S01]  /*bb00*/  @P0 LDG.E.U16 R3, desc[UR44][R14.64] ;  /* 0x0000002c0e030981 */ /* 0x0002a2000c1e1500 */
[----:B------:R-:W-:Y:S02]  /*bb10*/  ISETP.GT.AND P1, PT, R12, 0x46, PT ;  /* 0x000000460c00780c */ /* 0x000fe40003f24270 */
[----:B------:R-:W-:Y:S02]  /*bb20*/  PRMT R191, RZ, 0x7610, R191 ;  /* 0x00007610ffbf7816 */ /* 0x000fe400000000bf */
[----:B------:R-:W-:-:S09]  /*bb30*/  PRMT R190, RZ, 0x7610, R190 ;  /* 0x00007610ffbe7816 */ /* 0x000fd200000000be */
[----:B-1----:R-:W-:Y:S02]  /*bb40*/  @P1 IMAD.MOV.U32 R14, RZ, RZ, R8 ;  /* 0x000000ffff0e1224 */ /* 0x002fe400078e0008 */
[----:B------:R-:W-:-:S05]  /*bb50*/  @P1 IMAD.MOV.U32 R15, RZ, RZ, R19 ;  /* 0x000000ffff0f1224 */ /* 0x000fca00078e0013 */
[----:B------:R1:W2:Y:S02]  /*bb60*/  @P1 LDG.E.U16 R191, desc[UR44][R14.64] ;  /* 0x0000002c0ebf1981 */ /* 0x0002a4000c1e1500 */
[----:B-1----:R-:W-:Y:S02]  /*bb70*/  @P1 IMAD.MOV.U32 R14, RZ, RZ, R6 ;  /* 0x000000ffff0e1224 */ /* 0x002fe400078e0006 */
[----:B---3--:R-:W-:Y:S04]  /*bb80*/  STL [R1+0xb70], R189 ;  /* 0x000b70bd01007387 */ /* 0x008fe80000100800 */
[----:B------:R-:W-:Y:S04]  /*bb90*/  STL [R1+0x4], R154 ;  /* 0x0000049a01007387 */ /* 0x000fe80000100800 */
[----:B------:R-:W3:Y:S04]  /*bba0*/  LDL R17, [R1+0x658] ;  /* 0x0006580001117983 */ /* 0x000ee80000100800 */
[----:B------:R-:W3:Y:S04]  /*bbb0*/  LDL R16, [R1+0x65c] ;  /* 0x00065c0001107983 */ /* 0x000ee80000100800 */
[----:B----4-:R-:W-:Y:S04]  /*bbc0*/  STL [R1+0xb74], R5 ;  /* 0x000b740501007387 */ /* 0x010fe80000100800 */
[----:B------:R1:W-:Y:S04]  /*bbd0*/  STL [R1+0xb7c], R2 ;  /* 0x000b7c0201007387 */ /* 0x0003e80000100800 */
[----:B------:R-:W4:Y:S04]  /*bbe0*/  LDL R23, [R1+0x650] ;  /* 0x0006500001177983 */ /* 0x000f280000100800 */
[----:B------:R-:W4:Y:S01]  /*bbf0*/  LDL R4, [R1+0x654] ;  /* 0x0006540001047983 */ /* 0x000f220000100800 */
[----:B------:R-:W-:-:S05]  /*bc00*/  @P1 IMAD.MOV.U32 R15, RZ, RZ, R18 ;  /* 0x000000ffff0f1224 */ /* 0x000fca00078e0012 */
[----:B------:R3:W4:Y:S04]  /*bc10*/  @P1 LDG.E.U16 R190, desc[UR44][R14.64] ;  /* 0x0000002c0ebe1981 */ /* 0x000728000c1e1500 */
[----:B--2---:R2:W-:Y:S04]  /*bc20*/  STL [R1+0xb80], R0 ;  /* 0x000b800001007387 */ /* 0x0045e80000100800 */
[----:B------:R-:W4:Y:S04]  /*bc30*/  LDL R22, [R1+0x648] ;  /* 0x0006480001167983 */ /* 0x000f280000100800 */
[----:B------:R-:W4:Y:S04]  /*bc40*/  LDL R21, [R1+0x64c] ;  /* 0x00064c0001157983 */ /* 0x000f280000100800 */
[----:B------:R4:W-:Y:S04]  /*bc50*/  STL [R1+0xb84], R3 ;  /* 0x000b840301007387 */ /* 0x0009e80000100800 */
[----:B0-----:R-:W4:Y:S04]  /*bc60*/  LDL R9, [R1+0x640] ;  /* 0x0006400001097983 */ /* 0x001f280000100800 */
[----:B------:R-:W4:Y:S01]  /*bc70*/  LDL R8, [R1+0x644] ;  /* 0x0006440001087983 */ /* 0x000f220000100800 */
[----:B------:R-:W-:-:S02]  /*bc80*/  ISETP.GT.AND P2, PT, R12, 0x47, PT ;  /* 0x000000470c00780c */ /* 0x000fc40003f44270 */
[----:B------:R-:W-:Y:S02]  /*bc90*/  ISETP.GT.AND P0, PT, R12, 0x48, PT ;  /* 0x000000480c00780c */ /* 0x000fe40003f04270 */
[----:B------:R-:W-:Y:S02]  /*bca0*/  PRMT R11, RZ, 0x7610, R11 ;  /* 0x00007610ff0b7816 */ /* 0x000fe4000000000b */
[----:B------:R-:W-:Y:S02]  /*bcb0*/  PRMT R10, RZ, 0x7610, R10 ;  /* 0x00007610ff0a7816 */ /* 0x000fe4000000000a */
[----:B-1----:R-:W-:Y:S01]  /*bcc0*/  PRMT R2, RZ, 0x7610, R2 ;  /* 0x00007610ff027816 */ /* 0x002fe20000000002 */
[----:B------:R-:W-:Y:S04]  /*bcd0*/  STL [R1+0xb88], R191 ;  /* 0x000b88bf01007387 */ /* 0x000fe80000100800 */
[----:B------:R-:W4:Y:S04]  /*bce0*/  LDL R20, [R1+0x638] ;  /* 0x0006380001147983 */ /* 0x000f280000100800 */
[----:B------:R-:W4:Y:S01]  /*bcf0*/  LDL R6, [R1+0x63c] ;  /* 0x00063c0001067983 */ /* 0x000f220000100800 */
[----:B--2---:R-:W-:Y:S01]  /*bd00*/  PRMT R0, RZ, 0x7610, R0 ;  /* 0x00007610ff007816 */ /* 0x004fe20000000000 */
[----:B---3--:R-:W-:-:S02]  /*bd10*/  @P2 IMAD.MOV.U32 R15, RZ, RZ, R17 ;  /* 0x000000ffff0f2224 */ /* 0x008fc400078e0011 */
[----:B------:R-:W-:-:S05]  /*bd20*/  @P2 IMAD.MOV.U32 R14, RZ, RZ, R16 ;  /* 0x000000ffff0e2224 */ /* 0x000fca00078e0010 */
[----:B------:R4:W2:Y:S02]  /*bd30*/  @P2 LDG.E.U16 R11, desc[UR44][R14.64] ;  /* 0x0000002c0e0b2981 */ /* 0x0008a4000c1e1500 */
[----:B----4-:R-:W-:Y:S02]  /*bd40*/  @P2 IMAD.MOV.U32 R15, RZ, RZ, R23 ;  /* 0x000000ffff0f2224 */ /* 0x010fe400078e0017 */
[----:B------:R-:W-:-:S05]  /*bd50*/  @P2 IMAD.MOV.U32 R14, RZ, RZ, R4 ;  /* 0x000000ffff0e2224 */ /* 0x000fca00078e0004 */
[----:B------:R0:W3:Y:S04]  /*bd60*/  @P2 LDG.E.U16 R10, desc[UR44][R14.64] ;  /* 0x0000002c0e0a2981 */ /* 0x0000e8000c1e1500 */
[----:B------:R-:W-:Y:S04]  /*bd70*/  STL [R1+0xb8c], R190 ;  /* 0x000b8cbe01007387 */ /* 0x000fe80000100800 */
[----:B------:R-:W4:Y:S04]  /*bd80*/  LDL R19, [R1+0x630] ;  /* 0x0006300001137983 */ /* 0x000f280000100800 */
[----:B------:R-:W4:Y:S04]  /*bd90*/  LDL R18, [R1+0x634] ;  /* 0x0006340001127983 */ /* 0x000f280000100800 */
[----:B------:R-:W4:Y:S04]  /*bda0*/  LDL R17, [R1+0x628] ;  /* 0x0006280001117983 */ /* 0x000f280000100800 */
[----:B------:R-:W4:Y:S01]  /*bdb0*/  LDL R16, [R1+0x62c] ;  /* 0x00062c0001107983 */ /* 0x000f220000100800 */
[----:B0-----:R-:W-:-:S02]  /*bdc0*/  @P0 IMAD.MOV.U32 R15, RZ, RZ, R22 ;  /* 0x000000ffff0f0224 */ /* 0x001fc400078e0016 */
[----:B------:R-:W-:-:S05]  /*bdd0*/  @P0 IMAD.MOV.U32 R14, RZ, RZ, R21 ;  /* 0x000000ffff0e0224 */ /* 0x000fca00078e0015 */
[----:B------:R0:W4:Y:S02]  /*bde0*/  @P0 LDG.E.U16 R2, desc[UR44][R14.64] ;  /* 0x0000002c0e020981 */ /* 0x000124000c1e1500 */
[----:B0-----:R-:W-:Y:S02]  /*bdf0*/  @P0 IMAD.MOV.U32 R15, RZ, RZ, R9 ;  /* 0x000000ffff0f0224 */ /* 0x001fe400078e0009 */
[----:B------:R-:W-:-:S05]  /*be00*/  @P0 IMAD.MOV.U32 R14, RZ, RZ, R8 ;  /* 0x000000ffff0e0224 */ /* 0x000fca00078e0008 */
[----:B------:R0:W4:Y:S01]  /*be10*/  @P0 LDG.E.U16 R0, desc[UR44][R14.64] ;  /* 0x0000002c0e000981 */ /* 0x000122000c1e1500 */
[----:B------:R-:W-:Y:S02]  /*be20*/  ISETP.GT.AND P1, PT, R12, 0x49, PT ;  /* 0x000000490c00780c */ /* 0x000fe40003f24270 */
[----:B------:R-:W-:Y:S02]  /*be30*/  PRMT R5, RZ, 0x7610, R5 ;  /* 0x00007610ff057816 */ /* 0x000fe40000000005 */
[----:B------:R-:W-:-:S09]  /*be40*/  PRMT R189, RZ, 0x7610, R189 ;  /* 0x00007610ffbd7816 */ /* 0x000fd200000000bd */
[----:B0-----:R-:W-:Y:S02]  /*be50*/  @P1 IMAD.MOV.U32 R15, RZ, RZ, R20 ;  /* 0x000000ffff0f1224 */ /* 0x001fe400078e0014 */
[----:B------:R-:W-:-:S05]  /*be60*/  @P1 IMAD.MOV.U32 R14, RZ, RZ, R6 ;  /* 0x000000ffff0e1224 */ /* 0x000fca00078e0006 */
[----:B------:R4:W4:Y:S04]  /*be70*/  @P1 LDG.E.U16 R5, desc[UR44][R14.64] ;  /* 0x0000002c0e051981 */ /* 0x000928000c1e1500 */
[----:B--2---:R-:W-:Y:S04]  /*be80*/  STL [R1+0xb90], R11 ;  /* 0x000b900b01007387 */ /* 0x004fe80000100800 */
[----:B------:R-:W2:Y:S04]  /*be90*/  LDL R4, [R1+0x620] ;  /* 0x0006200001047983 */ /* 0x000ea80000100800 */
[----:B------:R-:W2:Y:S04]  /*bea0*/  LDL R3, [R1+0x624] ;  /* 0x0006240001037983 */ /* 0x000ea80000100800 */
[----:B---3--:R-:W-:Y:S01]  /*beb0*/  STL [R1+0xb94], R10 ;  /* 0x000b940a01007387 */ /* 0x008fe20000100800 */
[----:B----4-:R-:W-:-:S02]  /*bec0*/  @P1 IMAD.MOV.U32 R15, RZ, RZ, R19 ;  /* 0x000000ffff0f1224 */ /* 0x010fc400078e0013 */
[----:B------:R-:W-:-:S05]  /*bed0*/  @P1 IMAD.MOV.U32 R14, RZ, RZ, R18 ;  /* 0x000000ffff0e1224 */ /* 0x000fca00078e0012 */
[----:B------:R0:W3:Y:S04]  /*bee0*/  @P1 LDG.E.U16 R189, desc[UR44][R14.64] ;  /* 0x0000002c0ebd1981 */ /* 0x0000e8000c1e1500 */
[----:B------:R-:W-:Y:S04]  /*bef0*/  STL [R1+0xb98], R2 ;  /* 0x000b980201007387 */ /* 0x000fe80000100800 */
[----:B------:R-:W4:Y:S04]  /*bf00*/  LDL R9, [R1+0x618] ;  /* 0x0006180001097983 */ /* 0x000f280000100800 */
[----:B------:R-:W4:Y:S04]  /*bf10*/  LDL R8, [R1+0x61c] ;  /* 0x00061c0001087983 */ /* 0x000f280000100800 */
[----:B------:R1:W-:Y:S04]  /*bf20*/  STL [R1+0xb9c], R0 ;  /* 0x000b9c0001007387 */ /* 0x0003e80000100800 */
[----:B------:R-:W4:Y:S04]  /*bf30*/  LDL R6, [R1+0x610] ;  /* 0x0006100001067983 */ /* 0x000f280000100800 */
[----:B-1----:R-:W4:Y:S01]  /*bf40*/  LDL R0, [R1+0x614] ;  /* 0x0006140001007983 */ /* 0x002f220000100800 */
[----:B------:R-:W-:-:S02]  /*bf50*/  ISETP.GT.AND P2, PT, R12, 0x4a, PT ;  /* 0x0000004a0c00780c */ /* 0x000fc40003f44270 */
[----:B------:R-:W-:Y:S02]  /*bf60*/  PRMT R7, RZ, 0x7610, R7 ;  /* 0x00007610ff077816 */ /* 0x000fe40000000007 */
[----:B------:R-:W-:-:S09]  /*bf70*/  ISETP.GT.AND P0, PT, R12, 0x4b, PT ;  /* 0x0000004b0c00780c */ /* 0x000fd20003f04270 */
[----:B0-----:R-:W-:Y:S02]  /*bf80*/  @P2 IMAD.MOV.U32 R14, RZ, RZ, R16 ;  /* 0x000000ffff0e2224 */ /* 0x001fe400078e0010 */
[----:B------:R-:W-:-:S05]  /*bf90*/  @P2 IMAD.MOV.U32 R15, RZ, RZ, R17 ;  /* 0x000000ffff0f2224 */ /* 0x000fca00078e0011 */
[----:B------:R2:W4:Y:S01]  /*bfa0*/  @P2 LDG.E.U16 R7, desc[UR44][R14.64] ;  /* 0x0000002c0e072981 */ /* 0x000522000c1e1500 */
[----:B------:R-:W-:Y:S02]  /*bfb0*/  PRMT R188, RZ, 0x7610, R188 ;  /* 0x00007610ffbc7816 */ /* 0x000fe400000000bc */
[----:B------:R-:W-:Y:S01]  /*bfc0*/  PRMT R251, RZ, 0x7610, R251 ;  /* 0x00007610fffb7816 */ /* 0x000fe200000000fb */
[----:B------:R0:W-:Y:S01]  /*bfd0*/  STL [R1+0xba0], R5 ;  /* 0x000ba00501007387 */ /* 0x0001e20000100800 */
[----:B------:R-:W-:Y:S01]  /*bfe0*/  PRMT R249, RZ, 0x7610, R249 ;  /* 0x00007610fff97816 */ /* 0x000fe200000000f9 */
[----:B--2---:R-:W-:Y:S02]  /*bff0*/  @P2 IMAD.MOV.U32 R15, RZ, RZ, R4 ;  /* 0x000000ffff0f2224 */ /* 0x004fe400078e0004 */
[----:B------:R-:W-:-:S05]  /*c000*/  @P2 IMAD.MOV.U32 R14, RZ, RZ, R3 ;  /* 0x000000ffff0e2224 */ /* 0x000fca00078e0003 */
[----:B------:R4:W2:Y:S04]  /*c010*/  @P2 LDG.E.U16 R188, desc[UR44][R14.64] ;  /* 0x0000002c0ebc2981 */ /* 0x0008a8000c1e1500 */
[----:B---3--:R-:W-:Y:S04]  /*c020*/  STL [R1+0xba4], R189 ;  /* 0x000ba4bd01007387 */ /* 0x008fe80000100800 */
[----:B------:R-:W3:Y:S04]  /*c030*/  LDL R18, [R1+0x608] ;  /* 0x0006080001127983 */ /* 0x000ee80000100800 */
[----:B------:R-:W3:Y:S04]  /*c040*/  LDL R17, [R1+0x60c] ;  /* 0x00060c0001117983 */ /* 0x000ee80000100800 */
[----:B------:R-:W3:Y:S04]  /*c050*/  LDL R2, [R1+0x604] ;  /* 0x0006040001027983 */ /* 0x000ee80000100800 */
[----:B0-----:R-:W3:Y:S01]  /*c060*/  LDL R5, [R1+0x600] ;  /* 0x0006000001057983 */ /* 0x001ee20000100800 */
[----:B----4-:R-:W-:-:S02]  /*c070*/  @P0 IMAD.MOV.U32 R15, RZ, RZ, R9 ;  /* 0x000000ffff0f0224 */ /* 0x010fc400078e0009 */
[----:B------:R-:W-:-:S05]  /*c080*/  @P0 IMAD.MOV.U32 R14, RZ, RZ, R8 ;  /* 0x000000ffff0e0224 */ /* 0x000fca00078e0008 */
[----:B------:R0:W4:Y:S02]  /*c090*/  @P0 LDG.E.U16 R251, desc[UR44][R14.64] ;  /* 0x0000002c0efb0981 */ /* 0x000124000c1e1500 */
[----:B0-----:R-:W-:Y:S02]  /*c0a0*/  @P0 IMAD.MOV.U32 R15, RZ, RZ, R6 ;  /* 0x000000ffff0f0224 */ /* 0x001fe400078e0006 */
[----:B------:R-:W-:-:S05]  /*c0b0*/  @P0 IMAD.MOV.U32 R14, RZ, RZ, R0 ;  /* 0x000000ffff0e0224 */ /* 0x000fca00078e0000 */
[----:B------:R3:W4:Y:S04]  /*c0c0*/  @P0 LDG.E.U16 R249, desc[UR44][R14.64] ;  /* 0x0000002c0ef90981 */ /* 0x000728000c1e1500 */
[----:B------:R0:W-:Y:S04]  /*c0d0*/  STL [R1+0xba8], R7 ;  /* 0x000ba80701007387 */ /* 0x0001e80000100800 */
[----:B------:R-:W4:Y:S04]  /*c0e0*/  LDL R16, [R1+0x5f8] ;  /* 0x0005f80001107983 */ /* 0x000f280000100800 */
[----:B------:R-:W4:Y:S04]  /*c0f0*/  LDL R11, [R1+0x5fc] ;  /* 0x0005fc00010b7983 */ /* 0x000f280000100800 */
[----:B------:R-:W4:Y:S04]  /*c100*/  LDL R4, [R1+0x5f0] ;  /* 0x0005f00001047983 */ /* 0x000f280000100800 */
[----:B------:R-:W4:Y:S01]  /*c110*/  LDL R3, [R1+0x5f4] ;  /* 0x0005f40001037983 */ /* 0x000f220000100800 */
[----:B------:R-:W-:-:S02]  /*c120*/  ISETP.GT.AND P1, PT, R12, 0x4c, PT ;  /* 0x0000004c0c00780c */ /* 0x000fc40003f24270 */
[----:B------:R-:W-:Y:S01]  /*c130*/  PRMT R247, RZ, 0x7610, R247 ;  /* 0x00007610fff77816 */ /* 0x000fe200000000f7 */
[----:B--2---:R-:W-:Y:S04]  /*c140*/  STL [R1+0xbac], R188 ;  /* 0x000bacbc01007387 */ /* 0x004fe80000100800 */
[----:B------:R-:W2:Y:S04]  /*c150*/  LDL R10, [R1+0x5e8] ;  /* 0x0005e800010a7983 */ /* 0x000ea80000100800 */
[----:B------:R-:W2:Y:S02]  /*c160*/  LDL R9, [R1+0x5ec] ;  /* 0x0005ec0001097983 */ /* 0x000ea40000100800 */
[----:B---3--:R-:W-:-:S02]  /*c170*/  @P1 IMAD.MOV.U32 R15, RZ, RZ, R18 ;  /* 0x000000ffff0f1224 */ /* 0x008fc400078e0012 */
[----:B------:R-:W-:-:S05]  /*c180*/  @P1 IMAD.MOV.U32 R14, RZ, RZ, R17 ;  /* 0x000000ffff0e1224 */ /* 0x000fca00078e0011 */
[----:B------:R1:W3:Y:S02]  /*c190*/  @P1 LDG.E.U16 R247, desc[UR44][R14.64] ;  /* 0x0000002c0ef71981 */ /* 0x0002e4000c1e1500 */
[----:B-1----:R-:W-:Y:S02]  /*c1a0*/  @P1 IMAD.MOV.U32 R14, RZ, RZ, R2 ;  /* 0x000000ffff0e1224 */ /* 0x002fe400078e0002 */
[----:B----4-:R-:W-:Y:S04]  /*c1b0*/  STL [R1+0xbb0], R251 ;  /* 0x000bb0fb01007387 */ /* 0x010fe80000100800 */
[----:B0-----:R-:W4:Y:S04]  /*c1c0*/  LDL R7, [R1+0x5e0] ;  /* 0x0005e00001077983 */ /* 0x001f280000100800 */
[----:B------:R-:W3:Y:S04]  /*c1d0*/  LDL R0, [R1+0x5e4] ;  /* 0x0005e40001007983 */ /* 0x000ee80000100800 */
[----:B------:R-:W3:Y:S04]  /*c1e0*/  LDL R8, [R1+0x5d8] ;  /* 0x0005d80001087983 */ /* 0x000ee80000100800 */
[----:B------:R-:W3:Y:S04]  /*c1f0*/  LDL R6, [R1+0x5dc] ;  /* 0x0005dc0001067983 */ /* 0x000ee80000100800 */
[----:B------:R0:W-:Y:S04]  /*c200*/  STL [R1+0xbb4], R249 ;  /* 0x000bb4f901007387 */ /* 0x0001e80000100800 */
[----:B------:R-:W3:Y:S01]  /*c210*/  LDL R2, [R1+0x5d4] ;  /* 0x0005d40001027983 */ /* 0x000ee20000100800 */
[C---:B------:R-:W-:Y:S01]  /*c220*/  ISETP.GT.AND P2, PT, R12.reuse, 0x4d, PT ;  /* 0x0000004d0c00780c */ /* 0x040fe20003f44270 */
[----:B------:R-:W-:Y:S01]  /*c230*/  @P1 IMAD.MOV.U32 R15, RZ, RZ, R5 ;  /* 0x000000ffff0f1224 */ /* 0x000fe200078e0005 */
[----:B------:R-:W-:Y:S01]  /*c240*/  PRMT R245, RZ, 0x7610, R245 ;  /* 0x00007610fff57816 */ /* 0x000fe200000000f5 */
[----:B------:R-:W3:Y:S01]  /*c250*/  LDL R5, [R1+0x5d0] ;  /* 0x0005d00001057983 */ /* 0x000ee20000100800 */
[----:B------:R-:W-:-:S02]  /*c260*/  ISETP.GT.AND P0, PT, R12, 0x4e, PT ;  /* 0x0000004e0c00780c */ /* 0x000fc40003f04270 */
[----:B------:R-:W-:Y:S01]  /*c270*/  PRMT R243, RZ, 0x7610, R243 ;  /* 0x00007610fff37816 */ /* 0x000fe200000000f3 */
[----:B------:R-:W3:Y:S04]  /*c280*/  LDL R18, [R1+0x5c8] ;  /* 0x0005c80001127983 */ /* 0x000ee80000100800 */
[----:B------:R1:W3:Y:S04]  /*c290*/  @P1 LDG.E.U16 R245, desc[UR44][R14.64] ;  /* 0x0000002c0ef51981 */ /* 0x0002e8000c1e1500 */
[----:B------:R-:W3:Y:S01]  /*c2a0*/  LDL R17, [R1+0x5cc] ;  /* 0x0005cc0001117983 */ /* 0x000ee20000100800 */
[----:B------:R-:W-:-:S02]  /*c2b0*/  PRMT R241, RZ, 0x7610, R241 ;  /* 0x00007610fff17816 */ /* 0x000fc400000000f1 */
[----:B------:R-:W-:Y:S01]  /*c2c0*/  PRMT R239, RZ, 0x7610, R239 ;  /* 0x00007610ffef7816 */ /* 0x000fe200000000ef */
[----:B------:R-:W3:Y:S01]  /*c2d0*/  LDL R21, [R1+0x508] ;  /* 0x0005080001157983 */ /* 0x000ee20000100800 */
[----:B-1----:R-:W-:Y:S02]  /*c2e0*/  @P2 IMAD.MOV.U32 R14, RZ, RZ, R11 ;  /* 0x000000ffff0e2224 */ /* 0x002fe400078e000b */
[----:B------:R-:W-:Y:S01]  /*c2f0*/  @P2 IMAD.MOV.U32 R15, RZ, RZ, R16 ;  /* 0x000000ffff0f2224 */ /* 0x000fe200078e0010 */
        /* <DEDUP_REMOVED lines=9> */
[----:B------:R-:W3:Y:S04]  /*c390*/  LDL R4, [R1+0x5c0] ;  /* 0x0005c00001047983 */ /* 0x000ee80000100800 */
[----:B------:R2:W3:Y:S01]  /*c3a0*/  @P2 LDG.E.U16 R241, desc[UR44][R14.64] ;  /* 0x0000002c0ef12981 */ /* 0x0004e2000c1e1500 */
[----:B------:R-:W-:-:S02]  /*c3b0*/  ISETP.GT.AND P1, PT, R12, 0x4f, PT ;  /* 0x0000004f0c00780c */ /* 0x000fc40003f24270 */
[----:B------:R-:W-:Y:S01]  /*c3c0*/  PRMT R233, RZ, 0x7610, R233 ;  /* 0x00007610ffe97816 */ /* 0x000fe200000000e9 */
[----:B------:R-:W3:Y:S01]  /*c3d0*/  LDL R154, [R1+0x4d8] ;  /* 0x0004d800019a7983 */ /* 0x000ee20000100800 */
[----:B------:R-:W-:Y:S02]  /*c3e0*/  PRMT R231, RZ, 0x7610, R231 ;  /* 0x00007610ffe77816 */ /* 0x000fe400000000e7 */
[----:B------:R-:W-:Y:S01]  /*c3f0*/  PRMT R229, RZ, 0x7610, R229 ;  /* 0x00007610ffe57816 */ /* 0x000fe200000000e5 */
[----:B------:R-:W3:Y:S01]  /*c400*/  LDL R160, [R1+0x4a8] ;  /* 0x0004a80001a07983 */ /* 0x000ee20000100800 */
[----:B------:R-:W-:Y:S02]  /*c410*/  PRMT R227, RZ, 0x7610, R227 ;  /* 0x00007610ffe37816 */ /* 0x000fe400000000e3 */
[----:B------:R-:W-:Y:S01]  /*c420*/  PRMT R225, RZ, 0x7610, R225 ;  /* 0x00007610ffe17816 */ /* 0x000fe200000000e1 */
[----:B------:R-:W3:Y:S01]  /*c430*/  LDL R164, [R1+0x490] ;  /* 0x0004900001a47983 */ /* 0x000ee20000100800 */
[----:B------:R-:W-:-:S02]  /*c440*/  PRMT R223, RZ, 0x7610, R223 ;  /* 0x00007610ffdf7816 */ /* 0x000fc400000000df */
        /* <DEDUP_REMOVED lines=8> */
[----:B--2---:R-:W-:-:S03]  /*c4d0*/  @P0 IMAD.MOV.U32 R15, RZ, RZ, R10 ;  /* 0x000000ffff0f0224 */ /* 0x004fc600078e000a */
[----:B------:R-:W2:Y:S01]  /*c4e0*/  LDL R10, [R1+0x5a8] ;  /* 0x0005a800010a7983 */ /* 0x000ea20000100800 */
[----:B------:R-:W-:-:S03]  /*c4f0*/  @P0 IMAD.MOV.U32 R14, RZ, RZ, R9 ;  /* 0x000000ffff0e0224 */ /* 0x000fc600078e0009 */
[----:B------:R-:W2:Y:S04]  /*c500*/  LDL R9, [R1+0x5ac] ;  /* 0x0005ac0001097983 */ /* 0x000ea80000100800 */
[----:B------:R4:W2:Y:S02]  /*c510*/  @P0 LDG.E.U16 R239, desc[UR44][R14.64] ;  /* 0x0000002c0eef0981 */ /* 0x0008a4000c1e1500 */
[----:B----4-:R-:W-:Y:S02]  /*c520*/  @P0 IMAD.MOV.U32 R15, RZ, RZ, R7 ;  /* 0x000000ffff0f0224 */ /* 0x010fe400078e0007 */
[----:B------:R-:W4:Y:S01]  /*c530*/  LDL R7, [R1+0x5b0] ;  /* 0x0005b00001077983 */ /* 0x000f220000100800 */
[----:B---3--:R-:W-:-:S03]  /*c540*/  @P0 IMAD.MOV.U32 R14, RZ, RZ, R0 ;  /* 0x000000ffff0e0224 */ /* 0x008fc600078e0000 */
[----:B------:R-:W3:Y:S04]  /*c550*/  LDL R0, [R1+0x5b4] ;  /* 0x0005b40001007983 */ /* 0x000ee80000100800 */
[----:B------:R1:W2:Y:S02]  /*c560*/  @P0 LDG.E.U16 R237, desc[UR44][R14.64] ;  /* 0x0000002c0eed0981 */ /* 0x0002a4000c1e1500 */
[----:B-1----:R-:W-:Y:S02]  /*c570*/  @P1 IMAD.MOV.U32 R14, RZ, RZ, R6 ;  /* 0x000000ffff0e1224 */ /* 0x002fe400078e0006 */
[----:B------:R-:W-:Y:S01]  /*c580*/  @P1 IMAD.MOV.U32 R15, RZ, RZ, R8 ;  /* 0x000000ffff0f1224 */ /* 0x000fe200078e0008 */
[C---:B------:R-:W-:Y:S01]  /*c590*/  ISETP.GT.AND P2, PT, R12.reuse, 0x50, PT ;  /* 0x000000500c00780c */ /* 0x040fe20003f44270 */
[----:B------:R-:W2:Y:S04]  /*c5a0*/  LDL R8, [R1+0x598] ;  /* 0x0005980001087983 */ /* 0x000ea80000100800 */
[----:B------:R1:W2:Y:S01]  /*c5b0*/  @P1 LDG.E.U16 R235, desc[UR44][R14.64] ;  /* 0x0000002c0eeb1981 */ /* 0x0002a2000c1e1500 */
[----:B------:R-:W-:-:S03]  /*c5c0*/  ISETP.GT.AND P0, PT, R12, 0x51, PT ;  /* 0x000000510c00780c */ /* 0x000fc60003f04270 */
[----:B------:R-:W2:Y:S01]  /*c5d0*/  LDL R6, [R1+0x59c] ;  /* 0x00059c0001067983 */ /* 0x000ea20000100800 */
[----:B-1----:R-:W-:-:S03]  /*c5e0*/  @P1 IMAD.MOV.U32 R14, RZ, RZ, R2 ;  /* 0x000000ffff0e1224 */ /* 0x002fc600078e0002 */
[----:B------:R-:W2:Y:S01]  /*c5f0*/  LDL R2, [R1+0x5a4] ;  /* 0x0005a40001027983 */ /* 0x000ea20000100800 */
[----:B------:R-:W-:-:S03]  /*c600*/  @P1 IMAD.MOV.U32 R15, RZ, RZ, R5 ;  /* 0x000000ffff0f1224 */ /* 0x000fc600078e0005 */
[----:B------:R-:W2:Y:S04]  /*c610*/  LDL R5, [R1+0x5a0] ;  /* 0x0005a00001057983 */ /* 0x000ea80000100800 */
[----:B------:R1:W2:Y:S02]  /*c620*/  @P1 LDG.E.U16 R233, desc[UR44][R14.64] ;  /* 0x0000002c0ee91981 */ /* 0x0002a4000c1e1500 */
[----:B-1----:R-:W-:Y:S02]  /*c630*/  @P2 IMAD.MOV.U32 R14, RZ, RZ, R17 ;  /* 0x000000ffff0e2224 */ /* 0x002fe400078e0011 */
[----:B------:R-:W-:Y:S01]  /*c640*/  @P2 IMAD.MOV.U32 R15, RZ, RZ, R18 ;  /* 0x000000ffff0f2224 */ /* 0x000fe200078e0012 */
[----:B------:R-:W2:Y:S04]  /*c650*/  LDL R17, [R1+0x58c] ;  /* 0x00058c0001117983 */ /* 0x000ea80000100800 */
[----:B------:R1:W2:Y:S04]  /*c660*/  @P2 LDG.E.U16 R231, desc[UR44][R14.64] ;  /* 0x0000002c0ee72981 */ /* 0x0002a8000c1e1500 */
[----:B------:R-:W2:Y:S01]  /*c670*/  LDL R18, [R1+0x588] ;  /* 0x0005880001127983 */ /* 0x000ea20000100800 */
[----:B-1----:R-:W-:-:S02]  /*c680*/  @P2 IMAD.MOV.U32 R14, RZ, RZ, R3 ;  /* 0x000000ffff0e2224 */ /* 0x002fc400078e0003 */
[----:B------:R-:W-:Y:S01]  /*c690*/  @P2 IMAD.MOV.U32 R15, RZ, RZ, R4 ;  /* 0x000000ffff0f2224 */ /* 0x000fe200078e0004 */
[----:B------:R-:W2:Y:S04]  /*c6a0*/  LDL R3, [R1+0x594] ;  /* 0x0005940001037983 */ /* 0x000ea80000100800 */
[----:B------:R-:W2:Y:S04]  /*c6b0*/  LDL R4, [R1+0x590] ;  /* 0x0005900001047983 */ /* 0x000ea80000100800 */
[----:B------:R1:W2:Y:S01]  /*c6c0*/  @P2 LDG.E.U16 R229, desc[UR44][R14.64] ;  /* 0x0000002c0ee52981 */ /* 0x0002a2000c1e1500 */
[----:B------:R-:W-:Y:S01]  /*c6d0*/  ISETP.GT.AND P1, PT, R12, 0x52, PT ;  /* 0x000000520c00780c */ /* 0x000fe20003f24270 */
[----:B-1----:R-:W-:-:S02]  /*c6e0*/  @P0 IMAD.MOV.U32 R14, RZ, RZ, R11 ;  /* 0x000000ffff0e0224 */ /* 0x002fc400078e000b */
[----:B------:R-:W-:Y:S01]  /*c6f0*/  @P0 IMAD.MOV.U32 R15, RZ, RZ, R16 ;  /* 0x000000ffff0f0224 */ /* 0x000fe200078e0010 */
[----:B------:R-:W2:Y:S04]  /*c700*/  LDL R11, [R1+0x57c] ;  /* 0x00057c00010b7983 */ /* 0x000ea80000100800 */
[----:B------:R4:W2:Y:S04]  /*c710*/  @P0 LDG.E.U16 R227, desc[UR44][R14.64] ;  /* 0x0000002c0ee30981 */ /* 0x0008a8000c1e1500 */
[----:B------:R-:W2:Y:S01]  /*c720*/  LDL R16, [R1+0x578] ;  /* 0x0005780001107983 */ /* 0x000ea20000100800 */
[----:B----4-:R-:W-:-:S03]  /*c730*/  @P0 IMAD.MOV.U32 R15, RZ, RZ, R7 ;  /* 0x000000ffff0f0224 */ /* 0x010fc600078e0007 */
[----:B------:R-:W4:Y:S01]  /*c740*/  LDL R7, [R1+0x580] ;  /* 0x0005800001077983 */ /* 0x000f220000100800 */
[----:B---3--:R-:W-:-:S03]  /*c750*/  @P0 IMAD.MOV.U32 R14, RZ, RZ, R0 ;  /* 0x000000ffff0e0224 */ /* 0x008fc600078e0000 */
[----:B------:R-:W3:Y:S04]  /*c760*/  LDL R0, [R1+0x584] ;  /* 0x0005840001007983 */ /* 0x000ee80000100800 */
[----:B------:R2:W3:Y:S02]  /*c770*/  @P0 LDG.E.U16 R225, desc[UR44][R14.64] ;  /* 0x0000002c0ee10981 */ /* 0x0004e4000c1e1500 */
[----:B--2---:R-:W-:Y:S02]  /*c780*/  @P1 IMAD.MOV.U32 R14, RZ, RZ, R9 ;  /* 0x000000ffff0e1224 */ /* 0x004fe400078e0009 */
        /* <DEDUP_REMOVED lines=16> */
[----:B-1----:R-:W-:-:S03]  /*c890*/  @P2 IMAD.MOV.U32 R14, RZ, RZ, R3 ;  /* 0x000000ffff0e2224 */ /* 0x002fc600078e0003 */
[----:B------:R-:W2:Y:S01]  /*c8a0*/  LDL R3, [R1+0x55c] ;  /* 0x00055c0001037983 */ /* 0x000ea20000100800 */
[----:B------:R-:W-:-:S03]  /*c8b0*/  @P2 IMAD.MOV.U32 R15, RZ, RZ, R4 ;  /* 0x000000ffff0f2224 */ /* 0x000fc600078e0004 */
[----:B------:R-:W2:Y:S04]  /*c8c0*/  LDL R4, [R1+0x558] ;  /* 0x0005580001047983 */ /* 0x000ea80000100800 */
[----:B------:R1:W2:Y:S01]  /*c8d0*/  @P2 LDG.E.U16 R217, desc[UR44][R14.64] ;  /* 0x0000002c0ed92981 */ /* 0x0002a2000c1e1500 */
[----:B------:R-:W-:Y:S01]  /*c8e0*/  ISETP.GT.AND P1, PT, R12, 0x55, PT ;  /* 0x000000550c00780c */ /* 0x000fe20003f24270 */
[----:B-1----:R-:W-:Y:S02]  /*c8f0*/  @P0 IMAD.MOV.U32 R14, RZ, RZ, R17 ;  /* 0x000000ffff0e0224 */ /* 0x002fe400078e0011 */
[----:B------:R-:W-:Y:S01]  /*c900*/  @P0 IMAD.MOV.U32 R15, RZ, RZ, R18 ;  /* 0x000000ffff0f0224 */ /* 0x000fe200078e0012 */
[----:B------:R-:W-:Y:S01]  /*c910*/  PRMT R211, RZ, 0x7610, R211 ;  /* 0x00007610ffd37816 */ /* 0x000fe200000000d3 */
        /* <DEDUP_REMOVED lines=8> */
[----:B-1----:R-:W-:Y:S02]  /*c9a0*/  @P1 IMAD.MOV.U32 R14, RZ, RZ, R11 ;  /* 0x000000ffff0e1224 */ /* 0x002fe400078e000b */
[----:B------:R-:W-:Y:S01]  /*c9b0*/  @P1 IMAD.MOV.U32 R15, RZ, RZ, R16 ;  /* 0x000000ffff0f1224 */ /* 0x000fe200078e0010 */
[----:B------:R-:W-:Y:S01]  /*c9c0*/  ISETP.GT.AND P2, PT, R12, 0x56, PT ;  /* 0x000000560c00780c */ /* 0x000fe20003f44270 */
[----:B------:R-:W3:Y:S04]  /*c9d0*/  LDL R16, [R1+0x538] ;  /* 0x0005380001107983 */ /* 0x000ee80000100800 */
[----:B------:R2:W3:Y:S01]  /*c9e0*/  @P1 LDG.E.U16 R211, desc[UR44][R14.64] ;  /* 0x0000002c0ed31981 */ /* 0x0004e2000c1e1500 */
[----:B------:R-:W-:-:S02]  /*c9f0*/  PRMT R209, RZ, 0x7610, R209 ;  /* 0x00007610ffd17816 */ /* 0x000fc400000000d1 */
[----:B------:R-:W-:Y:S01]  /*ca00*/  PRMT R207, RZ, 0x7610, R207 ;  /* 0x00007610ffcf7816 */ /* 0x000fe200000000cf */
[----:B------:R-:W3:Y:S01]  /*ca10*/  LDL R11, [R1+0x53c] ;  /* 0x00053c00010b7983 */ /* 0x000ee20000100800 */
[----:B--2---:R-:W-:-:S03]  /*ca20*/  @P1 IMAD.MOV.U32 R14, RZ, RZ, R2 ;  /* 0x000000ffff0e1224 */ /* 0x004fc600078e0002 */
[----:B------:R-:W2:Y:S01]  /*ca30*/  LDL R2, [R1+0x544] ;  /* 0x0005440001027983 */ /* 0x000ea20000100800 */
[----:B------:R-:W-:-:S03]  /*ca40*/  @P1 IMAD.MOV.U32 R15, RZ, RZ, R5 ;  /* 0x000000ffff0f1224 */ /* 0x000fc600078e0005 */
[----:B------:R-:W2:Y:S01]  /*ca50*/  LDL R5, [R1+0x540] ;  /* 0x0005400001057983 */ /* 0x000ea20000100800 */
[----:B------:R-:W-:-:S03]  /*ca60*/  ISETP.GT.AND P0, PT, R12, 0x57, PT ;  /* 0x000000570c00780c */ /* 0x000fc60003f04270 */
[----:B------:R1:W2:Y:S01]  /*ca70*/  @P1 LDG.E.U16 R209, desc[UR44][R14.64] ;  /* 0x0000002c0ed11981 */ /* 0x0002a2000c1e1500 */
[----:B------:R-:W-:Y:S01]  /*ca80*/  PRMT R205, RZ, 0x7610, R205 ;  /* 0x00007610ffcd7816 */ /* 0x000fe200000000cd */
[----:B-1----:R-:W-:Y:S02]  /*ca90*/  @P2 IMAD.MOV.U32 R14, RZ, RZ, R9 ;  /* 0x000000ffff0e2224 */ /* 0x002fe400078e0009 */
[----:B------:R-:W-:Y:S01]  /*caa0*/  @P2 IMAD.MOV.U32 R15, RZ, RZ, R10 ;  /* 0x000000ffff0f2224 */ /* 0x000fe200078e000a */
[----:B------:R-:W2:Y:S04]  /*cab0*/  LDL R9, [R1+0x530] ;  /* 0x0005300001097983 */ /* 0x000ea80000100800 */
[----:B------:R1:W2:Y:S01]  /*cac0*/  @P2 LDG.E.U16 R207, desc[UR44][R14.64] ;  /* 0x0000002c0ecf2981 */ /* 0x0002a2000c1e1500 */
[----:B------:R-:W-:-:S02]  /*cad0*/  PRMT R203, RZ, 0x7610, R203 ;  /* 0x00007610ffcb7816 */ /* 0x000fc400000000cb */
[----:B------:R-:W-:Y:S01]  /*cae0*/  ISETP.GT.AND P1, PT, R12, 0x58, PT ;  /* 0x000000580c00780c */ /* 0x000fe20003f24270 */
[----:B------:R-:W2:Y:S01]  /*caf0*/  LDL R10, [R1+0x520] ;  /* 0x00052000010a7983 */ /* 0x000ea20000100800 */
        /* <DEDUP_REMOVED lines=10> */
[----:B------:R-:W-:-:S02]  /*cba0*/  PRMT R201, RZ, 0x7610, R201 ;  /* 0x00007610ffc97816 */ /* 0x000fc400000000c9 */
[----:B------:R-:W-:Y:S01]  /*cbb0*/  PRMT R199, RZ, 0x7610, R199 ;  /* 0x00007610ffc77816 */ /* 0x000fe200000000c7 */
[----:B----4-:R-:W-:Y:S02]  /*cbc0*/  @P0 IMAD.MOV.U32 R15, RZ, RZ, R7 ;  /* 0x000000ffff0f0224 */ /* 0x010fe400078e0007 */
[----:B------:R-:W4:Y:S01]  /*cbd0*/  LDL R7, [R1+0x524] ;  /* 0x0005240001077983 */ /* 0x000f220000100800 */
[----:B---3--:R-:W-:-:S03]  /*cbe0*/  @P0 IMAD.MOV.U32 R14, RZ, RZ, R0 ;  /* 0x000000ffff0e0224 */ /* 0x008fc600078e0000 */
[----:B------:R-:W3:Y:S04]  /*cbf0*/  LDL R0, [R1+0x51c] ;  /* 0x00051c0001007983 */ /* 0x000ee80000100800 */
[----:B------:R1:W3:Y:S02]  /*cc00*/  @P0 LDG.E.U16 R201, desc[UR44][R14.64] ;  /* 0x0000002c0ec90981 */ /* 0x0002e4000c1e1500 */
[----:B-1----:R-:W-:Y:S02]  /*cc10*/  @P1 IMAD.MOV.U32 R14, RZ, RZ, R17 ;  /* 0x000000ffff0e1224 */ /* 0x002fe400078e0011 */
[----:B------:R-:W-:-:S05]  /*cc20*/  @P1 IMAD.MOV.U32 R15, RZ, RZ, R18 ;  /* 0x000000ffff0f1224 */ /* 0x000fca00078e0012 */
[----:B------:R2:W3:Y:S02]  /*cc30*/  @P1 LDG.E.U16 R199, desc[UR44][R14.64] ;  /* 0x0000002c0ec71981 */ /* 0x0004e4000c1e1500 */
[----:B--2---:R-:W-:Y:S02]  /*cc40*/  @P1 IMAD.MOV.U32 R14, RZ, RZ, R2 ;  /* 0x000000ffff0e1224 */ /* 0x004fe400078e0002 */
[----:B------:R-:W2:Y:S01]  /*cc50*/  LDL R2, [R1+0x514] ;  /* 0x0005140001027983 */ /* 0x000ea20000100800 */
[C---:B------:R-:W-:Y:S01]  /*cc60*/  ISETP.GT.AND P2, PT, R12.reuse, 0x59, PT ;  /* 0x000000590c00780c */ /* 0x040fe20003f44270 */
[----:B------:R-:W-:Y:S01]  /*cc70*/  @P1 IMAD.MOV.U32 R15, RZ, RZ, R5 ;  /* 0x000000ffff0f1224 */ /* 0x000fe200078e0005 */
[----:B------:R-:W-:Y:S01]  /*cc80*/  PRMT R197, RZ, 0x7610, R197 ;  /* 0x00007610ffc57816 */ /* 0x000fe200000000c5 */
[----:B------:R-:W2:Y:S01]  /*cc90*/  LDL R5, [R1+0x510] ;  /* 0x0005100001057983 */ /* 0x000ea20000100800 */
[----:B------:R-:W-:Y:S02]  /*cca0*/  PRMT R195, RZ, 0x7610, R195 ;  /* 0x00007610ffc37816 */ /* 0x000fe400000000c3 */
[----:B------:R-:W-:-:S02]  /*ccb0*/  ISETP.GT.AND P0, PT, R12, 0x5a, PT ;  /* 0x0000005a0c00780c */ /* 0x000fc40003f04270 */
[----:B------:R1:W2:Y:S01]  /*ccc0*/  @P1 LDG.E.U16 R197, desc[UR44][R14.64] ;  /* 0x0000002c0ec51981 */ /* 0x0002a2000c1e1500 */
[----:B------:R-:W-:-:S04]  /*ccd0*/  ISETP.GT.AND P1, PT, R12, 0x5b, PT ;  /* 0x0000005b0c00780c */ /* 0x000fc80003f24270 */
[----:B-1----:R-:W-:Y:S02]  /*cce0*/  @P2 IMAD.MOV.U32 R14, RZ, RZ, R11 ;  /* 0x000000ffff0e2224 */ /* 0x002fe400078e000b */
[----:B------:R-:W-:Y:S01]  /*ccf0*/  @P2 IMAD.MOV.U32 R15, RZ, RZ, R16 ;  /* 0x000000ffff0f2224 */ /* 0x000fe200078e0010 */
[----:B------:R-:W-:Y:S01]  /*cd00*/  PRMT R13, RZ, 0x7610, R13 ;  /* 0x00007610ff0d7816 */ /* 0x000fe2000000000d */
[----:B------:R-:W2:Y:S04]  /*cd10*/  LDL R11, [R1+0x4f0] ;  /* 0x0004f000010b7983 */ /* 0x000ea80000100800 */
[----:B------:R1:W2:Y:S02]  /*cd20*/  @P2 LDG.E.U16 R195, desc[UR44][R14.64] ;  /* 0x0000002c0ec32981 */ /* 0x0002a4000c1e1500 */
[----:B-1----:R-:W-:-:S02]  /*cd30*/  @P2 IMAD.MOV.U32 R14, RZ, RZ, R6 ;  /* 0x000000ffff0e2224 */ /* 0x002fc400078e0006 */
[----:B------:R-:W-:Y:S01]  /*cd40*/  @P2 IMAD.MOV.U32 R15, RZ, RZ, R9 ;  /* 0x000000ffff0f2224 */ /* 0x000fe200078e0009 */
[----:B------:R-:W2:Y:S04]  /*cd50*/  LDL R6, [R1+0x504] ;  /* 0x0005040001067983 */ /* 0x000ea80000100800 */
[----:B------:R-:W2:Y:S01]  /*cd60*/  LDL R9, [R1+0x500] ;  /* 0x0005000001097983 */ /* 0x000ea20000100800 */
[----:B------:R-:W-:-:S03]  /*cd70*/  @P1 IMAD.MOV.U32 R19, RZ, RZ, R8 ;  /* 0x000000ffff131224 */ /* 0x000fc600078e0008 */
[----:B------:R-:W2:Y:S01]  /*cd80*/  LDL R8, [R1+0x4e8] ;  /* 0x0004e80001087983 */ /* 0x000ea20000100800 */
[----:B------:R-:W-:-:S03]  /*cd90*/  @P0 IMAD.MOV.U32 R16, RZ, RZ, R3 ;  /* 0x000000ffff100224 */ /* 0x000fc600078e0003 */
[----:B------:R-:W2:Y:S01]  /*cda0*/  LDL R3, [R1+0x4fc] ;  /* 0x0004fc0001037983 */ /* 0x000ea20000100800 */
[----:B------:R-:W-:-:S03]  /*cdb0*/  @P0 IMAD.MOV.U32 R17, RZ, RZ, R4 ;  /* 0x000000ffff110224 */ /* 0x000fc600078e0004 */
[----:B------:R-:W2:Y:S04]  /*cdc0*/  LDL R4, [R1+0x4f8] ;  /* 0x0004f80001047983 */ /* 0x000ea80000100800 */
[----:B------:R1:W2:Y:S01]  /*cdd0*/  @P0 LDG.E.U16 R13, desc[UR44][R16.64] ;  /* 0x0000002c100d0981 */ /* 0x0002a2000c1e1500 */
[----:B------:R-:W-:-:S06]  /*cde0*/  PRMT R187, RZ, 0x7610, R187 ;  /* 0x00007610ffbb7816 */ /* 0x000fcc00000000bb */
[----:B------:R0:W2:Y:S01]  /*cdf0*/  @P2 LDG.E.U16 R187, desc[UR44][R14.64] ;  /* 0x0000002c0ebb2981 */ /* 0x0000a2000c1e1500 */
[----:B-1----:R-:W-:-:S03]  /*ce00*/  @P0 IMAD.MOV.U32 R17, RZ, RZ, R10 ;  /* 0x000000ffff110224 */ /* 0x002fc600078e000a */
[----:B------:R-:W2:Y:S01]  /*ce10*/  LDL R10, [R1+0x4e0] ;  /* 0x0004e000010a7983 */ /* 0x000ea20000100800 */
[----:B0-----:R-:W-:Y:S01]  /*ce20*/  PRMT R15, RZ, 0x7610, R15 ;  /* 0x00007610ff0f7816 */ /* 0x001fe2000000000f */
[----:B----4-:R-:W-:Y:S02]  /*ce30*/  @P0 IMAD.MOV.U32 R16, RZ, RZ, R7 ;  /* 0x000000ffff100224 */ /* 0x010fe400078e0007 */
[----:B------:R-:W4:Y:S01]  /*ce40*/  LDL R7, [R1+0x4f4] ;  /* 0x0004f40001077983 */ /* 0x000f220000100800 */
[----:B---3--:R-:W-:-:S03]  /*ce50*/  @P1 IMAD.MOV.U32 R18, RZ, RZ, R0 ;  /* 0x000000ffff121224 */ /* 0x008fc600078e0000 */
[----:B------:R-:W3:Y:S04]  /*ce60*/  LDL R0, [R1+0x4ec] ;  /* 0x0004ec0001007983 */ /* 0x000ee80000100800 */
[----:B------:R2:W3:Y:S02]  /*ce70*/  @P1 LDG.E.U16 R15, desc[UR44][R18.64] ;  /* 0x0000002c120f1981 */ /* 0x0004e4000c1e1500 */
[----:B--2---:R-:W-:Y:S02]  /*ce80*/  @P1 IMAD.MOV.U32 R18, RZ, RZ, R2 ;  /* 0x000000ffff121224 */ /* 0x004fe400078e0002 */
[----:B------:R-:W2:Y:S01]  /*ce90*/  LDL R2, [R1+0x4e4] ;  /* 0x0004e40001027983 */ /* 0x000ea20000100800 */
[----:B------:R-:W-:Y:S02]  /*cea0*/  PRMT R14, RZ, 0x7610, R14 ;  /* 0x00007610ff0e7816 */ /* 0x000fe4000000000e */
[----:B------:R-:W-:Y:S01]  /*ceb0*/  ISETP.GT.AND P2, PT, R12, 0x5c, PT ;  /* 0x0000005c0c00780c */ /* 0x000fe20003f44270 */
[----:B------:R-:W-:-:S02]  /*cec0*/  @P1 IMAD.MOV.U32 R19, RZ, RZ, R5 ;  /* 0x000000ffff131224 */ /* 0x000fc400078e0005 */
[----:B------:R-:W2:Y:S04]  /*ced0*/  LDL R5, [R1+0x4dc] ;  /* 0x0004dc0001057983 */ /* 0x000ea80000100800 */
[----:B------:R0:W2:Y:S01]  /*cee0*/  @P0 LDG.E.U16 R14, desc[UR44][R16.64] ;  /* 0x0000002c100e0981 */ /* 0x0000a2000c1e1500 */
[----:B------:R-:W-:Y:S02]  /*cef0*/  ISETP.GT.AND P0, PT, R12, 0x5d, PT ;  /* 0x0000005d0c00780c */ /* 0x000fe40003f04270 */
[----:B0-----:R-:W-:Y:S02]  /*cf00*/  PRMT R17, RZ, 0x7610, R17 ;  /* 0x00007610ff117816 */ /* 0x001fe40000000011 */
[----:B------:R-:W-:-:S04]  /*cf10*/  PRMT R16, RZ, 0x7610, R16 ;  /* 0x00007610ff107816 */ /* 0x000fc80000000010 */
[----:B------:R0:W2:Y:S04]  /*cf20*/  @P2 LDG.E.U16 R17, desc[UR44][R20.64] ;  /* 0x0000002c14112981 */ /* 0x0000a8000c1e1500 */
[----:B------:R1:W2:Y:S01]  /*cf30*/  @P1 LDG.E.U16 R16, desc[UR44][R18.64] ;  /* 0x0000002c12101981 */ /* 0x0002a2000c1e1500 */
[----:B------:R-:W-:Y:S01]  /*cf40*/  ISETP.GT.AND P1, PT, R12, 0x5e, PT ;  /* 0x0000005e0c00780c */ /* 0x000fe20003f24270 */
[----:B0-----:R-:W-:Y:S02]  /*cf50*/  @P2 IMAD.MOV.U32 R20, RZ, RZ, R6 ;  /* 0x000000ffff142224 */ /* 0x001fe400078e0006 */
[----:B------:R-:W2:Y:S01]  /*cf60*/  LDL R6, [R1+0x4d4] ;  /* 0x0004d40001067983 */ /* 0x000ea20000100800 */
[----:B------:R-:W-:-:S03]  /*cf70*/  @P2 IMAD.MOV.U32 R21, RZ, RZ, R9 ;  /* 0x000000ffff152224 */ /* 0x000fc600078e0009 */
[----:B------:R-:W2:Y:S01]  /*cf80*/  LDL R9, [R1+0x4d0] ;  /* 0x0004d00001097983 */ /* 0x000ea20000100800 */
[----:B-1----:R-:W-:Y:S02]  /*cf90*/  PRMT R19, RZ, 0x7610, R19 ;  /* 0x00007610ff137816 */ /* 0x002fe40000000013 */
[----:B------:R-:W-:Y:S01]  /*cfa0*/  PRMT R18, RZ, 0x7610, R18 ;  /* 0x00007610ff127816 */ /* 0x000fe20000000012 */
[----:B------:R-:W-:-:S05]  /*cfb0*/  @P0 IMAD.MOV.U32 R22, RZ, RZ, R3 ;  /* 0x000000ffff160224 */ /* 0x000fca00078e0003 */
[----:B------:R0:W2:Y:S01]  /*cfc0*/  @P2 LDG.E.U16 R18, desc[UR44][R20.64] ;  /* 0x0000002c14122981 */ /* 0x0000a2000c1e1500 */
[----:B------:R-:W-:-:S03]  /*cfd0*/  @P0 IMAD.MOV.U32 R23, RZ, RZ, R4 ;  /* 0x000000ffff170224 */ /* 0x000fc600078e0004 */
[----:B------:R-:W2:Y:S04]  /*cfe0*/  LDL R3, [R1+0x4cc] ;  /* 0x0004cc0001037983 */ /* 0x000ea80000100800 */
[----:B------:R-:W2:Y:S01]  /*cff0*/  LDL R4, [R1+0x4c8] ;  /* 0x0004c80001047983 */ /* 0x000ea20000100800 */
[----:B------:R-:W-:-:S03]  /*d000*/  @P1 IMAD.MOV.U32 R153, RZ, RZ, R8 ;  /* 0x000000ffff991224 */ /* 0x000fc600078e0008 */
[----:B------:R1:W2:Y:S04]  /*d010*/  @P0 LDG.E.U16 R19, desc[UR44][R22.64] ;  /* 0x0000002c16130981 */ /* 0x0002a8000c1e1500 */
[----:B------:R-:W2:Y:S01]  /*d020*/  LDL R8, [R1+0x4b8] ;  /* 0x0004b80001087983 */ /* 0x000ea20000100800 */
[----:B0-----:R-:W-:Y:S01]  /*d030*/  PRMT R21, RZ, 0x7610, R21 ;  /* 0x00007610ff157816 */ /* 0x001fe20000000015 */
[----:B-1----:R-:W-:Y:S02]  /*d040*/  @P0 IMAD.MOV.U32 R23, RZ, RZ, R11 ;  /* 0x000000ffff170224 */ /* 0x002fe400078e000b */
[----:B------:R-:W2:Y:S01]  /*d050*/  LDL R11, [R1+0x4c0] ;  /* 0x0004c000010b7983 */ /* 0x000ea20000100800 */
[----:B----4-:R-:W-:-:S03]  /*d060*/  @P0 IMAD.MOV.U32 R22, RZ, RZ, R7 ;  /* 0x000000ffff160224 */ /* 0x010fc600078e0007 */
[----:B------:R-:W4:Y:S01]  /*d070*/  LDL R7, [R1+0x4c4] ;  /* 0x0004c40001077983 */ /* 0x000f220000100800 */
[----:B---3--:R-:W-:-:S03]  /*d080*/  @P1 IMAD.MOV.U32 R152, RZ, RZ, R0 ;  /* 0x000000ffff981224 */ /* 0x008fc600078e0000 */
[----:B------:R-:W3:Y:S04]  /*d090*/  LDL R0, [R1+0x4bc] ;  /* 0x0004bc0001007983 */ /* 0x000ee80000100800 */
[----:B------:R0:W3:Y:S02]  /*d0a0*/  @P1 LDG.E.U16 R21, desc[UR44][R152.64] ;  /* 0x0000002c98151981 */ /* 0x0000e4000c1e1500 */
[----:B0-----:R-:W-:Y:S02]  /*d0b0*/  @P1 IMAD.MOV.U32 R153, RZ, RZ, R10 ;  /* 0x000000ffff991224 */ /* 0x001fe400078e000a */
[----:B------:R-:W3:Y:S01]  /*d0c0*/  LDL R10, [R1+0x4b0] ;  /* 0x0004b000010a7983 */ /* 0x000ee20000100800 */
[----:B--2---:R-:W-:-:S03]  /*d0d0*/  @P1 IMAD.MOV.U32 R152, RZ, RZ, R2 ;  /* 0x000000ffff981224 */ /* 0x004fc600078e0002 */
[----:B------:R-:W2:Y:S01]  /*d0e0*/  LDL R2, [R1+0x4b4] ;  /* 0x0004b40001027983 */ /* 0x000ea20000100800 */
[----:B------:R-:W-:Y:S02]  /*d0f0*/  ISETP.GT.AND P2, PT, R12, 0x5f, PT ;  /* 0x0000005f0c00780c */ /* 0x000fe40003f44270 */
[----:B------:R-:W-:-:S06]  /*d100*/  PRMT R20, RZ, 0x7610, R20 ;  /* 0x00007610ff147816 */ /* 0x000fcc0000000014 */
[----:B------:R0:W2:Y:S01]  /*d110*/  @P0 LDG.E.U16 R20, desc[UR44][R22.64] ;  /* 0x0000002c16140981 */ /* 0x0000a2000c1e1500 */
[----:B------:R-:W-:-:S04]  /*d120*/  ISETP.GT.AND P0, PT, R12, 0x60, PT ;  /* 0x000000600c00780c */ /* 0x000fc80003f04270 */
[----:B------:R-:W-:Y:S02]  /*d130*/  @P2 IMAD.MOV.U32 R155, RZ, RZ, R154 ;  /* 0x000000ffff9b2224 */ /* 0x000fe400078e009a */
[----:B------:R-:W-:Y:S02]  /*d140*/  @P2 IMAD.MOV.U32 R154, RZ, RZ, R5 ;  /* 0x000000ffff9a2224 */ /* 0x000fe400078e0005 */
[----:B------:R-:W2:Y:S01]  /*d150*/  LDL R5, [R1+0x4ac] ;  /* 0x0004ac0001057983 */ /* 0x000ea20000100800 */
        /* <DEDUP_REMOVED lines=10> */
[----:B------:R-:W-:-:S06]  /*d200*/  PRMT R152, RZ, 0x7610, R152 ;  /* 0x00007610ff987816 */ /* 0x000fcc0000000098 */
[----:B------:R0:W2:Y:S01]  /*d210*/  @P2 LDG.E.U16 R152, desc[UR44][R154.64] ;  /* 0x0000002c9a982981 */ /* 0x0000a2000c1e1500 */
[----:B------:R-:W-:-:S03]  /*d220*/  @P0 IMAD.MOV.U32 R156, RZ, RZ, R3 ;  /* 0x000000ffff9c0224 */ /* 0x000fc600078e0003 */
[----:B------:R-:W2:Y:S01]  /*d230*/  LDL R3, [R1+0x49c] ;  /* 0x00049c0001037983 */ /* 0x000ea20000100800 */
[----:B------:R-:W-:-:S03]  /*d240*/  @P0 IMAD.MOV.U32 R157, RZ, RZ, R4 ;  /* 0x000000ffff9d0224 */ /* 0x000fc600078e0004 */
[----:B------:R-:W2:Y:S04]  /*d250*/  LDL R4, [R1+0x498] ;  /* 0x0004980001047983 */ /* 0x000ea80000100800 */
[----:B------:R1:W2:Y:S01]  /*d260*/  @P0 LDG.E.U16 R153, desc[UR44][R156.64] ;  /* 0x0000002c9c990981 */ /* 0x0002a2000c1e1500 */
[----:B------:R-:W-:-:S03]  /*d270*/  @P1 IMAD.MOV.U32 R159, RZ, RZ, R8 ;  /* 0x000000ffff9f1224 */ /* 0x000fc600078e0008 */
        /* <DEDUP_REMOVED lines=30> */
[----:B------:R-:W-:-:S04]  /*d460*/  PRMT R159, RZ, 0x7610, R159 ;  /* 0x00007610ff9f7816 */ /* 0x000fc8000000009f */
[----:B------:R0:W2:Y:S01]  /*d470*/  @P2 LDG.E.U16 R158, desc[UR44][R160.64] ;  /* 0x0000002ca09e2981 */ /* 0x0000a2000c1e1500 */
[----:B------:R-:W-:-:S03]  /*d480*/  @P0 IMAD.MOV.U32 R162, RZ, RZ, R3 ;  /* 0x000000ffffa20224 */ /* 0x000fc600078e0003 */
[----:B------:R-:W2:Y:S01]  /*d490*/  LDL R3, [R1+0x44c] ;  /* 0x00044c0001037983 */ /* 0x000ea20000100800 */
[----:B------:R-:W-:-:S03]  /*d4a0*/  @P0 IMAD.MOV.U32 R163, RZ, RZ, R4 ;  /* 0x000000ffffa30224 */ /* 0x000fc600078e0004 */
[----:B------:R-:W2:Y:S01]  /*d4b0*/  LDL R4, [R1+0x448] ;  /* 0x0004480001047983 */ /* 0x000ea20000100800 */
[----:B0-----:R-:W-:Y:S02]  /*d4c0*/  PRMT R160, RZ, 0x7610, R160 ;  /* 0x00007610ffa07816 */ /* 0x001fe400000000a0 */
[----:B------:R-:W-:Y:S01]  /*d4d0*/  PRMT R161, RZ, 0x7610, R161 ;  /* 0x00007610ffa17816 */ /* 0x000fe200000000a1 */
[----:B------:R0:W2:Y:S01]  /*d4e0*/  @P0 LDG.E.U16 R159, desc[UR44][R162.64] ;  /* 0x0000002ca29f0981 */ /* 0x0000a2000c1e1500 */
[----:B------:R-:W-:Y:S01]  /*d4f0*/  ISETP.GT.AND P2, PT, R12, 0x65, PT ;  /* 0x000000650c00780c */ /* 0x000fe20003f44270 */
[----:B------:R-:W-:Y:S02]  /*d500*/  @P1 IMAD.MOV.U32 R165, RZ, RZ, R8 ;  /* 0x000000ffffa51224 */ /* 0x000fe400078e0008 */
[----:B------:R-:W2:Y:S01]  /*d510*/  LDL R8, [R1+0x438] ;  /* 0x0004380001087983 */ /* 0x000ea20000100800 */
[----:B0-----:R-:W-:Y:S02]  /*d520*/  @P0 IMAD.MOV.U32 R163, RZ, RZ, R164 ;  /* 0x000000ffffa30224 */ /* 0x001fe400078e00a4 */
[----:B----4-:R-:W-:-:S02]  /*d530*/  @P0 IMAD.MOV.U32 R162, RZ, RZ, R7 ;  /* 0x000000ffffa20224 */ /* 0x010fc400078e0007 */
[----:B------:R-:W4:Y:S01]  /*d540*/  LDL R7, [R1+0x444] ;  /* 0x0004440001077983 */ /* 0x000f220000100800 */
[----:B---3--:R-:W-:-:S03]  /*d550*/  @P1 IMAD.MOV.U32 R164, RZ, RZ, R0 ;  /* 0x000000ffffa41224 */ /* 0x008fc600078e0000 */
[----:B------:R0:W3:Y:S04]  /*d560*/  @P0 LDG.E.U16 R160, desc[UR44][R162.64] ;  /* 0x0000002ca2a00981 */ /* 0x0000e8000c1e1500 */
[----:B------:R1:W3:Y:S04]  /*d570*/  @P1 LDG.E.U16 R161, desc[UR44][R164.64] ;  /* 0x0000002ca4a11981 */ /* 0x0002e8000c1e1500 */
[----:B------:R-:W3:Y:S01]  /*d580*/  LDL R0, [R1+0x43c] ;  /* 0x00043c0001007983 */ /* 0x000ee20000100800 */
[----:B0-----:R-:W-:Y:S01]  /*d590*/  PRMT R162, RZ, 0x7610, R162 ;  /* 0x00007610ffa27816 */ /* 0x001fe200000000a2 */
[----:B-1----:R-:W-:-:S02]  /*d5a0*/  @P1 IMAD.MOV.U32 R164, RZ, RZ, R11 ;  /* 0x000000ffffa41224 */ /* 0x002fc400078e000b */
[----:B------:R-:W-:Y:S01]  /*d5b0*/  @P1 IMAD.MOV.U32 R165, RZ, RZ, R167 ;  /* 0x000000ffffa51224 */ /* 0x000fe200078e00a7 */
[----:B------:R-:W-:Y:S01]  /*d5c0*/  PRMT R163, RZ, 0x7610, R163 ;  /* 0x00007610ffa37816 */ /* 0x000fe200000000a3 */
[----:B------:R-:W3:Y:S04]  /*d5d0*/  LDL R11, [R1+0x430] ;  /* 0x00043000010b7983 */ /* 0x000ee80000100800 */
[----:B------:R0:W3:Y:S02]  /*d5e0*/  @P1 LDG.E.U16 R162, desc[UR44][R164.64] ;  /* 0x0000002ca4a21981 */ /* 0x0000e4000c1e1500 */
[----:B0-----:R-:W-:Y:S02]  /*d5f0*/  @P2 IMAD.MOV.U32 R165, RZ, RZ, R10 ;  /* 0x000000ffffa52224 */ /* 0x001fe400078e000a */
[----:B------:R-:W3:Y:S01]  /*d600*/  LDL R10, [R1+0x434] ;  /* 0x00043400010a7983 */ /* 0x000ee20000100800 */
[----:B--2---:R-:W-:-:S03]  /*d610*/  @P2 IMAD.MOV.U32 R164, RZ, RZ, R2 ;  /* 0x000000ffffa42224 */ /* 0x004fc600078e0002 */
[----:B------:R-:W2:Y:S01]  /*d620*/  LDL R2, [R1+0x42c] ;  /* 0x00042c0001027983 */ /* 0x000ea20000100800 */
[C---:B------:R-:W-:Y:S01]  /*d630*/  ISETP.GT.AND P0, PT, R12.reuse, 0x66, PT ;  /* 0x000000660c00780c */ /* 0x040fe20003f04270 */
[----:B------:R-:W-:Y:S02]  /*d640*/  @P2 IMAD.MOV.U32 R167, RZ, RZ, R166 ;  /* 0x000000ffffa72224 */ /* 0x000fe400078e00a6 */
[----:B------:R0:W2:Y:S01]  /*d650*/  @P2 LDG.E.U16 R163, desc[UR44][R164.64] ;  /* 0x0000002ca4a32981 */ /* 0x0000a2000c1e1500 */
[----:B------:R-:W-:Y:S01]  /*d660*/  ISETP.GT.AND P1, PT, R12, 0x68, PT ;  /* 0x000000680c00780c */ /* 0x000fe20003f24270 */
[----:B------:R-:W-:Y:S01]  /*d670*/  @P2 IMAD.MOV.U32 R166, RZ, RZ, R5 ;  /* 0x000000ffffa62224 */ /* 0x000fe200078e0005 */
[----:B0-----:R-:W-:Y:S01]  /*d680*/  PRMT R164, RZ, 0x7610, R164 ;  /* 0x00007610ffa47816 */ /* 0x001fe200000000a4 */
[----:B------:R-:W2:Y:S01]  /*d690*/  LDL R5, [R1+0x428] ;  /* 0x0004280001057983 */ /* 0x000ea20000100800 */
[----:B------:R-:W-:-:S04]  /*d6a0*/  PRMT R165, RZ, 0x7610, R165 ;  /* 0x00007610ffa57816 */ /* 0x000fc800000000a5 */
[----:B------:R0:W2:Y:S01]  /*d6b0*/  @P2 LDG.E.U16 R164, desc[UR44][R166.64] ;  /* 0x0000002ca6a42981 */ /* 0x0000a2000c1e1500 */
[----:B------:R-:W-:Y:S01]  /*d6c0*/  ISETP.GT.AND P2, PT, R12, 0x69, PT ;  /* 0x000000690c00780c */ /* 0x000fe20003f44270 */
[----:B0-----:R-:W-:Y:S02]  /*d6d0*/  @P0 IMAD.MOV.U32 R166, RZ, RZ, R6 ;  /* 0x000000ffffa60224 */ /* 0x001fe400078e0006 */
[----:B------:R-:W2:Y:S01]  /*d6e0*/  LDL R6, [R1+0x424] ;  /* 0x0004240001067983 */ /* 0x000ea20000100800 */
[----:B------:R-:W-:-:S03]  /*d6f0*/  @P0 IMAD.MOV.U32 R167, RZ, RZ, R9 ;  /* 0x000000ffffa70224 */ /* 0x000fc600078e0009 */
[----:B------:R-:W2:Y:S04]  /*d700*/  LDL R9, [R1+0x420] ;  /* 0x0004200001097983 */ /* 0x000ea80000100800 */
[----:B------:R0:W2:Y:S01]  /*d710*/  @P0 LDG.E.U16 R165, desc[UR44][R166.64] ;  /* 0x0000002ca6a50981 */ /* 0x0000a2000c1e1500 */
[----:B------:R-:W-:Y:S01]  /*d720*/  @P1 IMAD.MOV.U32 R168, RZ, RZ, R3 ;  /* 0x000000ffffa81224 */ /* 0x000fe200078e0003 */
[----:B0-----:R-:W-:Y:S02]  /*d730*/  PRMT R166, RZ, 0x7610, R166 ;  /* 0x00007610ffa67816 */ /* 0x001fe400000000a6 */
[----:B------:R-:W2:Y:S01]  /*d740*/  LDL R3, [R1+0x41c] ;  /* 0x00041c0001037983 */ /* 0x000ea20000100800 */
[----:B------:R-:W-:Y:S01]  /*d750*/  @P1 IMAD.MOV.U32 R169, RZ, RZ, R4 ;  /* 0x000000ffffa91224 */ /* 0x000fe200078e0004 */
[----:B------:R-:W-:-:S02]  /*d760*/  PRMT R167, RZ, 0x7610, R167 ;  /* 0x00007610ffa77816 */ /* 0x000fc400000000a7 */
[----:B------:R-:W2:Y:S04]  /*d770*/  LDL R4, [R1+0x418] ;  /* 0x0004180001047983 */ /* 0x000ea80000100800 */
[----:B------:R0:W2:Y:S01]  /*d780*/  @P1 LDG.E.U16 R166, desc[UR44][R168.64] ;  /* 0x0000002ca8a61981 */ /* 0x0000a2000c1e1500 */
[----:B------:R-:W-:-:S03]  /*d790*/  @P2 IMAD.MOV.U32 R171, RZ, RZ, R8 ;  /* 0x000000ffffab2224 */ /* 0x000fc600078e0008 */
[----:B------:R-:W2:Y:S01]  /*d7a0*/  LDL R8, [R1+0x410] ;  /* 0x0004100001087983 */ /* 0x000ea20000100800 */
[----:B0-----:R-:W-:Y:S02]  /*d7b0*/  @P1 IMAD.MOV.U32 R169, RZ, RZ, R170 ;  /* 0x000000ffffa91224 */ /* 0x001fe400078e00aa */
[----:B----4-:R-:W-:Y:S02]  /*d7c0*/  @P1 IMAD.MOV.U32 R168, RZ, RZ, R7 ;  /* 0x000000ffffa81224 */ /* 0x010fe400078e0007 */
[----:B------:R-:W4:Y:S04]  /*d7d0*/  LDL R7, [R1+0x414] ;  /* 0x0004140001077983 */ /* 0x000f280000100800 */
[----:B------:R0:W4:Y:S01]  /*d7e0*/  @P1 LDG.E.U16 R167, desc[UR44][R168.64] ;  /* 0x0000002ca8a71981 */ /* 0x000122000c1e1500 */
[----:B------:R-:W-:Y:S01]  /*d7f0*/  ISETP.GT.AND P1, PT, R12, 0x6a, PT ;  /* 0x0000006a0c00780c */ /* 0x000fe20003f24270 */
[----:B---3--:R-:W-:-:S02]  /*d800*/  @P2 IMAD.MOV.U32 R170, RZ, RZ, R0 ;  /* 0x000000ffffaa2224 */ /* 0x008fc400078e0000 */
[----:B------:R-:W3:Y:S01]  /*d810*/  LDL R0, [R1+0x40c] ;  /* 0x00040c0001007983 */ /* 0x000ee20000100800 */
[----:B0-----:R-:W-:-:S06]  /*d820*/  PRMT R168, RZ, 0x7610, R168 ;  /* 0x00007610ffa87816 */ /* 0x001fcc00000000a8 */
[----:B------:R0:W3:Y:S02]  /*d830*/  @P2 LDG.E.U16 R168, desc[UR44][R170.64] ;  /* 0x0000002caaa82981 */ /* 0x0000e4000c1e1500 */
[----:B0-----:R-:W-:Y:S02]  /*d840*/  @P2 IMAD.MOV.U32 R170, RZ, RZ, R10 ;  /* 0x000000ffffaa2224 */ /* 0x001fe400078e000a */
[----:B------:R-:W3:Y:S01]  /*d850*/  LDL R10, [R1+0x408] ;  /* 0x00040800010a7983 */ /* 0x000ee20000100800 */
[----:B--2---:R-:W-:-:S03]  /*d860*/  @P1 IMAD.MOV.U32 R172, RZ, RZ, R2 ;  /* 0x000000ffffac1224 */ /* 0x004fc600078e0002 */
[----:B------:R-:W2:Y:S01]  /*d870*/  LDL R2, [R1+0x404] ;  /* 0x0004040001027983 */ /* 0x000ea20000100800 */
[----:B------:R-:W-:Y:S01]  /*d880*/  PRMT R169, RZ, 0x7610, R169 ;  /* 0x00007610ffa97816 */ /* 0x000fe200000000a9 */
[----:B------:R-:W-:-:S05]  /*d890*/  @P2 IMAD.MOV.U32 R171, RZ, RZ, R11 ;  /* 0x000000ffffab2224 */ /* 0x000fca00078e000b */
[----:B------:R0:W2:Y:S01]  /*d8a0*/  @P2 LDG.E.U16 R169, desc[UR44][R170.64] ;  /* 0x0000002caaa92981 */ /* 0x0000a2000c1e1500 */
[----:B------:R-:W-:Y:S01]  /*d8b0*/  ISETP.GT.AND P2, PT, R12, 0x6b, PT ;  /* 0x0000006b0c00780c */ /* 0x000fe20003f44270 */
[----:B------:R-:W-:Y:S02]  /*d8c0*/  @P1 IMAD.MOV.U32 R173, RZ, RZ, R5 ;  /* 0x000000ffffad1224 */ /* 0x000fe400078e0005 */
[----:B------:R-:W2:Y:S01]  /*d8d0*/  LDL R5, [R1+0x400] ;  /* 0x0004000001057983 */ /* 0x000ea20000100800 */
[----:B0-----:R-:W-:Y:S02]  /*d8e0*/  PRMT R170, RZ, 0x7610, R170 ;  /* 0x00007610ffaa7816 */ /* 0x001fe400000000aa */
[----:B------:R-:W-:-:S04]  /*d8f0*/  PRMT R171, RZ, 0x7610, R171 ;  /* 0x00007610ffab7816 */ /* 0x000fc800000000ab */
[----:B------:R0:W2:Y:S02]  /*d900*/  @P1 LDG.E.U16 R170, desc[UR44][R172.64] ;  /* 0x0000002cacaa1981 */ /* 0x0000a4000c1e1500 */
[----:B0-----:R-:W-:Y:S02]  /*d910*/  @P1 IMAD.MOV.U32 R172, RZ, RZ, R6 ;  /* 0x000000ffffac1224 */ /* 0x001fe400078e0006 */
[----:B------:R-:W2:Y:S01]  /*d920*/  LDL R6, [R1+0x3cc] ;  /* 0x0003cc0001067983 */ /* 0x000ea20000100800 */
[----:B------:R-:W-:-:S03]  /*d930*/  @P1 IMAD.MOV.U32 R173, RZ, RZ, R9 ;  /* 0x000000ffffad1224 */ /* 0x000fc600078e0009 */
[----:B------:R-:W2:Y:S04]  /*d940*/  LDL R9, [R1+0x3c8] ;  /* 0x0003c80001097983 */ /* 0x000ea80000100800 */
[----:B------:R0:W2:Y:S01]  /*d950*/  @P1 LDG.E.U16 R171, desc[UR44][R172.64] ;  /* 0x0000002cacab1981 */ /* 0x0000a2000c1e1500 */
[----:B------:R-:W-:Y:S01]  /*d960*/  ISETP.GT.AND P1, PT, R12, 0x6c, PT ;  /* 0x0000006c0c00780c */ /* 0x000fe20003f24270 */
[----:B------:R-:W-:Y:S01]  /*d970*/  @P2 IMAD.MOV.U32 R174, RZ, RZ, R3 ;  /* 0x000000ffffae2224 */ /* 0x000fe200078e0003 */
[----:B0-----:R-:W-:Y:S01]  /*d980*/  PRMT R172, RZ, 0x7610, R172 ;  /* 0x00007610ffac7816 */ /* 0x001fe200000000ac */
[----:B------:R-:W2:Y:S01]  /*d990*/  LDL R3, [R1+0x3c4] ;  /* 0x0003c40001037983 */ /* 0x000ea20000100800 */
[----:B------:R-:W-:Y:S01]  /*d9a0*/  @P2 IMAD.MOV.U32 R175, RZ, RZ, R4 ;  /* 0x000000ffffaf2224 */ /* 0x000fe200078e0004 */
[----:B------:R-:W-:-:S02]  /*d9b0*/  PRMT R173, RZ, 0x7610, R173 ;  /* 0x00007610ffad7816 */ /* 0x000fc400000000ad */
[----:B------:R-:W2:Y:S04]  /*d9c0*/  LDL R4, [R1+0x3c0] ;  /* 0x0003c00001047983 */ /* 0x000ea80000100800 */
[----:B------:R0:W2:Y:S02]  /*d9d0*/  @P2 LDG.E.U16 R172, desc[UR44][R174.64] ;  /* 0x0000002caeac2981 */ /* 0x0000a4000c1e1500 */
[----:B0-----:R-:W-:Y:S02]  /*d9e0*/  @P2 IMAD.MOV.U32 R175, RZ, RZ, R8 ;  /* 0x000000ffffaf2224 */ /* 0x001fe400078e0008 */
[----:B------:R-:W2:Y:S01]  /*d9f0*/  LDL R8, [R1+0x344] ;  /* 0x0003440001087983 */ /* 0x000ea20000100800 */
[----:B----4-:R-:W-:-:S03]  /*da00*/  @P2 IMAD.MOV.U32 R174, RZ, RZ, R7 ;  /* 0x000000ffffae2224 */ /* 0x010fc600078e0007 */
[----:B------:R-:W4:Y:S04]  /*da10*/  LDL R7, [R1+0x348] ;  /* 0x0003480001077983 */ /* 0x000f280000100800 */
[----:B------:R0:W4:Y:S01]  /*da20*/  @P2 LDG.E.U16 R173, desc[UR44][R174.64] ;  /* 0x0000002caead2981 */ /* 0x000122000c1e1500 */
[----:B---3--:R-:W-:-:S03]  /*da30*/  @P1 IMAD.MOV.U32 R176, RZ, RZ, R0 ;  /* 0x000000ffffb01224 */ /* 0x008fc600078e0000 */
[----:B------:R-:W3:Y:S01]  /*da40*/  LDL R0, [R1+0x340] ;  /* 0x0003400001007983 */ /* 0x000ee20000100800 */
[----:B0-----:R-:W-:Y:S01]  /*da50*/  PRMT R174, RZ, 0x7610, R174 ;  /* 0x00007610ffae7816 */ /* 0x001fe200000000ae */
[----:B------:R-:W-:Y:S01]  /*da60*/  @P1 IMAD.MOV.U32 R177, RZ, RZ, R10 ;  /* 0x000000ffffb11224 */ /* 0x000fe200078e000a */
[----:B------:R-:W-:Y:S01]  /*da70*/  ISETP.GT.AND P2, PT, R12, 0x70, PT ;  /* 0x000000700c00780c */ /* 0x000fe20003f44270 */
[----:B------:R-:W3:Y:S04]  /*da80*/  LDL R10, [R1+0x364] ;  /* 0x00036400010a7983 */ /* 0x000ee80000100800 */
[----:B------:R2:W3:Y:S02]  /*da90*/  @P1 LDG.E.U16 R174, desc[UR44][R176.64] ;  /* 0x0000002cb0ae1981 */ /* 0x0004e4000c1e1500 */
[----:B--2---:R-:W-:-:S02]  /*daa0*/  @P1 IMAD.MOV.U32 R176, RZ, RZ, R2 ;  /* 0x000000ffffb01224 */ /* 0x004fc400078e0002 */
[----:B------:R-:W2:Y:S01]  /*dab0*/  LDL R2, [R1+0x33c] ;  /* 0x00033c0001027983 */ /* 0x000ea20000100800 */
[----:B------:R-:W-:Y:S01]  /*dac0*/  PRMT R175, RZ, 0x7610, R175 ;  /* 0x00007610ffaf7816 */ /* 0x000fe200000000af */
[----:B------:R-:W-:Y:S01]  /*dad0*/  @P1 IMAD.MOV.U32 R177, RZ, RZ, R5 ;  /* 0x000000ffffb11224 */ /* 0x000fe200078e0005 */
[----:B------:R-:W-:Y:S01]  /*dae0*/  ISETP.GT.AND P3, PT, R12, 0x78, PT ;  /* 0x000000780c00780c */ /* 0x000fe20003f64270 */
[----:B------:R-:W2:Y:S04]  /*daf0*/  LDL R5, [R1+0x3fc] ;  /* 0x0003fc0001057983 */ /* 0x000ea80000100800 */
[----:B------:R0:W2:Y:S02]  /*db00*/  @P1 LDG.E.U16 R175, desc[UR44][R176.64] ;  /* 0x0000002cb0af1981 */ /* 0x0000a4000c1e1500 */
[----:B0-----:R-:W-:Y:S01]  /*db10*/  PRMT R176, RZ, 0x7610, R176 ;  /* 0x00007610ffb07816 */ /* 0x001fe200000000b0 */
[----:B------:R-:W-:-:S02]  /*db20*/  @P2 IMAD.MOV.U32 R178, RZ, RZ, R6 ;  /* 0x000000ffffb22224 */ /* 0x000fc400078e0006 */
[----:B------:R-:W2:Y:S01]  /*db30*/  LDL R6, [R1+0x3f8] ;  /* 0x0003f80001067983 */ /* 0x000ea20000100800 */
[----:B------:R-:W-:Y:S01]  /*db40*/  @P2 IMAD.MOV.U32 R179, RZ, RZ, R9 ;  /* 0x000000ffffb32224 */ /* 0x000fe200078e0009 */
[----:B------:R-:W-:Y:S02]  /*db50*/  PRMT R177, RZ, 0x7610, R177 ;  /* 0x00007610ffb17816 */ /* 0x000fe400000000b1 */
[----:B------:R-:W2:Y:S04]  /*db60*/  LDL R9, [R1+0x368] ;  /* 0x0003680001097983 */ /* 0x000ea80000100800 */
[----:B------:R0:W2:Y:S02]  /*db70*/  @P2 LDG.E.U16 R176, desc[UR44][R178.64] ;  /* 0x0000002cb2b02981 */ /* 0x0000a4000c1e1500 */
[----:B0-----:R-:W-:-:S02]  /*db80*/  @P2 IMAD.MOV.U32 R178, RZ, RZ, R3 ;  /* 0x000000ffffb22224 */ /* 0x001fc400078e0003 */
[----:B------:R-:W2:Y:S01]  /*db90*/  LDL R3, [R1+0x3bc] ;  /* 0x0003bc0001037983 */ /* 0x000ea20000100800 */
[----:B------:R-:W-:-:S03]  /*dba0*/  @P2 IMAD.MOV.U32 R179, RZ, RZ, R4 ;  /* 0x000000ffffb32224 */ /* 0x000fc600078e0004 */
[----:B------:R-:W2:Y:S04]  /*dbb0*/  LDL R4, [R1+0x3b8] ;  /* 0x0003b80001047983 */ /* 0x000ea80000100800 */
[----:B------:R0:W2:Y:S01]  /*dbc0*/  @P2 LDG.E.U16 R177, desc[UR44][R178.64] ;  /* 0x0000002cb2b12981 */ /* 0x0000a2000c1e1500 */
[----:B------:R-:W-:Y:S01]  /*dbd0*/  @P3 IMAD.MOV.U32 R181, RZ, RZ, R8 ;  /* 0x000000ffffb53224 */ /* 0x000fe200078e0008 */
[----:B0-----:R-:W-:Y:S02]  /*dbe0*/  PRMT R178, RZ, 0x7610, R178 ;  /* 0x00007610ffb27816 */ /* 0x001fe400000000b2 */
[----:B------:R-:W2:Y:S01]  /*dbf0*/  LDL R8, [R1+0x3b0] ;  /* 0x0003b00001087983 */ /* 0x000ea20000100800 */
[----:B----4-:R-:W-:-:S03]  /*dc00*/  @P3 IMAD.MOV.U32 R180, RZ, RZ, R7 ;  /* 0x000000ffffb43224 */ /* 0x010fc600078e0007 */
[----:B------:R-:W4:Y:S04]  /*dc10*/  LDL R7, [R1+0x3b4] ;  /* 0x0003b40001077983 */ /* 0x000f280000100800 */
[----:B------:R3:W4:Y:S02]  /*dc20*/  @P3 LDG.E.U16 R178, desc[UR44][R180.64] ;  /* 0x0000002cb4b23981 */ /* 0x000724000c1e1500 */
[----:B---3--:R-:W-:Y:S02]  /*dc30*/  @P3 IMAD.MOV.U32 R180, RZ, RZ, R0 ;  /* 0x000000ffffb43224 */ /* 0x008fe400078e0000 */
[----:B------:R-:W3:Y:S01]  /*dc40*/  LDL R0, [R1+0x338] ;  /* 0x0003380001007983 */ /* 0x000ee20000100800 */
[----:B--2---:R-:W-:-:S03]  /*dc50*/  @P3 IMAD.MOV.U32 R181, RZ, RZ, R2 ;  /* 0x000000ffffb53224 */ /* 0x004fc600078e0002 */
[----:B------:R-:W2:Y:S01]  /*dc60*/  LDL R2, [R1+0x334] ;  /* 0x0003340001027983 */ /* 0x000ea20000100800 */
[C---:B------:R-:W-:Y:S02]  /*dc70*/  ISETP.GT.AND P1, PT, R12.reuse, 0x6d, PT ;  /* 0x0000006d0c00780c */ /* 0x040fe40003f24270 */
[----:B------:R-:W-:Y:S02]  /*dc80*/  PRMT R179, RZ, 0x7610, R179 ;  /* 0x00007610ffb37816 */ /* 0x000fe400000000b3 */
[----:B------:R-:W-:-:S04]  /*dc90*/  ISETP.GT.AND P2, PT, R12, 0x71, PT ;  /* 0x000000710c00780c */ /* 0x000fc80003f44270 */
[----:B------:R0:W2:Y:S05]  /*dca0*/  @P3 LDG.E.U16 R179, desc[UR44][R180.64] ;  /* 0x0000002cb4b33981 */ /* 0x0000aa000c1e1500 */
[----:B------:R-:W-:Y:S02]  /*dcb0*/  @P1 IMAD.MOV.U32 R182, RZ, RZ, R5 ;  /* 0x000000ffffb61224 */ /* 0x000fe400078e0005 */
[----:B------:R-:W2:Y:S01]  /*dcc0*/  LDL R5, [R1+0x330] ;  /* 0x0003300001057983 */ /* 0x000ea20000100800 */
[----:B0-----:R-:W-:Y:S01]  /*dcd0*/  PRMT R180, RZ, 0x7610, R180 ;  /* 0x00007610ffb47816 */ /* 0x001fe200000000b4 */
[----:B------:R-:W-:Y:S02]  /*dce0*/  @P1 IMAD.MOV.U32 R183, RZ, RZ, R6 ;  /* 0x000000ffffb71224 */ /* 0x000fe400078e0006 */
[----:B------:R-:W2:Y:S01]  /*dcf0*/  LDL R6, [R1+0x32c] ;  /* 0x00032c0001067983 */ /* 0x000ea20000100800 */
[----:B------:R-:W-:-:S02]  /*dd00*/  PRMT R181, RZ, 0x7610, R181 ;  /* 0x00007610ffb57816 */ /* 0x000fc400000000b5 */
[----:B------:R-:W-:Y:S01]  /*dd10*/  ISETP.GT.AND P3, PT, R12, 0x79, PT ;  /* 0x000000790c00780c */ /* 0x000fe20003f64270 */
[----:B------:R0:W2:Y:S02]  /*dd20*/  @P1 LDG.E.U16 R180, desc[UR44][R182.64] ;  /* 0x0000002cb6b41981 */ /* 0x0000a4000c1e1500 */
        /* <DEDUP_REMOVED lines=15> */
[----:B------:R-:W-:Y:S02]  /*de20*/  PRMT R183, RZ, 0x7610, R183 ;  /* 0x00007610ffb77816 */ /* 0x000fe400000000b7 */
[----:B------:R-:W-:-:S04]  /*de30*/  ISETP.GT.AND P2, PT, R12, 0x72, PT ;  /* 0x000000720c00780c */ /* 0x000fc80003f44270 */
[----:B------:R0:W2:Y:S01]  /*de40*/  @P3 LDG.E.U16 R183, desc[UR44][R184.64] ;  /* 0x0000002cb8b73981 */ /* 0x0000a2000c1e1500 */
[----:B------:R-:W-:Y:S01]  /*de50*/  @P3 IMAD.MOV.U32 R192, RZ, RZ, R5 ;  /* 0x000000ffffc03224 */ /* 0x000fe200078e0005 */
[----:B------:R-:W-:Y:S02]  /*de60*/  PRMT R186, RZ, 0x7610, R186 ;  /* 0x00007610ffba7816 */ /* 0x000fe400000000ba */
[----:B------:R-:W2:Y:S01]  /*de70*/  LDL R5, [R1+0x39c] ;  /* 0x00039c0001057983 */ /* 0x000ea20000100800 */
[----:B0-----:R-:W-:Y:S01]  /*de80*/  PRMT R184, RZ, 0x7610, R184 ;  /* 0x00007610ffb87816 */ /* 0x001fe200000000b8 */
[----:B------:R-:W-:Y:S01]  /*de90*/  @P3 IMAD.MOV.U32 R193, RZ, RZ, R6 ;  /* 0x000000ffffc13224 */ /* 0x000fe200078e0006 */
[----:B------:R-:W-:Y:S01]  /*dea0*/  PRMT R185, RZ, 0x7610, R185 ;  /* 0x00007610ffb97816 */ /* 0x000fe200000000b9 */
[----:B------:R-:W2:Y:S04]  /*deb0*/  LDL R6, [R1+0x398] ;  /* 0x0003980001067983 */ /* 0x000ea80000100800 */
[----:B------:R0:W2:Y:S01]  /*dec0*/  @P3 LDG.E.U16 R184, desc[UR44][R192.64] ;  /* 0x0000002cc0b83981 */ /* 0x0000a2000c1e1500 */
[----:B------:R-:W-:Y:S01]  /*ded0*/  ISETP.GT.AND P3, PT, R12, 0x7a, PT ;  /* 0x0000007a0c00780c */ /* 0x000fe20003f64270 */
[----:B0-----:R-:W-:-:S02]  /*dee0*/  @P2 IMAD.MOV.U32 R192, RZ, RZ, R3 ;  /* 0x000000ffffc02224 */ /* 0x001fc400078e0003 */
[----:B------:R-:W2:Y:S01]  /*def0*/  LDL R3, [R1+0x320] ;  /* 0x0003200001037983 */ /* 0x000ea20000100800 */
[----:B------:R-:W-:-:S03]  /*df00*/  @P2 IMAD.MOV.U32 R193, RZ, RZ, R4 ;  /* 0x000000ffffc12224 */ /* 0x000fc600078e0004 */
[----:B------:R-:W2:Y:S04]  /*df10*/  LDL R4, [R1+0x31c] ;  /* 0x00031c0001047983 */ /* 0x000ea80000100800 */
[----:B------:R0:W2:Y:S02]  /*df20*/  @P2 LDG.E.U16 R185, desc[UR44][R192.64] ;  /* 0x0000002cc0b92981 */ /* 0x0000a4000c1e1500 */
[----:B0-----:R-:W-:Y:S01]  /*df30*/  @P2 IMAD.MOV.U32 R193, RZ, RZ, R8 ;  /* 0x000000ffffc12224 */ /* 0x001fe200078e0008 */
[----:B------:R-:W-:Y:S01]  /*df40*/  PRMT R194, RZ, 0x7610, R194 ;  /* 0x00007610ffc27816 */ /* 0x000fe200000000c2 */
        /* <DEDUP_REMOVED lines=8> */
[----:B------:R-:W-:Y:S02]  /*dfd0*/  ISETP.GT.AND P2, PT, R12, 0x73, PT ;  /* 0x000000730c00780c */ /* 0x000fe40003f44270 */
[----:B------:R-:W-:Y:S01]  /*dfe0*/  PRMT R196, RZ, 0x7610, R196 ;  /* 0x00007610ffc47816 */ /* 0x000fe200000000c4 */
[----:B------:R0:W4:Y:S01]  /*dff0*/  @P3 LDG.E.U16 R194, desc[UR44][R192.64] ;  /* 0x0000002cc0c23981 */ /* 0x000122000c1e1500 */
[----:B------:R-:W-:Y:S01]  /*e000*/  PRMT R198, RZ, 0x7610, R198 ;  /* 0x00007610ffc67816 */ /* 0x000fe200000000c6 */
[----:B0-----:R-:W-:Y:S02]  /*e010*/  @P3 IMAD.MOV.U32 R192, RZ, RZ, R3 ;  /* 0x000000ffffc03224 */ /* 0x001fe400078e0003 */
[----:B------:R-:W4:Y:S01]  /*e020*/  LDL R3, [R1+0x310] ;  /* 0x0003100001037983 */ /* 0x000f220000100800 */
[----:B------:R-:W-:-:S03]  /*e030*/  @P3 IMAD.MOV.U32 R193, RZ, RZ, R4 ;  /* 0x000000ffffc13224 */ /* 0x000fc600078e0004 */
[----:B------:R-:W4:Y:S04]  /*e040*/  LDL R4, [R1+0x30c] ;  /* 0x00030c0001047983 */ /* 0x000f280000100800 */
[----:B------:R0:W4:Y:S02]  /*e050*/  @P3 LDG.E.U16 R196, desc[UR44][R192.64] ;  /* 0x0000002cc0c43981 */ /* 0x000124000c1e1500 */
[----:B0-----:R-:W-:Y:S02]  /*e060*/  @P2 IMAD.MOV.U32 R192, RZ, RZ, R5 ;  /* 0x000000ffffc02224 */ /* 0x001fe400078e0005 */
[----:B------:R-:W-:Y:S01]  /*e070*/  @P2 IMAD.MOV.U32 R193, RZ, RZ, R6 ;  /* 0x000000ffffc12224 */ /* 0x000fe200078e0006 */
[----:B------:R-:W4:Y:S04]  /*e080*/  LDL R5, [R1+0x3f4] ;  /* 0x0003f40001057983 */ /* 0x000f280000100800 */
[----:B------:R-:W4:Y:S04]  /*e090*/  LDL R6, [R1+0x3f0] ;  /* 0x0003f00001067983 */ /* 0x000f280000100800 */
[----:B------:R3:W4:Y:S02]  /*e0a0*/  @P2 LDG.E.U16 R198, desc[UR44][R192.64] ;  /* 0x0000002cc0c62981 */ /* 0x000724000c1e1500 */
[----:B---3--:R-:W-:-:S02]  /*e0b0*/  @P2 IMAD.MOV.U32 R192, RZ, RZ, R0 ;  /* 0x000000ffffc02224 */ /* 0x008fc400078e0000 */
[----:B------:R-:W3:Y:S01]  /*e0c0*/  LDL R0, [R1+0x38c] ;  /* 0x00038c0001007983 */ /* 0x000ee20000100800 */
[----:B--2---:R-:W-:-:S03]  /*e0d0*/  @P2 IMAD.MOV.U32 R193, RZ, RZ, R2 ;  /* 0x000000ffffc12224 */ /* 0x004fc600078e0002 */
[----:B------:R-:W2:Y:S01]  /*e0e0*/  LDL R2, [R1+0x388] ;  /* 0x0003880001027983 */ /* 0x000ea20000100800 */
[----:B------:R-:W-:Y:S02]  /*e0f0*/  ISETP.GT.AND P3, PT, R12, 0x7b, PT ;  /* 0x0000007b0c00780c */ /* 0x000fe40003f64270 */
[----:B------:R-:W-:Y:S02]  /*e100*/  PRMT R200, RZ, 0x7610, R200 ;  /* 0x00007610ffc87816 */ /* 0x000fe400000000c8 */
[----:B------:R-:W-:-:S04]  /*e110*/  PRMT R202, RZ, 0x7610, R202 ;  /* 0x00007610ffca7816 */ /* 0x000fc800000000ca */
[----:B------:R4:W2:Y:S01]  /*e120*/  @P2 LDG.E.U16 R200, desc[UR44][R192.64] ;  /* 0x0000002cc0c82981 */ /* 0x0008a2000c1e1500 */
[----:B------:R-:W-:Y:S02]  /*e130*/  PRMT R204, RZ, 0x7610, R204 ;  /* 0x00007610ffcc7816 */ /* 0x000fe400000000cc */
[----:B------:R-:W-:Y:S02]  /*e140*/  ISETP.GT.AND P2, PT, R12, 0x74, PT ;  /* 0x000000740c00780c */ /* 0x000fe40003f44270 */
[----:B----4-:R-:W-:Y:S02]  /*e150*/  @P3 IMAD.MOV.U32 R192, RZ, RZ, R7 ;  /* 0x000000ffffc03224 */ /* 0x010fe400078e0007 */
[----:B------:R-:W-:Y:S01]  /*e160*/  @P3 IMAD.MOV.U32 R193, RZ, RZ, R8 ;  /* 0x000000ffffc13224 */ /* 0x000fe200078e0008 */
[----:B------:R-:W4:Y:S04]  /*e170*/  LDL R7, [R1+0x384] ;  /* 0x0003840001077983 */ /* 0x000f280000100800 */
[----:B------:R-:W4:Y:S04]  /*e180*/  LDL R8, [R1+0x380] ;  /* 0x0003800001087983 */ /* 0x000f280000100800 */
[----:B------:R0:W4:Y:S01]  /*e190*/  @P3 LDG.E.U16 R202, desc[UR44][R192.64] ;  /* 0x0000002cc0ca3981 */ /* 0x000122000c1e1500 */
[----:B------:R-:W-:Y:S01]  /*e1a0*/  PRMT R206, RZ, 0x7610, R206 ;  /* 0x00007610ffce7816 */ /* 0x000fe200000000ce */
[----:B0-----:R-:W-:-:S02]  /*e1b0*/  @P3 IMAD.MOV.U32 R192, RZ, RZ, R3 ;  /* 0x000000ffffc03224 */ /* 0x001fc400078e0003 */
[----:B------:R-:W4:Y:S01]  /*e1c0*/  LDL R3, [R1+0x308] ;  /* 0x0003080001037983 */ /* 0x000f220000100800 */
[----:B------:R-:W-:-:S03]  /*e1d0*/  @P3 IMAD.MOV.U32 R193, RZ, RZ, R4 ;  /* 0x000000ffffc13224 */ /* 0x000fc600078e0004 */
[----:B------:R-:W4:Y:S04]  /*e1e0*/  LDL R4, [R1+0x304] ;  /* 0x0003040001047983 */ /* 0x000f280000100800 */
[----:B------:R0:W4:Y:S02]  /*e1f0*/  @P3 LDG.E.U16 R204, desc[UR44][R192.64] ;  /* 0x0000002cc0cc3981 */ /* 0x000124000c1e1500 */
[----:B0-----:R-:W-:Y:S02]  /*e200*/  @P1 IMAD.MOV.U32 R192, RZ, RZ, R5 ;  /* 0x000000ffffc01224 */ /* 0x001fe400078e0005 */
[----:B------:R-:W-:Y:S01]  /*e210*/  @P1 IMAD.MOV.U32 R193, RZ, RZ, R6 ;  /* 0x000000ffffc11224 */ /* 0x000fe200078e0006 */
[----:B------:R-:W-:Y:S01]  /*e220*/  PRMT R208, RZ, 0x7610, R208 ;  /* 0x00007610ffd07816 */ /* 0x000fe200000000d0 */
[----:B------:R-:W4:Y:S04]  /*e230*/  LDL R6, [R1+0x374] ;  /* 0x0003740001067983 */ /* 0x000f280000100800 */
[----:B------:R3:W4:Y:S01]  /*e240*/  @P1 LDG.E.U16 R206, desc[UR44][R192.64] ;  /* 0x0000002cc0ce1981 */ /* 0x000722000c1e1500 */
[----:B------:R-:W-:-:S02]  /*e250*/  ISETP.GT.AND P3, PT, R12, 0x7c, PT ;  /* 0x0000007c0c00780c */ /* 0x000fc40003f64270 */
[----:B------:R-:W-:Y:S01]  /*e260*/  PRMT R210, RZ, 0x7610, R210 ;  /* 0x00007610ffd27816 */ /* 0x000fe200000000d2 */
[----:B------:R-:W4:Y:S01]  /*e270*/  LDL R5, [R1+0x378] ;  /* 0x0003780001057983 */ /* 0x000f220000100800 */
[----:B---3--:R-:W-:-:S03]  /*e280*/  @P2 IMAD.MOV.U32 R192, RZ, RZ, R0 ;  /* 0x000000ffffc02224 */ /* 0x008fc600078e0000 */
[----:B------:R-:W3:Y:S01]  /*e290*/  LDL R0, [R1+0x300] ;  /* 0x0003000001007983 */ /* 0x000ee20000100800 */
[----:B--2---:R-:W-:-:S03]  /*e2a0*/  @P2 IMAD.MOV.U32 R193, RZ, RZ, R2 ;  /* 0x000000ffffc12224 */ /* 0x004fc600078e0002 */
[----:B------:R-:W2:Y:S04]  /*e2b0*/  LDL R2, [R1+0x2fc] ;  /* 0x0002fc0001027983 */ /* 0x000ea80000100800 */
[----:B------:R4:W2:Y:S01]  /*e2c0*/  @P2 LDG.E.U16 R208, desc[UR44][R192.64] ;  /* 0x0000002cc0d02981 */ /* 0x0008a2000c1e1500 */
[----:B------:R-:W-:Y:S01]  /*e2d0*/  PRMT R212, RZ, 0x7610, R212 ;  /* 0x00007610ffd47816 */ /* 0x000fe200000000d4 */
[----:B----4-:R-:W-:Y:S02]  /*e2e0*/  @P2 IMAD.MOV.U32 R192, RZ, RZ, R7 ;  /* 0x000000ffffc02224 */ /* 0x010fe400078e0007 */
[----:B------:R-:W4:Y:S01]  /*e2f0*/  LDL R7, [R1+0x2f8] ;  /* 0x0002f80001077983 */ /* 0x000f220000100800 */
[----:B------:R-:W-:-:S03]  /*e300*/  @P2 IMAD.MOV.U32 R193, RZ, RZ, R8 ;  /* 0x000000ffffc12224 */ /* 0x000fc600078e0008 */
[----:B------:R-:W4:Y:S04]  /*e310*/  LDL R8, [R1+0x2f4] ;  /* 0x0002f40001087983 */ /* 0x000f280000100800 */
[----:B------:R0:W4:Y:S02]  /*e320*/  @P2 LDG.E.U16 R210, desc[UR44][R192.64] ;  /* 0x0000002cc0d22981 */ /* 0x000124000c1e1500 */
[----:B0-----:R-:W-:Y:S02]  /*e330*/  @P3 IMAD.MOV.U32 R192, RZ, RZ, R3 ;  /* 0x000000ffffc03224 */ /* 0x001fe400078e0003 */
[----:B------:R-:W4:Y:S01]  /*e340*/  LDL R3, [R1+0x370] ;  /* 0x0003700001037983 */ /* 0x000f220000100800 */
[----:B------:R-:W-:-:S03]  /*e350*/  @P3 IMAD.MOV.U32 R193, RZ, RZ, R4 ;  /* 0x000000ffffc13224 */ /* 0x000fc600078e0004 */
        /* <DEDUP_REMOVED lines=8> */
[----:B------:R-:W-:Y:S02]  /*e3e0*/  PRMT R216, RZ, 0x7610, R216 ;  /* 0x00007610ffd87816 */ /* 0x000fe400000000d8 */
[----:B------:R-:W-:Y:S02]  /*e3f0*/  ISETP.GT.AND P2, PT, R12, 0x7d, PT ;  /* 0x0000007d0c00780c */ /* 0x000fe40003f44270 */
[----:B------:R0:W2:Y:S01]  /*e400*/  @P3 LDG.E.U16 R214, desc[UR44][R192.64] ;  /* 0x0000002cc0d63981 */ /* 0x0000a2000c1e1500 */
[----:B------:R-:W-:-:S04]  /*e410*/  PRMT R218, RZ, 0x7610, R218 ;  /* 0x00007610ffda7816 */ /* 0x000fc800000000da */
[----:B0-----:R-:W-:Y:S02]  /*e420*/  @P1 IMAD.MOV.U32 R192, RZ, RZ, R5 ;  /* 0x000000ffffc01224 */ /* 0x001fe400078e0005 */
[----:B------:R-:W-:Y:S01]  /*e430*/  @P1 IMAD.MOV.U32 R193, RZ, RZ, R6 ;  /* 0x000000ffffc11224 */ /* 0x000fe200078e0006 */
[----:B------:R-:W2:Y:S04]  /*e440*/  LDL R5, [R1+0x464] ;  /* 0x0004640001057983 */ /* 0x000ea80000100800 */
[----:B------:R-:W2:Y:S04]  /*e450*/  LDL R6, [R1+0x460] ;  /* 0x0004600001067983 */ /* 0x000ea80000100800 */
[----:B------:R4:W2:Y:S01]  /*e460*/  @P1 LDG.E.U16 R216, desc[UR44][R192.64] ;  /* 0x0000002cc0d81981 */ /* 0x0008a2000c1e1500 */
[----:B------:R-:W-:Y:S01]  /*e470*/  PRMT R220, RZ, 0x7610, R220 ;  /* 0x00007610ffdc7816 */ /* 0x000fe200000000dc */
[----:B----4-:R-:W-:-:S02]  /*e480*/  @P1 IMAD.MOV.U32 R192, RZ, RZ, R3 ;  /* 0x000000ffffc01224 */ /* 0x010fc400078e0003 */
        /* <DEDUP_REMOVED lines=13> */
[----:B------:R-:W-:Y:S02]  /*e560*/  PRMT R222, RZ, 0x7610, R222 ;  /* 0x00007610ffde7816 */ /* 0x000fe400000000de */
[----:B------:R-:W-:Y:S02]  /*e570*/  ISETP.GT.AND P1, PT, R12, 0x67, PT ;  /* 0x000000670c00780c */ /* 0x000fe40003f24270 */
[----:B------:R-:W-:Y:S02]  /*e580*/  PRMT R224, RZ, 0x7610, R224 ;  /* 0x00007610ffe07816 */ /* 0x000fe400000000e0 */
[----:B------:R0:W2:Y:S01]  /*e590*/  @P2 LDG.E.U16 R222, desc[UR44][R192.64] ;  /* 0x0000002cc0de2981 */ /* 0x0000a2000c1e1500 */
[----:B------:R-:W-:Y:S01]  /*e5a0*/  PRMT R226, RZ, 0x7610, R226 ;  /* 0x00007610ffe27816 */ /* 0x000fe200000000e2 */
[----:B0-----:R-:W-:Y:S02]  /*e5b0*/  @P0 IMAD.MOV.U32 R192, RZ, RZ, R5 ;  /* 0x000000ffffc00224 */ /* 0x001fe400078e0005 */
[----:B------:R-:W2:Y:S01]  /*e5c0*/  LDL R5, [R1+0x3e4] ;  /* 0x0003e40001057983 */ /* 0x000ea20000100800 */
[----:B------:R-:W-:-:S03]  /*e5d0*/  @P0 IMAD.MOV.U32 R193, RZ, RZ, R6 ;  /* 0x000000ffffc10224 */ /* 0x000fc600078e0006 */
[----:B------:R-:W2:Y:S04]  /*e5e0*/  LDL R6, [R1+0x3e0] ;  /* 0x0003e00001067983 */ /* 0x000ea80000100800 */
[----:B------:R4:W2:Y:S01]  /*e5f0*/  @P0 LDG.E.U16 R224, desc[UR44][R192.64] ;  /* 0x0000002cc0e00981 */ /* 0x0008a2000c1e1500 */
[----:B------:R-:W-:Y:S02]  /*e600*/  ISETP.GT.AND P0, PT, R12, 0x6e, PT ;  /* 0x0000006e0c00780c */ /* 0x000fe40003f04270 */
[----:B------:R-:W-:Y:S01]  /*e610*/  PRMT R228, RZ, 0x7610, R228 ;  /* 0x00007610ffe47816 */ /* 0x000fe200000000e4 */
[----:B----4-:R-:W-:Y:S02]  /*e620*/  @P1 IMAD.MOV.U32 R192, RZ, RZ, R3 ;  /* 0x000000ffffc01224 */ /* 0x010fe400078e0003 */
[----:B------:R-:W4:Y:S01]  /*e630*/  LDL R3, [R1+0x3dc] ;  /* 0x0003dc0001037983 */ /* 0x000f220000100800 */
[----:B------:R-:W-:-:S03]  /*e640*/  @P1 IMAD.MOV.U32 R193, RZ, RZ, R4 ;  /* 0x000000ffffc11224 */ /* 0x000fc600078e0004 */
[----:B------:R-:W4:Y:S04]  /*e650*/  LDL R4, [R1+0x3d8] ;  /* 0x0003d80001047983 */ /* 0x000f280000100800 */
[----:B------:R0:W4:Y:S02]  /*e660*/  @P1 LDG.E.U16 R226, desc[UR44][R192.64] ;  /* 0x0000002cc0e21981 */ /* 0x000124000c1e1500 */
[----:B0-----:R-:W-:Y:S01]  /*e670*/  @P1 IMAD.MOV.U32 R192, RZ, RZ, R7 ;  /* 0x000000ffffc01224 */ /* 0x001fe200078e0007 */
[----:B------:R-:W-:Y:S01]  /*e680*/  PRMT R230, RZ, 0x7610, R230 ;  /* 0x00007610ffe67816 */ /* 0x000fe200000000e6 */
        /* <DEDUP_REMOVED lines=10> */
[----:B------:R0:W2:Y:S01]  /*e730*/  @P0 LDG.E.U16 R230, desc[UR44][R192.64] ;  /* 0x0000002cc0e60981 */ /* 0x0000a2000c1e1500 */
[----:B------:R-:W-:Y:S01]  /*e740*/  PRMT R234, RZ, 0x7610, R234 ;  /* 0x00007610ffea7816 */ /* 0x000fe200000000ea */
[----:B0-----:R-:W-:Y:S02]  /*e750*/  @P0 IMAD.MOV.U32 R192, RZ, RZ, R5 ;  /* 0x000000ffffc00224 */ /* 0x001fe400078e0005 */
[----:B------:R-:W2:Y:S01]  /*e760*/  LDL R5, [R1+0x358] ;  /* 0x0003580001057983 */ /* 0x000ea20000100800 */
[----:B------:R-:W-:-:S03]  /*e770*/  @P0 IMAD.MOV.U32 R193, RZ, RZ, R6 ;  /* 0x000000ffffc10224 */ /* 0x000fc600078e0006 */
[----:B------:R-:W2:Y:S04]  /*e780*/  LDL R6, [R1+0x354] ;  /* 0x0003540001067983 */ /* 0x000ea80000100800 */
[----:B------:R4:W2:Y:S02]  /*e790*/  @P0 LDG.E.U16 R232, desc[UR44][R192.64] ;  /* 0x0000002cc0e80981 */ /* 0x0008a4000c1e1500 */
[----:B----4-:R-:W-:Y:S02]  /*e7a0*/  @P1 IMAD.MOV.U32 R192, RZ, RZ, R3 ;  /* 0x000000ffffc01224 */ /* 0x010fe400078e0003 */
        /* <DEDUP_REMOVED lines=14> */
[----:B0-----:R-:W-:Y:S02]  /*e890*/  @P0 IMAD.MOV.U32 R192, RZ, RZ, R9 ;  /* 0x000000ffffc00224 */ /* 0x001fe400078e0009 */
[----:B------:R-:W-:-:S05]  /*e8a0*/  @P0 IMAD.MOV.U32 R193, RZ, RZ, R10 ;  /* 0x000000ffffc10224 */ /* 0x000fca00078e000a */
[----:B------:R0:W2:Y:S01]  /*e8b0*/  @P0 LDG.E.U16 R238, desc[UR44][R192.64] ;  /* 0x0000002cc0ee0981 */ /* 0x0000a2000c1e1500 */
[----:B------:R-:W-:Y:S01]  /*e8c0*/  PRMT R242, RZ, 0x7610, R242 ;  /* 0x00007610fff27816 */ /* 0x000fe200000000f2 */
[----:B0-----:R-:W-:Y:S02]  /*e8d0*/  @P0 IMAD.MOV.U32 R192, RZ, RZ, R7 ;  /* 0x000000ffffc00224 */ /* 0x001fe400078e0007 */
[----:B------:R-:W-:-:S05]  /*e8e0*/  @P0 IMAD.MOV.U32 R193, RZ, RZ, R8 ;  /* 0x000000ffffc10224 */ /* 0x000fca00078e0008 */
[----:B------:R0:W2:Y:S01]  /*e8f0*/  @P0 LDG.E.U16 R240, desc[UR44][R192.64] ;  /* 0x0000002cc0f00981 */ /* 0x0000a2000c1e1500 */
[----:B------:R-:W-:Y:S02]  /*e900*/  ISETP.GT.AND P0, PT, R12, 0x7e, PT ;  /* 0x0000007e0c00780c */ /* 0x000fe40003f04270 */
[----:B------:R-:W-:Y:S01]  /*e910*/  PRMT R244, RZ, 0x7610, R244 ;  /* 0x00007610fff47816 */ /* 0x000fe200000000f4 */
[----:B0-----:R-:W-:Y:S02]  /*e920*/  @P1 IMAD.MOV.U32 R192, RZ, RZ, R5 ;  /* 0x000000ffffc01224 */ /* 0x001fe400078e0005 */
[----:B------:R-:W-:-:S05]  /*e930*/  @P1 IMAD.MOV.U32 R193, RZ, RZ, R6 ;  /* 0x000000ffffc11224 */ /* 0x000fca00078e0006 */
[----:B------:R4:W2:Y:S02]  /*e940*/  @P1 LDG.E.U16 R242, desc[UR44][R192.64] ;  /* 0x0000002cc0f21981 */ /* 0x0008a4000c1e1500 */
[----:B----4-:R-:W-:Y:S02]  /*e950*/  @P1 IMAD.MOV.U32 R193, RZ, RZ, R4 ;  /* 0x000000ffffc11224 */ /* 0x010fe400078e0004 */
[----:B------:R-:W-:Y:S01]  /*e960*/  @P1 IMAD.MOV.U32 R192, RZ, RZ, R3 ;  /* 0x000000ffffc01224 */ /* 0x000fe200078e0003 */
[----:B------:R-:W4:Y:S04]  /*e970*/  LDL R4, [R1+0x2d8] ;  /* 0x0002d80001047983 */ /* 0x000f280000100800 */
[----:B------:R-:W4:Y:S04]  /*e980*/  LDL.LU R249, [R1+0x1ac] ;  /* 0x0001ac0001f97983 */ /* 0x000f280000300800 */
[----:B------:R-:W4:Y:S04]  /*e990*/  LDL.LU R251, [R1+0x1a8] ;  /* 0x0001a80001fb7983 */ /* 0x000f280000300800 */
[----:B------:R-:W4:Y:S04]  /*e9a0*/  LDL.LU R188, [R1+0x174] ;  /* 0x0001740001bc7983 */ /* 0x000f280000300800 */
[----:B------:R-:W4:Y:S04]  /*e9b0*/  LDL.LU R7, [R1+0x170] ;  /* 0x0001700001077983 */ /* 0x000f280000300800 */
[----:B------:R3:W4:Y:S04]  /*e9c0*/  @P1 LDG.E.U16 R244, desc[UR44][R192.64] ;  /* 0x0000002cc0f41981 */ /* 0x000728000c1e1500 */
[----:B------:R-:W4:Y:S04]  /*e9d0*/  LDL.LU R189, [R1+0x13c] ;  /* 0x00013c0001bd7983 */ /* 0x000f280000300800 */
[----:B------:R-:W4:Y:S01]  /*e9e0*/  LDL.LU R5, [R1+0x138] ;  /* 0x0001380001057983 */ /* 0x000f220000300800 */
[----:B------:R-:W-:Y:S01]  /*e9f0*/  PRMT R246, RZ, 0x7610, R246 ;  /* 0x00007610fff67816 */ /* 0x000fe200000000f6 */
[----:B---3--:R-:W-:-:S02]  /*ea00*/  @P0 IMAD.MOV.U32 R192, RZ, RZ, R0 ;  /* 0x000000ffffc00224 */ /* 0x008fc400078e0000 */
[----:B------:R-:W3:Y:S01]  /*ea10*/  LDL.LU R0, [R1+0x104] ;  /* 0x0001040001007983 */ /* 0x000ee20000300800 */
[----:B--2---:R-:W-:-:S03]  /*ea20*/  @P0 IMAD.MOV.U32 R193, RZ, RZ, R2 ;  /* 0x000000ffffc10224 */ /* 0x004fc600078e0002 */
[----:B------:R-:W2:Y:S04]  /*ea30*/  LDL.LU R2, [R1+0x100] ;  /* 0x0001000001027983 */ /* 0x000ea80000300800 */
        /* <DEDUP_REMOVED lines=8> */
[----:B------:R0:W2:Y:S04]  /*eac0*/  @P0 LDG.E.U16 R246, desc[UR44][R192.64] ;  /* 0x0000002cc0f60981 */ /* 0x0000a8000c1e1500 */
[----:B------:R-:W0:Y:S04]  /*ead0*/  LDL R192, [R1+0x2dc] ;  /* 0x0002dc0001c07983 */ /* 0x000e280000100800 */
[----:B------:R-:W0:Y:S01]  /*eae0*/  LDL R193, [R1+0x2e0] ;  /* 0x0002e00001c17983 */ /* 0x000e220000100800 */
[----:B------:R-:W-:-:S02]  /*eaf0*/  PRMT R248, RZ, 0x7610, R248 ;  /* 0x00007610fff87816 */ /* 0x000fc400000000f8 */
[----:B------:R-:W-:Y:S02]  /*eb00*/  ISETP.GT.AND P1, PT, R12, 0x7f, PT ;  /* 0x0000007f0c00780c */ /* 0x000fe40003f24270 */
[----:B0-----:R-:W-:-:S04]  /*eb10*/  @P0 LOP3.LUT R193, R193, R192, RZ, 0x3c, !PT ;  /* 0x000000c0c1c10212 */ /* 0x001fc800078e3cff */
[----:B------:R-:W-:-:S04]  /*eb20*/  @P0 LOP3.LUT R192, R193, R192, RZ, 0x3c, !PT ;  /* 0x000000c0c1c00212 */ /* 0x000fc800078e3cff */
[----:B------:R-:W-:-:S05]  /*eb30*/  @P0 LOP3.LUT R193, R193, R192, RZ, 0x3c, !PT ;  /* 0x000000c0c1c10212 */ /* 0x000fca00078e3cff */
[----:B------:R4:W2:Y:S04]  /*eb40*/  @P0 LDG.E.U16 R248, desc[UR44][R192.64] ;  /* 0x0000002cc0f80981 */ /* 0x0008a8000c1e1500 */
[----:B------:R-:W3:Y:S01]  /*eb50*/  LDL R193, [R1+0x2d4] ;  /* 0x0002d40001c17983 */ /* 0x000ee20000100800 */
[----:B------:R-:W-:Y:S01]  /*eb60*/  PRMT R250, RZ, 0x7610, R250 ;  /* 0x00007610fffa7816 */ /* 0x000fe200000000fa */
[----:B----4-:R-:W-:Y:S02]  /*eb70*/  @P1 IMAD.MOV.U32 R192, RZ, RZ, R4 ;  /* 0x000000ffffc01224 */ /* 0x010fe400078e0004 */
[----:B------:R-:W0:Y:S03]  /*eb80*/  S2R R4, SR_TID.X ;  /* 0x0000000000047919 */ /* 0x000e260000002100 */
[----:B---3--:R1:W3:Y:S04]  /*eb90*/  @P1 LDG.E.U16 R250, desc[UR44][R192.64] ;  /* 0x0000002cc0fa1981 */ /* 0x0082e8000c1e1500 */
[----:B------:R-:W1:Y:S04]  /*eba0*/  LDL R192, [R1+0x2cc] ;  /* 0x0002cc0001c07983 */ /* 0x000e680000100800 */
[----:B------:R-:W1:Y:S01]  /*ebb0*/  LDL R193, [R1+0x2d0] ;  /* 0x0002d00001c17983 */ /* 0x000e620000100800 */
[----:B------:R-:W-:-:S02]  /*ebc0*/  PRMT R252, RZ, 0x7610, R252 ;  /* 0x00007610fffc7816 */ /* 0x000fc400000000fc */
[----:B0-----:R-:W-:-:S04]  /*ebd0*/  LOP3.LUT R4, R4, 0x7f, RZ, 0xc0, !PT ;  /* 0x0000007f04047812 */ /* 0x001fc800078ec0ff */
[----:B------:R-:W-:Y:S02]  /*ebe0*/  ISETP.GE.AND P0, PT, R4, R12, PT ;  /* 0x0000000c0400720c */ /* 0x000fe40003f06270 */
[----:B-1----:R-:W-:-:S04]  /*ebf0*/  @P1 LOP3.LUT R193, R193, R192, RZ, 0x3c, !PT ;  /* 0x000000c0c1c11212 */ /* 0x002fc800078e3cff */
[----:B------:R-:W-:-:S04]  /*ec00*/  @P1 LOP3.LUT R192, R193, R192, RZ, 0x3c, !PT ;  /* 0x000000c0c1c01212 */ /* 0x000fc800078e3cff */
[----:B------:R-:W-:-:S05]  /*ec10*/  @P1 LOP3.LUT R193, R193, R192, RZ, 0x3c, !PT ;  /* 0x000000c0c1c11212 */ /* 0x000fca00078e3cff */
[----:B------:R-:W4:Y:S04]  /*ec20*/  @P1 LDG.E.U16 R252, desc[UR44][R192.64] ;  /* 0x0000002cc0fc1981 */ /* 0x000f28000c1e1500 */
[----:B------:R-:W3:Y:S04]  /*ec30*/  LDL.LU R192, [R1+0xd0] ;  /* 0x0000d00001c07983 */ /* 0x000ee80000300800 */
[----:B------:R-:W4:Y:S04]  /*ec40*/  LDL.LU R193, [R1+0xcc] ;  /* 0x0000cc0001c17983 */ /* 0x000f280000300800 */
[----:B------:R-:W2:Y:S01]  /*ec50*/  LDL.LU R4, [R1+0xbb8] ;  /* 0x000bb80001047983 */ /* 0x000ea20000300800 */
[----:B------:R-:W-:Y:S06]  /*ec60*/  BAR.SYNC.DEFER_BLOCKING 0x0 ;  /* 0x0000000000007b1d */ /* 0x000fec0000010000 */
[----:B--2---:R0:W-:Y:S04]  /*ec70*/  STS.U16 [R4+UR43], R249 ;  /* 0x000000f904007988 */ /* 0x0041e8000800042b */
[----:B------:R1:W-:Y:S04]  /*ec80*/  STS.U16 [R4+UR43+0x10000], R251 ;  /* 0x010000fb04007988 */ /* 0x0003e8000800042b */
[----:B------:R2:W-:Y:S04]  /*ec90*/  STS.U16 [R4+UR43+0x400], R188 ;  /* 0x000400bc04007988 */ /* 0x0005e8000800042b */
[----:B0-----:R-:W4:Y:S04]  /*eca0*/  LDL.LU R249, [R1+0xbb4] ;  /* 0x000bb40001f97983 */ /* 0x001f280000300800 */
[----:B-1----:R-:W4:Y:S04]  /*ecb0*/  LDL.LU R251, [R1+0xbb0] ;  /* 0x000bb00001fb7983 */ /* 0x002f280000300800 */
[----:B--2---:R-:W2:Y:S04]  /*ecc0*/  LDL.LU R188, [R1+0xbac] ;  /* 0x000bac0001bc7983 */ /* 0x004ea80000300800 */
[----:B------:R0:W-:Y:S04]  /*ecd0*/  STS.U16 [R4+UR43+0x10400], R7 ;  /* 0x0104000704007988 */ /* 0x0001e8000800042b */
[----:B------:R1:W-:Y:S04]  /*ece0*/  STS.U16 [R4+UR43+0x800], R189 ;  /* 0x000800bd04007988 */ /* 0x0003e8000800042b */
[----:B------:R3:W-:Y:S04]  /*ecf0*/  STS.U16 [R4+UR43+0x10800], R5 ;  /* 0x0108000504007988 */ /* 0x0007e8000800042b */
[----:B0-----:R-:W2:Y:S04]  /*ed00*/  LDL.LU R7, [R1+0xba8] ;  /* 0x000ba80001077983 */ /* 0x001ea80000300800 */
[----:B-1----:R-:W2:Y:S04]  /*ed10*/  LDL.LU R189, [R1+0xba4] ;  /* 0x000ba40001bd7983 */ /* 0x002ea80000300800 */
[----:B---3--:R-:W3:Y:S04]  /*ed20*/  LDL.LU R5, [R1+0xba0] ;  /* 0x000ba00001057983 */ /* 0x008ee80000300800 */
[----:B------:R0:W-:Y:S04]  /*ed30*/  STS.U16 [R4+UR43+0xc00], R0 ;  /* 0x000c000004007988 */ /* 0x0001e8000800042b */
[----:B------:R1:W-:Y:S04]  /*ed40*/  STS.U16 [R4+UR43+0x10c00], R2 ;  /* 0x010c000204007988 */ /* 0x0003e8000800042b */
[----:B0-----:R-:W4:Y:S04]  /*ed50*/  LDL.LU R0, [R1+0xb9c] ;  /* 0x000b9c0001007983 */ /* 0x001f280000300800 */
[----:B-1----:R-:W2:Y:S04]  /*ed60*/  LDL.LU R2, [R1+0xb98] ;  /* 0x000b980001027983 */ /* 0x002ea80000300800 */
[----:B------:R0:W-:Y:S04]  /*ed70*/  STS.U16 [R4+UR43+0x1400], R10 ;  /* 0x0014000a04007988 */ /* 0x0001e8000800042b */
[----:B------:R1:W-:Y:S04]  /*ed80*/  STS.U16 [R4+UR43+0x11400], R11 ;  /* 0x0114000b04007988 */ /* 0x0003e8000800042b */
[----:B------:R1:W-:Y:S04]  /*ed90*/  STS.U16 [R4+UR43+0x1800], R190 ;  /* 0x001800be04007988 */ /* 0x0003e8000800042b */
[----:B0-----:R-:W3:Y:S04]  /*eda0*/  LDL.LU R10, [R1+0x1a4] ;  /* 0x0001a400010a7983 */ /* 0x001ee80000300800 */
[----:B-1----:R-:W3:Y:S04]  /*edb0*/  LDL.LU R11, [R1+0x1a0] ;  /* 0x0001a000010b7983 */ /* 0x002ee80000300800 */
[----:B------:R0:W-:Y:S04]  /*edc0*/  STS.U16 [R4+UR43+0x11800], R191 ;  /* 0x011800bf04007988 */ /* 0x0001e8000800042b */
[----:B------:R-:W3:Y:S04]  /*edd0*/  LDL.LU R190, [R1+0x16c] ;  /* 0x00016c0001be7983 */ /* 0x000ee80000300800 */
[----:B------:R1:W-:Y:S04]  /*ede0*/  STS.U16 [R4+UR43+0x1c00], R3 ;  /* 0x001c000304007988 */ /* 0x0003e8000800042b */
[----:B0-----:R-:W3:Y:S04]  /*edf0*/  LDL.LU R191, [R1+0x168] ;  /* 0x0001680001bf7983 */ /* 0x001ee80000300800 */
[----:B------:R-:W-:Y:S04]  /*ee00*/  STS.U16 [R4+UR43+0x12000], R8 ;  /* 0x0120000804007988 */ /* 0x000fe8000800042b */
[----:B-1----:R-:W3:Y:S04]  /*ee10*/  LDL.LU R3, [R1+0x134] ;  /* 0x0001340001037983 */ /* 0x002ee80000300800 */
[----:B----4-:R0:W-:Y:S04]  /*ee20*/  STS.U16 [R4+UR43+0x12400], R0 ;  /* 0x0124000004007988 */ /* 0x0101e8000800042b */
[----:B--2---:R1:W-:Y:S04]  /*ee30*/  STS.U16 [R4+UR43+0x2400], R2 ;  /* 0x0024000204007988 */ /* 0x0043e8000800042b */
[----:B0-----:R-:W2:Y:S04]  /*ee40*/  LDL.LU R0, [R1+0x130] ;  /* 0x0001300001007983 */ /* 0x001ea80000300800 */
[----:B-1----:R-:W4:Y:S04]  /*ee50*/  LDL.LU R2, [R1+0xfc] ;  /* 0x0000fc0001027983 */ /* 0x002f280000300800 */
[----:B------:R-:W4:Y:S04]  /*ee60*/  LDL.LU R8, [R1+0xf8] ;  /* 0x0000f80001087983 */ /* 0x000f280000300800 */
[----:B------:R0:W-:Y:S04]  /*ee70*/  STS.U16 [R4+UR43+0x1000], R192 ;  /* 0x001000c004007988 */ /* 0x0001e8000800042b */
[----:B------:R1:W-:Y:S04]  /*ee80*/  STS.U16 [R4+UR43+0x11000], R193 ;  /* 0x011000c104007988 */ /* 0x0003e8000800042b */
[----:B------:R1:W-:Y:S04]  /*ee90*/  STS.U16 [R4+UR43+0x2000], R6 ;  /* 0x0020000604007988 */ /* 0x0003e8000800042b */
[----:B0-----:R-:W4:Y:S04]  /*eea0*/  LDL.LU R192, [R1+0x2c] ;  /* 0x00002c0001c07983 */ /* 0x001f280000300800 */
[----:B-1----:R-:W4:Y:S04]  /*eeb0*/  LDL.LU R193, [R1+0x28] ;  /* 0x0000280001c17983 */ /* 0x002f280000300800 */
[----:B------:R-:W4:Y:S04]  /*eec0*/  LDL.LU R6, [R1+0x4] ;  /* 0x0000040001067983 */ /* 0x000f280000300800 */
[----:B------:R0:W-:Y:S04]  /*eed0*/  STS.U16 [R4+UR43+0x2800], R231 ;  /* 0x002800e704007988 */ /* 0x0001e8000800042b */
[----:B------:R1:W-:Y:S04]  /*eee0*/  STS.U16 [R4+UR43+0x11c00], R9 ;  /* 0x011c000904007988 */ /* 0x0003e8000800042b */
[----:B------:R3:W-:Y:S04]  /*eef0*/  STS.U16 [R4+UR43+0x12800], R229 ;  /* 0x012800e504007988 */ /* 0x0007e8000800042b */
[----:B0-----:R-:W4:Y:S01]  /*ef00*/  LDL.LU R231, [R1+0x5c] ;  /* 0x00005c0001e77983 */ /* 0x001f220000300800 */
[----:B-1----:R-:W-:-:S03]  /*ef10*/  LOP3.LUT R9, R4, 0x10, RZ, 0x3c, !PT ;  /* 0x0000001004097812 */ /* 0x002fc600078e3cff */
[----:B------:R0:W-:Y:S04]  /*ef20*/  STS.U16 [R4+UR43+0x2c00], R199 ;  /* 0x002c00c704007988 */ /* 0x0001e8000800042b */
[----:B---3--:R-:W3:Y:S04]  /*ef30*/  LDL.LU R229, [R1+0x60] ;  /* 0x0000600001e57983 */ /* 0x008ee80000300800 */
[----:B------:R1:W-:Y:S04]  /*ef40*/  STS.U16 [R4+UR43+0x12c00], R197 ;  /* 0x012c00c504007988 */ /* 0x0003e8000800042b */
[----:B0-----:R-:W3:Y:S04]  /*ef50*/  LDL.LU R199, [R1+0x94] ;  /* 0x0000940001c77983 */ /* 0x001ee80000300800 */
[----:B------:R0:W-:Y:S04]  /*ef60*/  STS.U16 [R4+UR43+0x13c00], R179 ;  /* 0x013c00b304007988 */ /* 0x0001e8000800042b */
[----:B-1----:R-:W3:Y:S04]  /*ef70*/  LDL.LU R197, [R1+0x98] ;  /* 0x0000980001c57983 */ /* 0x002ee80000300800 */
[----:B------:R-:W-:Y:S04]  /*ef80*/  STS.U16 [R4+UR43+0x3000], R153 ;  /* 0x0030009904007988 */ /* 0x000fe8000800042b */
[----:B0-----:R-:W3:Y:S04]  /*ef90*/  LDL.LU R179, [R1+0xc4] ;  /* 0x0000c40001b37983 */ /* 0x001ee80000300800 */
[----:B------:R-:W-:Y:S04]  /*efa0*/  STS.U16 [R4+UR43+0x13000], R154 ;  /* 0x0130009a04007988 */ /* 0x000fe8000800042b */
[----:B------:R-:W-:Y:S04]  /*efb0*/  STS.U16 [R4+UR43+0x3400], R166 ;  /* 0x003400a604007988 */ /* 0x000fe8000800042b */
[----:B------:R-:W-:Y:S04]  /*efc0*/  STS.U16 [R4+UR43+0x13400], R167 ;  /* 0x013400a704007988 */ /* 0x000fe8000800042b */
[----:B------:R-:W-:Y:S04]  /*efd0*/  STS.U16 [R4+UR43+0x3800], R176 ;  /* 0x003800b004007988 */ /* 0x000fe8000800042b */
[----:B------:R-:W-:Y:S04]  /*efe0*/  STS.U16 [R4+UR43+0x13800], R177 ;  /* 0x013800b104007988 */ /* 0x000fe8000800042b */
[----:B------:R-:W-:Y:S04]  /*eff0*/  STS.U16 [R4+UR43+0x3c00], R178 ;  /* 0x003c00b204007988 */ /* 0x000fe8000800042b */
[----:B------:R0:W-:Y:S04]  /*f000*/  STL [R1+0xaf8], R4 ;  /* 0x000af80401007387 */ /* 0x0001e80000100800 */
[----:B------:R1:W-:Y:S04]  /*f010*/  STS.U16 [R9+UR43+0x80], R10 ;  /* 0x0000800a09007988 */ /* 0x0003e8000800042b */
[----:B------:R1:W-:Y:S04]  /*f020*/  STS.U16 [R9+UR43+0x10080], R11 ;  /* 0x0100800b09007988 */ /* 0x0003e8000800042b */
[----:B0-----:R-:W3:Y:S04]  /*f030*/  LDL.LU R4, [R1+0xc8] ;  /* 0x0000c80001047983 */ /* 0x001ee80000300800 */
[----:B-1----:R-:W3:Y:S04]  /*f040*/  LDL.LU R10, [R1+0xb94] ;  /* 0x000b9400010a7983 */ /* 0x002ee80000300800 */
[----:B------:R-:W3:Y:S04]  /*f050*/  LDL.LU R11, [R1+0xb90] ;  /* 0x000b9000010b7983 */ /* 0x000ee80000300800 */
[----:B------:R0:W-:Y:S04]  /*f060*/  STS.U16 [R9+UR43+0x480], R190 ;  /* 0x000480be09007988 */ /* 0x0001e8000800042b */
[----:B------:R1:W-:Y:S04]  /*f070*/  STS.U16 [R9+UR43+0x10480], R191 ;  /* 0x010480bf09007988 */ /* 0x0003e8000800042b */
[----:B------:R1:W-:Y:S04]  /*f080*/  STS.U16 [R9+UR43+0x880], R3 ;  /* 0x0008800309007988 */ /* 0x0003e8000800042b */
[----:B0-----:R-:W3:Y:S04]  /*f090*/  LDL.LU R190, [R1+0xb8c] ;  /* 0x000b8c0001be7983 */ /* 0x001ee80000300800 */
[----:B-1----:R-:W3:Y:S04]  /*f0a0*/  LDL.LU R191, [R1+0xb88] ;  /* 0x000b880001bf7983 */ /* 0x002ee80000300800 */
[----:B------:R-:W3:Y:S04]  /*f0b0*/  LDL.LU R3, [R1+0xb84] ;  /* 0x000b840001037983 */ /* 0x000ee80000300800 */
[----:B--2---:R0:W-:Y:S04]  /*f0c0*/  STS.U16 [R9+UR43+0x10880], R0 ;  /* 0x0108800009007988 */ /* 0x0041e8000800042b */
[----:B----4-:R1:W-:Y:S04]  /*f0d0*/  STS.U16 [R9+UR43+0xc80], R2 ;  /* 0x000c800209007988 */ /* 0x0103e8000800042b */
[----:B------:R2:W-:Y:S04]  /*f0e0*/  STS.U16 [R9+UR43+0x10c80], R8 ;  /* 0x010c800809007988 */ /* 0x0005e8000800042b */
[----:B0-----:R-:W4:Y:S04]  /*f0f0*/  LDL.LU R0, [R1+0xb80] ;  /* 0x000b800001007983 */ /* 0x001f280000300800 */
[----:B-1----:R-:W4:Y:S04]  /*f100*/  LDL.LU R2, [R1+0xb7c] ;  /* 0x000b7c0001027983 */ /* 0x002f280000300800 */
[----:B--2---:R-:W2:Y:S04]  /*f110*/  LDL.LU R8, [R1+0xb78] ;  /* 0x000b780001087983 */ /* 0x004ea80000300800 */
[----:B---3--:R-:W-:Y:S04]  /*f120*/  STS.U16 [R9+UR43+0x1080], R4 ;  /* 0x0010800409007988 */ /* 0x008fe8000800042b */
[----:B------:R-:W-:Y:S04]  /*f130*/  STS.U16 [R9+UR43+0x11080], R179 ;  /* 0x011080b309007988 */ /* 0x000fe8000800042b */
[----:B------:R-:W-:Y:S04]  /*f140*/  STS.U16 [R9+UR43+0x1480], R197 ;  /* 0x001480c509007988 */ /* 0x000fe8000800042b */
[----:B------:R-:W-:Y:S04]  /*f150*/  STS.U16 [R9+UR43+0x11480], R199 ;  /* 0x011480c709007988 */ /* 0x000fe8000800042b */
[----:B------:R-:W-:Y:S04]  /*f160*/  STS.U16 [R9+UR43+0x1880], R229 ;  /* 0x001880e509007988 */ /* 0x000fe8000800042b */
[----:B------:R-:W-:Y:S04]  /*f170*/  STS.U16 [R9+UR43+0x11880], R231 ;  /* 0x011880e709007988 */ /* 0x000fe8000800042b */
[----:B------:R-:W-:Y:S04]  /*f180*/  STS.U16 [R9+UR43+0x1c80], R192 ;  /* 0x001c80c009007988 */ /* 0x000fe8000800042b */
[----:B------:R-:W-:Y:S04]  /*f190*/  STS.U16 [R9+UR43+0x11c80], R193 ;  /* 0x011c80c109007988 */ /* 0x000fe8000800042b */
[----:B--2---:R0:W-:Y:S04]  /*f1a0*/  STS.U16 [R9+UR43+0x2080], R8 ;  /* 0x0020800809007988 */ /* 0x0041e8000800042b */
[----:B------:R1:W-:Y:S04]  /*f1b0*/  STS.U16 [R9+UR43+0x12080], R6 ;  /* 0x0120800609007988 */ /* 0x0003e8000800042b */
[----:B0-----:R-:W2:Y:S04]  /*f1c0*/  LDL R8, [R1+0xadc] ;  /* 0x000adc0001087983 */ /* 0x001ea80000100800 */
[----:B-1----:R-:W2:Y:S04]  /*f1d0*/  LDL.LU R6, [R1+0x19c] ;  /* 0x00019c0001067983 */ /* 0x002ea80000300800 */
[----:B------:R-:W3:Y:S04]  /*f1e0*/  LDL.LU R4, [R1+0xbc] ;  /* 0x0000bc0001047983 */ /* 0x000ee80000300800 */
[----:B------:R-:W4:Y:S04]  /*f1f0*/  LDL.LU R179, [R1+0x90] ;  /* 0x0000900001b37983 */ /* 0x000f280000300800 */
[----:B------:R-:W4:Y:S04]  /*f200*/  LDL.LU R197, [R1+0x8c] ;  /* 0x00008c0001c57983 */ /* 0x000f280000300800 */
[----:B------:R-:W4:Y:S04]  /*f210*/  LDL.LU R199, [R1+0x58] ;  /* 0x0000580001c77983 */ /* 0x000f280000300800 */
[----:B------:R0:W-:Y:S04]  /*f220*/  STS.U16 [R9+UR43+0x2480], R5 ;  /* 0x0024800509007988 */ /* 0x0001e8000800042b */
[----:B------:R-:W4:Y:S04]  /*f230*/  LDL.LU R229, [R1+0x54] ;  /* 0x0000540001e57983 */ /* 0x000f280000300800 */
[----:B------:R1:W-:Y:S04]  /*f240*/  STS.U16 [R9+UR43+0x12480], R189 ;  /* 0x012480bd09007988 */ /* 0x0003e8000800042b */
[----:B------:R-:W4:Y:S04]  /*f250*/  LDL.LU R231, [R1+0x24] ;  /* 0x0000240001e77983 */ /* 0x000f280000300800 */
[----:B------:R1:W-:Y:S04]  /*f260*/  STS.U16 [R9+UR43+0x2880], R227 ;  /* 0x002880e309007988 */ /* 0x0003e8000800042b */
[----:B------:R-:W4:Y:S04]  /*f270*/  LDL.LU R192, [R1+0x20] ;  /* 0x0000200001c07983 */ /* 0x000f280000300800 */
[----:B------:R1:W-:Y:S04]  /*f280*/  STS.U16 [R9+UR43+0x12880], R225 ;  /* 0x012880e109007988 */ /* 0x0003e8000800042b */
[----:B------:R-:W4:Y:S04]  /*f290*/  LDL.LU R193, [R1] ;  /* 0x0000000001c17983 */ /* 0x000f280000300800 */
[----:B------:R1:W-:Y:S04]  /*f2a0*/  STS.U16 [R9+UR43+0x2c80], R195 ;  /* 0x002c80c309007988 */ /* 0x0003e8000800042b */
[----:B0-----:R-:W4:Y:S04]  /*f2b0*/  LDL.LU R5, [R1+0xb74] ;  /* 0x000b740001057983 */ /* 0x001f280000300800 */
[----:B------:R0:W-:Y:S04]  /*f2c0*/  STS.U16 [R9+UR43+0x12c80], R187 ;  /* 0x012c80bb09007988 */ /* 0x0001e8000800042b */
[----:B-1----:R-:W4:Y:S04]  /*f2d0*/  LDL.LU R189, [R1+0xb70] ;  /* 0x000b700001bd7983 */ /* 0x002f280000300800 */
[----:B------:R-:W-:Y:S04]  /*f2e0*/  STS.U16 [R9+UR43+0x3080], R155 ;  /* 0x0030809b09007988 */ /* 0x000fe8000800042b */
[----:B------:R-:W3:Y:S04]  /*f2f0*/  LDL.LU R227, [R1+0xc0] ;  /* 0x0000c00001e37983 */ /* 0x000ee80000300800 */
[----:B------:R-:W-:Y:S04]  /*f300*/  STS.U16 [R9+UR43+0x13080], R156 ;  /* 0x0130809c09007988 */ /* 0x000fe8000800042b */
[----:B------:R-:W4:Y:S04]  /*f310*/  LDL.LU R225, [R1+0xf0] ;  /* 0x0000f00001e17983 */ /* 0x000f280000300800 */
[----:B------:R-:W-:Y:S04]  /*f320*/  STS.U16 [R9+UR43+0x3480], R168 ;  /* 0x003480a809007988 */ /* 0x000fe8000800042b */
[----:B------:R-:W3:Y:S04]  /*f330*/  LDL.LU R195, [R1+0xf4] ;  /* 0x0000f40001c37983 */ /* 0x000ee80000300800 */
[----:B------:R-:W-:Y:S04]  /*f340*/  STS.U16 [R9+UR43+0x13480], R169 ;  /* 0x013480a909007988 */ /* 0x000fe8000800042b */
[----:B0-----:R-:W4:Y:S04]  /*f350*/  LDL.LU R187, [R1+0x128] ;  /* 0x0001280001bb7983 */ /* 0x001f280000300800 */
[----:B------:R0:W-:Y:S04]  /*f360*/  STS.U16 [R9+UR43+0x3880], R181 ;  /* 0x003880b509007988 */ /* 0x0001e8000800042b */
[----:B------:R1:W-:Y:S04]  /*f370*/  STS.U16 [R9+UR43+0x13880], R182 ;  /* 0x013880b609007988 */ /* 0x0003e8000800042b */
[----:B------:R1:W-:Y:S04]  /*f380*/  STS.U16 [R9+UR43+0x3c80], R183 ;  /* 0x003c80b709007988 */ /* 0x0003e8000800042b */
[----:B0-----:R-:W3:Y:S04]  /*f390*/  LDL.LU R181, [R1+0x12c] ;  /* 0x00012c0001b57983 */ /* 0x001ee80000300800 */
[----:B-1----:R-:W4:Y:S04]  /*f3a0*/  LDL.LU R182, [R1+0x160] ;  /* 0x0001600001b67983 */ /* 0x002f280000300800 */
[----:B------:R-:W3:Y:S04]  /*f3b0*/  LDL.LU R183, [R1+0x164] ;  /* 0x0001640001b77983 */ /* 0x000ee80000300800 */
[----:B------:R0:W-:Y:S04]  /*f3c0*/  STS.U16 [R9+UR43+0x13c80], R184 ;  /* 0x013c80b809007988 */ /* 0x0001e8000800042b */
[----:B0-----:R-:W4:Y:S04]  /*f3d0*/  LDL.LU R9, [R1+0xb6c] ;  /* 0x000b6c0001097983 */ /* 0x001f280000300800 */
[----:B------:R-:W3:Y:S04]  /*f3e0*/  LDL.LU R184, [R1+0x198] ;  /* 0x0001980001b87983 */ /* 0x000ee80000300800 */
[----:B--2---:R0:W-:Y:S04]  /*f3f0*/  STS.U16 [R8+UR43+0x100], R6 ;  /* 0x0001000608007988 */ /* 0x0041e8000800042b */
[----:B0-----:R-:W2:Y:S04]  /*f400*/  LDL.LU R6, [R1+0xb68] ;  /* 0x000b680001067983 */ /* 0x001ea80000300800 */
[----:B---3--:R-:W-:Y:S04]  /*f410*/  STS.U16 [R8+UR43+0x10100], R184 ;  /* 0x010100b808007988 */ /* 0x008fe8000800042b */
[----:B------:R0:W-:Y:S04]  /*f420*/  STS.U16 [R8+UR43+0x500], R183 ;  /* 0x000500b708007988 */ /* 0x0001e8000800042b */
[----:B----4-:R1:W-:Y:S04]  /*f430*/  STS.U16 [R8+UR43+0x10500], R182 ;  /* 0x010500b608007988 */ /* 0x0103e8000800042b */
[----:B------:R3:W-:Y:S04]  /*f440*/  STS.U16 [R8+UR43+0x900], R181 ;  /* 0x000900b508007988 */ /* 0x0007e8000800042b */
[----:B0-----:R-:W4:Y:S04]  /*f450*/  LDL.LU R183, [R1+0x190] ;  /* 0x0001900001b77983 */ /* 0x001f280000300800 */
[----:B-1----:R-:W4:Y:S04]  /*f460*/  LDL.LU R182, [R1+0x15c] ;  /* 0x00015c0001b67983 */ /* 0x002f280000300800 */
[----:B------:R0:W-:Y:S04]  /*f470*/  STS.U16 [R8+UR43+0x10900], R187 ;  /* 0x010900bb08007988 */ /* 0x0001e8000800042b */
[----:B---3--:R-:W3:Y:S04]  /*f480*/  LDL.LU R181, [R1+0x158] ;  /* 0x0001580001b57983 */ /* 0x008ee80000300800 */
[----:B------:R1:W-:Y:S04]  /*f490*/  STS.U16 [R8+UR43+0xd00], R195 ;  /* 0x000d00c308007988 */ /* 0x0003e8000800042b */
[----:B0-----:R-:W3:Y:S04]  /*f4a0*/  LDL.LU R187, [R1+0x124] ;  /* 0x0001240001bb7983 */ /* 0x001ee80000300800 */
[----:B------:R0:W-:Y:S04]  /*f4b0*/  STS.U16 [R8+UR43+0x10d00], R225 ;  /* 0x010d00e108007988 */ /* 0x0001e8000800042b */
[----:B-1----:R-:W3:Y:S04]  /*f4c0*/  LDL.LU R195, [R1+0x120] ;  /* 0x0001200001c37983 */ /* 0x002ee80000300800 */
        /* <DEDUP_REMOVED lines=18> */
[----:B-1----:R-:W3:Y:S04]  /*f5f0*/  LDL.LU R193, [R1+0x18] ;  /* 0x0000180001c17983 */ /* 0x002ee80000300800 */
[----:B------:R-:W4:Y:S04]  /*f600*/  LDL R184, [R1+0xad8] ;  /* 0x000ad80001b87983 */ /* 0x000f280000100800 */
[----:B--2---:R0:W-:Y:S04]  /*f610*/  STS.U16 [R8+UR43+0x12100], R6 ;  /* 0x0121000608007988 */ /* 0x0041e8000800042b */
[----:B------:R1:W-:Y:S04]  /*f620*/  STS.U16 [R8+UR43+0x2500], R7 ;  /* 0x0025000708007988 */ /* 0x0003e8000800042b */
[----:B------:R2:W-:Y:S04]  /*f630*/  STS.U16 [R8+UR43+0x12500], R188 ;  /* 0x012500bc08007988 */ /* 0x0005e8000800042b */
[----:B0-----:R-:W3:Y:S04]  /*f640*/  LDL.LU R6, [R1+0xb64] ;  /* 0x000b640001067983 */ /* 0x001ee80000300800 */
[----:B-1----:R-:W3:Y:S04]  /*f650*/  LDL.LU R7, [R1+0xb60] ;  /* 0x000b600001077983 */ /* 0x002ee80000300800 */
[----:B--2---:R-:W2:Y:S04]  /*f660*/  LDL.LU R188, [R1+0xb5c] ;  /* 0x000b5c0001bc7983 */ /* 0x004ea80000300800 */
[----:B------:R0:W-:Y:S04]  /*f670*/  STS.U16 [R8+UR43+0x2900], R223 ;  /* 0x002900df08007988 */ /* 0x0001e8000800042b */
[----:B------:R1:W-:Y:S04]  /*f680*/  STS.U16 [R8+UR43+0x12900], R221 ;  /* 0x012900dd08007988 */ /* 0x0003e8000800042b */
[----:B0-----:R-:W4:Y:S04]  /*f690*/  LDL.LU R223, [R1+0x194] ;  /* 0x0001940001df7983 */ /* 0x001f280000300800 */
[----:B-1----:R-:W2:Y:S04]  /*f6a0*/  LDL.LU R8, [R1+0xb58] ;  /* 0x000b580001087983 */ /* 0x002ea80000300800 */
[----:B------:R-:W3:Y:S04]  /*f6b0*/  LDL R221, [R1+0xadc] ;  /* 0x000adc0001dd7983 */ /* 0x000ee80000100800 */
        /* <DEDUP_REMOVED lines=10> */
[----:B----4-:R-:W-:Y:S04]  /*f760*/  STS.U16 [R184+UR43+0x180], R223 ;  /* 0x000180dfb8007988 */ /* 0x010fe8000800042b */
        /* <DEDUP_REMOVED lines=15> */
[----:B------:R0:W-:Y:S04]  /*f860*/  STS.U16 [R184+UR43+0x2180], R9 ;  /* 0x00218009b8007988 */ /* 0x0001e8000800042b */
[----:B0-----:R-:W3:Y:S04]  /*f870*/  LDL.LU R9, [R1+0xb54] ;  /* 0x000b540001097983 */ /* 0x001ee80000300800 */
[----:B------:R-:W4:Y:S04]  /*f880*/  LDL.LU R181, [R1+0x18c] ;  /* 0x00018c0001b57983 */ /* 0x000f280000300800 */
[----:B------:R-:W2:Y:S04]  /*f890*/  LDL.LU R187, [R1+0x188] ;  /* 0x0001880001bb7983 */ /* 0x000ea80000300800 */
[----:B------:R-:W3:Y:S04]  /*f8a0*/  LDL.LU R195, [R1+0x154] ;  /* 0x0001540001c37983 */ /* 0x000ee80000300800 */
        /* <DEDUP_REMOVED lines=9> */
[----:B------:R0:W-:Y:S04]  /*f940*/  STS.U16 [R184+UR43+0x12180], R189 ;  /* 0x012180bdb8007988 */ /* 0x0001e8000800042b */
[----:B------:R-:W3:Y:S04]  /*f950*/  LDL.LU R193, [R1+0x48] ;  /* 0x0000480001c17983 */ /* 0x000ee80000300800 */
[----:B0-----:R-:W3:Y:S01]  /*f960*/  LDL.LU R189, [R1+0x44] ;  /* 0x0000440001bd7983 */ /* 0x001ee20000300800 */
[----:B------:R-:W0:Y:S03]  /*f970*/  S2R R182, SR_TID.X ;  /* 0x0000000000b67919 */ /* 0x000e260000002100 */
[----:B------:R-:W-:Y:S04]  /*f980*/  STS.U16 [R184+UR43+0x2580], R251 ;  /* 0x002580fbb8007988 */ /* 0x000fe8000800042b */
[----:B------:R-:W-:Y:S04]  /*f990*/  STS.U16 [R184+UR43+0x12580], R249 ;  /* 0x012580f9b8007988 */ /* 0x000fe8000800042b */
[----:B------:R-:W-:Y:S04]  /*f9a0*/  STS.U16 [R184+UR43+0x2980], R219 ;  /* 0x002980dbb8007988 */ /* 0x000fe8000800042b */
[----:B------:R-:W-:Y:S04]  /*f9b0*/  STS.U16 [R184+UR43+0x12980], R217 ;  /* 0x012980d9b8007988 */ /* 0x000fe8000800042b */
[----:B------:R-:W-:Y:S04]  /*f9c0*/  STS.U16 [R184+UR43+0x2d80], R15 ;  /* 0x002d800fb8007988 */ /* 0x000fe8000800042b */
[----:B------:R-:W-:Y:S01]  /*f9d0*/  STS.U16 [R184+UR43+0x12d80], R16 ;  /* 0x012d8010b8007988 */ /* 0x000fe2000800042b */
[----:B0-----:R-:W-:-:S02]  /*f9e0*/  IMAD.SHL.U32 R183, R182, 0x2, RZ ;  /* 0x00000002b6b77824 */ /* 0x001fc400078e00ff */
[----:B------:R-:W-:Y:S01]  /*f9f0*/  IMAD.SHL.U32 R182, R182, 0x100, RZ ;  /* 0x00000100b6b67824 */ /* 0x000fe200078e00ff */
[----:B------:R-:W-:Y:S04]  /*fa00*/  STS.U16 [R184+UR43+0x3180], R159 ;  /* 0x0031809fb8007988 */ /* 0x000fe8000800042b */
[----:B------:R-:W-:Y:S01]  /*fa10*/  LOP3.LUT R182, R182, 0xc07e, R183, 0xc8, !PT ;  /* 0x0000c07eb6b67812 */ /* 0x000fe200078ec8b7 */
[----:B------:R-:W-:Y:S03]  /*fa20*/  STS.U16 [R184+UR43+0x13180], R160 ;  /* 0x013180a0b8007988 */ /* 0x000fe6000800042b */
[----:B------:R-:W-:Y:S01]  /*fa30*/  LOP3.LUT R182, R182, 0x40, RZ, 0x3c, !PT ;  /* 0x00000040b6b67812 */ /* 0x000fe200078e3cff */
[----:B------:R-:W-:Y:S04]  /*fa40*/  STS.U16 [R184+UR43+0x3580], R172 ;  /* 0x003580acb8007988 */ /* 0x000fe8000800042b */
[----:B------:R-:W-:Y:S04]  /*fa50*/  STS.U16 [R184+UR43+0x13580], R173 ;  /* 0x013580adb8007988 */ /* 0x000fe8000800042b */
[----:B------:R-:W-:Y:S04]  /*fa60*/  STS.U16 [R184+UR43+0x3980], R198 ;  /* 0x003980c6b8007988 */ /* 0x000fe8000800042b */
[----:B------:R-:W-:Y:S04]  /*fa70*/  STS.U16 [R184+UR43+0x13980], R200 ;  /* 0x013980c8b8007988 */ /* 0x000fe8000800042b */
[----:B------:R-:W-:Y:S04]  /*fa80*/  STS.U16 [R184+UR43+0x3d80], R202 ;  /* 0x003d80cab8007988 */ /* 0x000fe8000800042b */
[----:B------:R-:W-:Y:S04]  /*fa90*/  STS.U16 [R184+UR43+0x13d80], R204 ;  /* 0x013d80ccb8007988 */ /* 0x000fe8000800042b */
[----:B----4-:R0:W-:Y:S04]  /*faa0*/  STS.U16 [R182+UR43+0x200], R181 ;  /* 0x000200b5b6007988 */ /* 0x0101e8000800042b */
[----:B--2---:R1:W-:Y:S04]  /*fab0*/  STS.U16 [R182+UR43+0x10200], R187 ;  /* 0x010200bbb6007988 */ /* 0x0043e8000800042b */
[----:B---3--:R2:W-:Y:S04]  /*fac0*/  STS.U16 [R182+UR43+0x600], R195 ;  /* 0x000600c3b6007988 */ /* 0x0085e8000800042b */
[----:B------:R3:W-:Y:S04]  /*fad0*/  STS.U16 [R182+UR43+0x10600], R225 ;  /* 0x010600e1b6007988 */ /* 0x0007e8000800042b */
[----:B------:R4:W-:Y:S04]  /*fae0*/  STS.U16 [R182+UR43+0xa00], R227 ;  /* 0x000a00e3b6007988 */ /* 0x0009e8000800042b */
[----:B------:R-:W-:Y:S04]  /*faf0*/  STS.U16 [R182+UR43+0x10a00], R4 ;  /* 0x010a0004b6007988 */ /* 0x000fe8000800042b */
[----:B------:R-:W-:Y:S04]  /*fb00*/  STS.U16 [R182+UR43+0xe00], R179 ;  /* 0x000e00b3b6007988 */ /* 0x000fe8000800042b */
[----:B------:R-:W-:Y:S04]  /*fb10*/  STS.U16 [R182+UR43+0x10e00], R197 ;  /* 0x010e00c5b6007988 */ /* 0x000fe8000800042b */
[----:B0-----:R-:W4:Y:S04]  /*fb20*/  LDL.LU R181, [R1+0x184] ;  /* 0x0001840001b57983 */ /* 0x001f280000300800 */
[----:B------:R-:W-:Y:S04]  /*fb30*/  STS.U16 [R182+UR43+0x1200], R199 ;  /* 0x001200c7b6007988 */ /* 0x000fe8000800042b */
[----:B-1----:R-:W4:Y:S04]  /*fb40*/  LDL.LU R187, [R1+0x180] ;  /* 0x0001800001bb7983 */ /* 0x002f280000300800 */
[----:B------:R-:W-:Y:S04]  /*fb50*/  STS.U16 [R182+UR43+0x11200], R229 ;  /* 0x011200e5b6007988 */ /* 0x000fe8000800042b */
[----:B--2---:R-:W2:Y:S04]  /*fb60*/  LDL.LU R195, [R1+0x14c] ;  /* 0x00014c0001c37983 */ /* 0x004ea80000300800 */
[----:B------:R0:W-:Y:S04]  /*fb70*/  STS.U16 [R182+UR43+0x1600], R231 ;  /* 0x001600e7b6007988 */ /* 0x0001e8000800042b */
[----:B---3--:R-:W3:Y:S04]  /*fb80*/  LDL.LU R225, [R1+0x148] ;  /* 0x0001480001e17983 */ /* 0x008ee80000300800 */
[----:B------:R1:W-:Y:S04]  /*fb90*/  STS.U16 [R182+UR43+0x11600], R192 ;  /* 0x011600c0b6007988 */ /* 0x0003e8000800042b */
[----:B----4-:R-:W4:Y:S04]  /*fba0*/  LDL.LU R227, [R1+0x114] ;  /* 0x0001140001e37983 */ /* 0x010f280000300800 */
[----:B------:R1:W-:Y:S04]  /*fbb0*/  STS.U16 [R182+UR43+0x1a00], R193 ;  /* 0x001a00c1b6007988 */ /* 0x0003e8000800042b */
[----:B0-----:R-:W4:Y:S04]  /*fbc0*/  LDL.LU R231, [R1+0x110] ;  /* 0x0001100001e77983 */ /* 0x001f280000300800 */
[----:B------:R0:W-:Y:S04]  /*fbd0*/  STS.U16 [R182+UR43+0x11a00], R189 ;  /* 0x011a00bdb6007988 */ /* 0x0001e8000800042b */
[----:B-1----:R-:W4:Y:S04]  /*fbe0*/  LDL.LU R192, [R1+0xdc] ;  /* 0x0000dc0001c07983 */ /* 0x002f280000300800 */
[----:B------:R-:W-:Y:S04]  /*fbf0*/  STS.U16 [R182+UR43+0x1e00], R9 ;  /* 0x001e0009b6007988 */ /* 0x000fe8000800042b */
[----:B------:R-:W4:Y:S04]  /*fc00*/  LDL.LU R193, [R1+0xd8] ;  /* 0x0000d80001c17983 */ /* 0x000f280000300800 */
[----:B------:R1:W-:Y:S04]  /*fc10*/  STS.U16 [R182+UR43+0x11e00], R8 ;  /* 0x011e0008b6007988 */ /* 0x0003e8000800042b */
[----:B0-----:R-:W4:Y:S04]  /*fc20*/  LDL.LU R189, [R1+0xa8] ;  /* 0x0000a80001bd7983 */ /* 0x001f280000300800 */
[----:B-1----:R-:W4:Y:S04]  /*fc30*/  LDL.LU R8, [R1+0xa4] ;  /* 0x0000a40001087983 */ /* 0x002f280000300800 */
[----:B------:R0:W-:Y:S04]  /*fc40*/  STS.U16 [R182+UR43+0x2200], R5 ;  /* 0x00220005b6007988 */ /* 0x0001e8000800042b */
[----:B------:R1:W-:Y:S04]  /*fc50*/  STS.U16 [R182+UR43+0x12200], R2 ;  /* 0x01220002b6007988 */ /* 0x0003e8000800042b */
[----:B------:R-:W4:Y:S04]  /*fc60*/  LDL.LU R9, [R1+0x78] ;  /* 0x0000780001097983 */ /* 0x000f280000300800 */
[----:B0-----:R-:W4:Y:S01]  /*fc70*/  LDL.LU R5, [R1+0x74] ;  /* 0x0000740001057983 */ /* 0x001f220000300800 */
[----:B-1----:R-:W0:Y:S03]  /*fc80*/  S2R R2, SR_TID.X ;  /* 0x0000000000027919 */ /* 0x002e260000002100 */
[----:B------:R-:W4:Y:S04]  /*fc90*/  LDL.LU R179, [R1+0x40] ;  /* 0x0000400001b37983 */ /* 0x000f280000300800 */
[----:B------:R-:W4:Y:S04]  /*fca0*/  LDL.LU R197, [R1+0x3c] ;  /* 0x00003c0001c57983 */ /* 0x000f280000300800 */
[----:B------:R-:W4:Y:S04]  /*fcb0*/  LDL.LU R199, [R1+0x14] ;  /* 0x0000140001c77983 */ /* 0x000f280000300800 */
[----:B------:R-:W4:Y:S04]  /*fcc0*/  LDL.LU R229, [R1+0x10] ;  /* 0x0000100001e57983 */ /* 0x000f280000300800 */
[----:B------:R-:W-:Y:S04]  /*fcd0*/  STS.U16 [R182+UR43+0x2600], R247 ;  /* 0x002600f7b6007988 */ /* 0x000fe8000800042b */
[----:B------:R-:W-:Y:S04]  /*fce0*/  STS.U16 [R182+UR43+0x12600], R245 ;  /* 0x012600f5b6007988 */ /* 0x000fe8000800042b */
[----:B------:R-:W-:Y:S01]  /*fcf0*/  STS.U16 [R182+UR43+0x2a00], R215 ;  /* 0x002a00d7b6007988 */ /* 0x000fe2000800042b */
[----:B0-----:R-:W-:-:S02]  /*fd00*/  IMAD.SHL.U32 R16, R2, 0x2, RZ ;  /* 0x0000000202107824 */ /* 0x001fc400078e00ff */
[----:B------:R-:W-:Y:S01]  /*fd10*/  IMAD.SHL.U32 R4, R2, 0x100, RZ ;  /* 0x0000010002047824 */ /* 0x000fe200078e00ff */
[----:B------:R-:W-:Y:S04]  /*fd20*/  STS.U16 [R182+UR43+0x12a00], R213 ;  /* 0x012a00d5b6007988 */ /* 0x000fe8000800042b */
[----:B------:R-:W-:Y:S01]  /*fd30*/  STS.U16 [R182+UR43+0x2e00], R17 ;  /* 0x002e0011b6007988 */ /* 0x000fe2000800042b */
[----:B------:R-:W-:-:S03]  /*fd40*/  LOP3.LUT R4, R4, 0xc07e, R16, 0xc8, !PT ;  /* 0x0000c07e04047812 */ /* 0x000fc600078ec810 */
[----:B------:R-:W-:Y:S01]  /*fd50*/  STS.U16 [R182+UR43+0x12e00], R18 ;  /* 0x012e0012b6007988 */ /* 0x000fe2000800042b */
[----:B------:R-:W-:-:S03]  /*fd60*/  LOP3.LUT R4, R4, 0x50, RZ, 0x3c, !PT ;  /* 0x0000005004047812 */ /* 0x000fc600078e3cff */
        /* <DEDUP_REMOVED lines=10> */
[----:B--2---:R-:W-:Y:S04]  /*fe10*/  STS.U16 [R4+UR43+0x680], R195 ;  /* 0x000680c304007988 */ /* 0x004fe8000800042b */
[----:B---3--:R-:W-:Y:S04]  /*fe20*/  STS.U16 [R4+UR43+0x10680], R225 ;  /* 0x010680e104007988 */ /* 0x008fe8000800042b */
[----:B----4-:R-:W-:Y:S04]  /*fe30*/  STS.U16 [R4+UR43+0xa80], R227 ;  /* 0x000a80e304007988 */ /* 0x010fe8000800042b */
[----:B------:R0:W-:Y:S04]  /*fe40*/  STS.U16 [R4+UR43+0x10a80], R231 ;  /* 0x010a80e704007988 */ /* 0x0001e8000800042b */
[----:B------:R1:W-:Y:S04]  /*fe50*/  STS.U16 [R4+UR43+0xe80], R192 ;  /* 0x000e80c004007988 */ /* 0x0003e8000800042b */
[----:B0-----:R-:W2:Y:S04]  /*fe60*/  LDL.LU R231, [R1+0x17c] ;  /* 0x00017c0001e77983 */ /* 0x001ea80000300800 */
[----:B------:R0:W-:Y:S04]  /*fe70*/  STS.U16 [R4+UR43+0x10e80], R193 ;  /* 0x010e80c104007988 */ /* 0x0001e8000800042b */
[----:B-1----:R-:W3:Y:S04]  /*fe80*/  LDL.LU R192, [R1+0x178] ;  /* 0x0001780001c07983 */ /* 0x002ee80000300800 */
[----:B------:R1:W-:Y:S04]  /*fe90*/  STS.U16 [R4+UR43+0x1280], R189 ;  /* 0x001280bd04007988 */ /* 0x0003e8000800042b */
[----:B0-----:R-:W4:Y:S04]  /*fea0*/  LDL.LU R193, [R1+0x144] ;  /* 0x0001440001c17983 */ /* 0x001f280000300800 */
[----:B------:R0:W-:Y:S04]  /*feb0*/  STS.U16 [R4+UR43+0x11280], R8 ;  /* 0x0112800804007988 */ /* 0x0001e8000800042b */
[----:B-1----:R-:W4:Y:S04]  /*fec0*/  LDL.LU R189, [R1+0x140] ;  /* 0x0001400001bd7983 */ /* 0x002f280000300800 */
[----:B0-----:R-:W4:Y:S04]  /*fed0*/  LDL.LU R8, [R1+0x10c] ;  /* 0x00010c0001087983 */ /* 0x001f280000300800 */
[----:B------:R0:W-:Y:S04]  /*fee0*/  STS.U16 [R4+UR43+0x1680], R9 ;  /* 0x0016800904007988 */ /* 0x0001e8000800042b */
[----:B------:R1:W-:Y:S04]  /*fef0*/  STS.U16 [R4+UR43+0x11680], R5 ;  /* 0x0116800504007988 */ /* 0x0003e8000800042b */
[----:B------:R-:W-:Y:S04]  /*ff00*/  STS.U16 [R4+UR43+0x1a80], R179 ;  /* 0x001a80b304007988 */ /* 0x000fe8000800042b */
[----:B0-----:R-:W4:Y:S04]  /*ff10*/  LDL.LU R9, [R1+0x108] ;  /* 0x0001080001097983 */ /* 0x001f280000300800 */
[----:B------:R-:W-:Y:S04]  /*ff20*/  STS.U16 [R4+UR43+0x11a80], R197 ;  /* 0x011a80c504007988 */ /* 0x000fe8000800042b */
[----:B-1----:R-:W4:Y:S04]  /*ff30*/  LDL.LU R5, [R1+0xd4] ;  /* 0x0000d40001057983 */ /* 0x002f280000300800 */
[----:B------:R-:W-:Y:S04]  /*ff40*/  STS.U16 [R4+UR43+0x1e80], R199 ;  /* 0x001e80c704007988 */ /* 0x000fe8000800042b */
[----:B------:R-:W-:Y:S04]  /*ff50*/  STS.U16 [R4+UR43+0x11e80], R229 ;  /* 0x011e80e504007988 */ /* 0x000fe8000800042b */
[----:B------:R0:W-:Y:S04]  /*ff60*/  STS.U16 [R4+UR43+0x2280], R0 ;  /* 0x0022800004007988 */ /* 0x0001e8000800042b */
[----:B0-----:R-:W4:Y:S04]  /*ff70*/  LDL.LU R0, [R1+0xb50] ;  /* 0x000b500001007983 */ /* 0x001f280000300800 */
[----:B------:R0:W-:Y:S04]  /*ff80*/  STS.U16 [R4+UR43+0x12280], R3 ;  /* 0x0122800304007988 */ /* 0x0001e8000800042b */
[----:B------:R-:W-:Y:S04]  /*ff90*/  STS.U16 [R4+UR43+0x2680], R243 ;  /* 0x002680f304007988 */ /* 0x000fe8000800042b */
[----:B------:R-:W-:Y:S01]  /*ffa0*/  STS.U16 [R4+UR43+0x12680], R241 ;  /* 0x012680f104007988 */ /* 0x000fe2000800042b */
[----:B0-----:R-:W-:-:S02]  /*ffb0*/  IMAD.SHL.U32 R3, R2, 0x2, RZ ;  /* 0x0000000202037824 */ /* 0x001fc400078e00ff */
[----:B------:R-:W-:Y:S01]  /*ffc0*/  IMAD.SHL.U32 R2, R2, 0x100, RZ ;  /* 0x0000010002027824 */ /* 0x000fe200078e00ff */
[----:B------:R-:W-:Y:S04]  /*ffd0*/  STS.U16 [R4+UR43+0x2a80], R211 ;  /* 0x002a80d304007988 */ /* 0x000fe8000800042b */
[----:B------:R-:W-:Y:S01]  /*ffe0*/  STS.U16 [R4+UR43+0x12a80], R209 ;  /* 0x012a80d104007988 */ /* 0x000fe2000800042b */
[----:B------:R-:W-:-:S03]  /*fff0*/  LOP3.LUT R2, R2, 0xc07e, R3, 0xc8, !PT ;  /* 0x0000c07e02027812 */ /* 0x000fc600078ec803 */
[----:B------:R-:W-:Y:S04]  /*10000*/  STS.U16 [R4+UR43+0x2e80], R19 ;  /* 0x002e801304007988 */ /* 0x000fe8000800042b */
        /* <DEDUP_REMOVED lines=10> */
[----:B------:R-:W4:Y:S04]  /*100b0*/  LDL R16, [R1+0x2c4] ;  /* 0x0002c40001107983 */ /* 0x000f280000100800 */
[----:B--2---:R-:W-:Y:S04]  /*100c0*/  STS.U16 [R2+UR43+0x300], R231 ;  /* 0x000300e702007988 */ /* 0x004fe8000800042b */
[----:B---3--:R-:W-:Y:S04]  /*100d0*/  STS.U16 [R2+UR43+0x10300], R192 ;  /* 0x010300c002007988 */ /* 0x008fe8000800042b */
[----:B----4-:R-:W-:Y:S04]  /*100e0*/  STS.U16 [R2+UR43+0x700], R193 ;  /* 0x000700c102007988 */ /* 0x010fe8000800042b */
[----:B------:R0:W-:Y:S04]  /*100f0*/  STS.U16 [R2+UR43+0x10700], R189 ;  /* 0x010700bd02007988 */ /* 0x0001e8000800042b */
[----:B------:R1:W-:Y:S04]  /*10100*/  STS.U16 [R2+UR43+0xb00], R8 ;  /* 0x000b000802007988 */ /* 0x0003e8000800042b */
[----:B0-----:R-:W2:Y:S04]  /*10110*/  LDL R189, [R1+0x2b0] ;  /* 0x0002b00001bd7983 */ /* 0x001ea80000100800 */
[----:B-1----:R-:W3:Y:S04]  /*10120*/  LDL R8, [R1+0x2c8] ;  /* 0x0002c80001087983 */ /* 0x002ee80000100800 */
[----:B------:R0:W-:Y:S04]  /*10130*/  STS.U16 [R2+UR43+0x10b00], R9 ;  /* 0x010b000902007988 */ /* 0x0001e8000800042b */
[----:B------:R1:W-:Y:S04]  /*10140*/  STS.U16 [R2+UR43+0xf00], R5 ;  /* 0x000f000502007988 */ /* 0x0003e8000800042b */
[----:B0-----:R-:W4:Y:S04]  /*10150*/  LDL R9, [R1+0x2a8] ;  /* 0x0002a80001097983 */ /* 0x001f280000100800 */
[----:B-1----:R-:W2:Y:S04]  /*10160*/  LDL R5, [R1+0x2c0] ;  /* 0x0002c00001057983 */ /* 0x002ea80000100800 */
[----:B------:R-:W4:Y:S04]  /*10170*/  LDL.LU R4, [R1+0x280] ;  /* 0x0002800001047983 */ /* 0x000f280000300800 */
[----:B------:R-:W4:Y:S04]  /*10180*/  LDL.LU R3, [R1+0x2a4] ;  /* 0x0002a40001037983 */ /* 0x000f280000300800 */
[----:B------:R0:W-:Y:S04]  /*10190*/  STS.U16 [R2+UR43+0x10f00], R0 ;  /* 0x010f000002007988 */ /* 0x0001e8000800042b */
[----:B0-----:R-:W4:Y:S04]  /*101a0*/  LDL.LU R2, [R1+0x278] ;  /* 0x0002780001027983 */ /* 0x001f280000300800 */
[----:B------:R-:W4:Y:S04]  /*101b0*/  LDL.LU R0, [R1+0x29c] ;  /* 0x00029c0001007983 */ /* 0x000f280000300800 */
        /* <DEDUP_REMOVED lines=36> */
[----:B------:R-:W4:Y:S01]  /*10400*/  LDL.LU R193, [R1+0x1d0] ;  /* 0x0001d00001c17983 */ /* 0x000f220000300800 */
[----:B------:R-:W-:-:S03]  /*10410*/  PRMT R12, RZ, 0x7610, R12 ;  /* 0x00007610ff0c7816 */ /* 0x000fc6000000000c */
[----:B------:R-:W4:Y:S01]  /*10420*/  LDL.LU R192, [R1+0x1fc] ;  /* 0x0001fc0001c07983 */ /* 0x000f220000300800 */
[----:B------:R-:W-:-:S03]  /*10430*/  @!P0 IMAD.MOV.U32 R17, RZ, RZ, R16 ;  /* 0x000000ffff118224 */ /* 0x000fc600078e0010 */
        /* <DEDUP_REMOVED lines=9> */
[----:B---3--:R-:W-:Y:S01]  /*104d0*/  @!P0 IMAD.MOV.U32 R16, RZ, RZ, R8 ;  /* 0x000000ffff108224 */ /* 0x008fe200078e0008 */
[----:B------:R-:W-:-:S02]  /*104e0*/  PRMT R14, RZ, 0x7610, R14 ;  /* 0x00007610ff0e7816 */ /* 0x000fc4000000000e */
[----:B------:R-:W3:Y:S04]  /*104f0*/  LDL R8, [R1+0x2a0] ;  /* 0x0002a00001087983 */ /* 0x000ee80000100800 */
[----:B------:R2:W3:Y:S04]  /*10500*/  @!P0 LDG.E.U16 R12, desc[UR44][R16.64] ;  /* 0x0000002c100c8981 */ /* 0x0004e8000c1e1500 */
[----:B------:R-:W4:Y:S01]  /*10510*/  LDL R17, [R1+0x2bc] ;  /* 0x0002bc0001117983 */ /* 0x000f220000100800 */
[----:B--2---:R-:W-:Y:S01]  /*10520*/  @!P0 IMAD.MOV.U32 R16, RZ, RZ, R5 ;  /* 0x000000ffff108224 */ /* 0x004fe200078e0005 */
[----:B------:R-:W-:-:S02]  /*10530*/  PRMT R13, RZ, 0x7610, R13 ;  /* 0x00007610ff0d7816 */ /* 0x000fc4000000000d */
[----:B------:R-:W2:Y:S04]  /*10540*/  LDL R5, [R1+0x298] ;  /* 0x0002980001057983 */ /* 0x000ea80000100800 */
[----:B----4-:R0:W4:Y:S04]  /*10550*/  @!P0 LDG.E.U16 R14, desc[UR44][R16.64] ;  /* 0x0000002c100e8981 */ /* 0x010128000c1e1500 */
[----:B------:R-:W0:Y:S04]  /*10560*/  LDL R16, [R1+0x2b4] ;  /* 0x0002b40001107983 */ /* 0x000e280000100800 */
[----:B------:R-:W0:Y:S02]  /*10570*/  LDL R17, [R1+0x2b8] ;  /* 0x0002b80001117983 */ /* 0x000e240000100800 */
[----:B0-----:R-:W-:-:S04]  /*10580*/  @!P0 LOP3.LUT R17, R17, R16, RZ, 0x3c, !PT ;  /* 0x0000001011118212 */ /* 0x001fc800078e3cff */
[----:B------:R-:W-:-:S04]  /*10590*/  @!P0 LOP3.LUT R16, R17, R16, RZ, 0x3c, !PT ;  /* 0x0000001011108212 */ /* 0x000fc800078e3cff */
[----:B------:R-:W-:-:S05]  /*105a0*/  @!P0 LOP3.LUT R17, R17, R16, RZ, 0x3c, !PT ;  /* 0x0000001011118212 */ /* 0x000fca00078e3cff */
[----:B------:R0:W4:Y:S04]  /*105b0*/  @!P0 LDG.E.U16 R13, desc[UR44][R16.64] ;  /* 0x0000002c100d8981 */ /* 0x000128000c1e1500 */
[----:B------:R-:W3:Y:S01]  /*105c0*/  LDL R17, [R1+0x2ac] ;  /* 0x0002ac0001117983 */ /* 0x000ee20000100800 */
[----:B------:R-:W-:Y:S01]  /*105d0*/  PRMT R15, RZ, 0x7610, R15 ;  /* 0x00007610ff0f7816 */ /* 0x000fe2000000000f */
[----:B0-----:R-:W-:Y:S01]  /*105e0*/  @!P0 IMAD.MOV.U32 R16, RZ, RZ, R189 ;  /* 0x000000ffff108224 */ /* 0x001fe200078e00bd */
[----:B------:R-:W-:Y:S01]  /*105f0*/  PRMT R18, RZ, 0x7610, R18 ;  /* 0x00007610ff127816 */ /* 0x000fe20000000012 */
[----:B------:R0:W-:Y:S01]  /*10600*/  STL [R1+0xb00], R3 ;  /* 0x000b000301007387 */ /* 0x0001e20000100800 */
[----:B------:R-:W-:-:S03]  /*10610*/  PRMT R19, RZ, 0x7610, R19 ;  /* 0x00007610ff137816 */ /* 0x000fc60000000013 */
[----:B---3--:R1:W3:Y:S02]  /*10620*/  @!P0 LDG.E.U16 R15, desc[UR44][R16.64] ;  /* 0x0000002c100f8981 */ /* 0x0082e4000c1e1500 */
[----:B-1----:R-:W-:Y:S02]  /*10630*/  @!P0 IMAD.MOV.U32 R16, RZ, RZ, R9 ;  /* 0x000000ffff108224 */ /* 0x002fe400078e0009 */
[----:B------:R-:W-:Y:S02]  /*10640*/  @!P0 IMAD.MOV.U32 R17, RZ, RZ, R3 ;  /* 0x000000ffff118224 */ /* 0x000fe400078e0003 */
[----:B0-----:R-:W4:Y:S04]  /*10650*/  LDL.LU R3, [R1+0x290] ;  /* 0x0002900001037983 */ /* 0x001f280000300800 */
[----:B------:R0:W3:Y:S04]  /*10660*/  @!P0 LDG.E.U16 R18, desc[UR44][R16.64] ;  /* 0x0000002c10128981 */ /* 0x0000e8000c1e1500 */
[----:B------:R1:W-:Y:S01]  /*10670*/  STL [R1+0xafc], R0 ;  /* 0x000afc0001007387 */ /* 0x0003e20000100800 */
[----:B0-----:R-:W-:-:S03]  /*10680*/  @!P0 IMAD.MOV.U32 R17, RZ, RZ, R0 ;  /* 0x000000ffff118224 */ /* 0x001fc600078e0000 */
[----:B-1----:R-:W3:Y:S01]  /*10690*/  LDL.LU R0, [R1+0x288] ;  /* 0x0002880001007983 */ /* 0x002ee20000300800 */
[----:B------:R-:W-:Y:S01]  /*106a0*/  @!P0 IMAD.MOV.U32 R16, RZ, RZ, R8 ;  /* 0x000000ffff108224 */ /* 0x000fe200078e0008 */
[----:B------:R-:W-:Y:S02]  /*106b0*/  PRMT R20, RZ, 0x7610, R20 ;  /* 0x00007610ff147816 */ /* 0x000fe40000000014 */
[----:B------:R-:W-:Y:S01]  /*106c0*/  PRMT R153, RZ, 0x7610, R153 ;  /* 0x00007610ff997816 */ /* 0x000fe20000000099 */
[----:B------:R-:W3:Y:S04]  /*106d0*/  LDL.LU R189, [R1+0x1b4] ;  /* 0x0001b40001bd7983 */ /* 0x000ee80000300800 */
[----:B------:R2:W3:Y:S01]  /*106e0*/  @!P0 LDG.E.U16 R19, desc[UR44][R16.64] ;  /* 0x0000002c10138981 */ /* 0x0004e2000c1e1500 */
[----:B------:R-:W-:-:S02]  /*106f0*/  PRMT R154, RZ, 0x7610, R154 ;  /* 0x00007610ff9a7816 */ /* 0x000fc4000000009a */
[----:B------:R-:W-:Y:S01]  /*10700*/  PRMT R155, RZ, 0x7610, R155 ;  /* 0x00007610ff9b7816 */ /* 0x000fe2000000009b */
[----:B------:R-:W3:Y:S01]  /*10710*/  LDL.LU R8, [R1+0x1b0] ;  /* 0x0001b00001087983 */ /* 0x000ee20000300800 */
[----:B------:R-:W-:Y:S02]  /*10720*/  PRMT R156, RZ, 0x7610, R156 ;  /* 0x00007610ff9c7816 */ /* 0x000fe4000000009c */
[----:B------:R-:W-:Y:S01]  /*10730*/  PRMT R157, RZ, 0x7610, R157 ;  /* 0x00007610ff9d7816 */ /* 0x000fe2000000009d */
[----:B------:R-:W3:Y:S01]  /*10740*/  LDL.LU R9, [R1+0x70] ;  /* 0x0000700001097983 */ /* 0x000ee20000300800 */
[----:B--2---:R-:W-:Y:S02]  /*10750*/  @!P0 IMAD.MOV.U32 R16, RZ, RZ, R5 ;  /* 0x000000ffff108224 */ /* 0x004fe400078e0005 */
[----:B------:R-:W-:Y:S01]  /*10760*/  @!P0 IMAD.MOV.U32 R17, RZ, RZ, R249 ;  /* 0x000000ffff118224 */ /* 0x000fe200078e00f9 */
[----:B------:R-:W-:Y:S01]  /*10770*/  PRMT R158, RZ, 0x7610, R158 ;  /* 0x00007610ff9e7816 */ /* 0x000fe2000000009e */
[----:B------:R-:W2:Y:S04]  /*10780*/  LDL.LU R5, [R1+0x6c] ;  /* 0x00006c0001057983 */ /* 0x000ea80000300800 */
[----:B------:R0:W2:Y:S02]  /*10790*/  @!P0 LDG.E.U16 R20, desc[UR44][R16.64] ;  /* 0x0000002c10148981 */ /* 0x0000a4000c1e1500 */
[----:B0-----:R-:W-:Y:S01]  /*107a0*/  @!P0 IMAD.MOV.U32 R17, RZ, RZ, R245 ;  /* 0x000000ffff118224 */ /* 0x001fe200078e00f5 */
[----:B------:R-:W-:-:S02]  /*107b0*/  PRMT R159, RZ, 0x7610, R159 ;  /* 0x00007610ff9f7816 */ /* 0x000fc4000000009f */
[----:B------:R-:W-:Y:S02]  /*107c0*/  PRMT R160, RZ, 0x7610, R160 ;  /* 0x00007610ffa07816 */ /* 0x000fe400000000a0 */
[----:B------:R-:W-:Y:S02]  /*107d0*/  PRMT R161, RZ, 0x7610, R161 ;  /* 0x00007610ffa17816 */ /* 0x000fe400000000a1 */
[----:B------:R-:W-:Y:S02]  /*107e0*/  PRMT R162, RZ, 0x7610, R162 ;  /* 0x00007610ffa27816 */ /* 0x000fe400000000a2 */
[----:B------:R-:W-:Y:S02]  /*107f0*/  PRMT R163, RZ, 0x7610, R163 ;  /* 0x00007610ffa37816 */ /* 0x000fe400000000a3 */
[----:B------:R-:W-:Y:S02]  /*10800*/  PRMT R164, RZ, 0x7610, R164 ;  /* 0x00007610ffa47816 */ /* 0x000fe400000000a4 */
        /* <DEDUP_REMOVED lines=12> */
[----:B------:R-:W-:Y:S01]  /*108d0*/  PRMT R178, RZ, 0x7610, R178 ;  /* 0x00007610ffb27816 */ /* 0x000fe200000000b2 */
[----:B----4-:R-:W-:-:S05]  /*108e0*/  @!P0 IMAD.MOV.U32 R16, RZ, RZ, R3 ;  /* 0x000000ffff108224 */ /* 0x010fca00078e0003 */
[----:B------:R0:W4:Y:S02]  /*108f0*/  @!P0 LDG.E.U16 R153, desc[UR44][R16.64] ;  /* 0x0000002c10998981 */ /* 0x000124000c1e1500 */
[----:B0-----:R-:W-:Y:S02]  /*10900*/  @!P0 IMAD.MOV.U32 R17, RZ, RZ, R241 ;  /* 0x000000ffff118224 */ /* 0x001fe400078e00f1 */
[----:B---3--:R-:W-:-:S05]  /*10910*/  @!P0 IMAD.MOV.U32 R16, RZ, RZ, R0 ;  /* 0x000000ffff108224 */ /* 0x008fca00078e0000 */
[----:B------:R0:W3:Y:S02]  /*10920*/  @!P0 LDG.E.U16 R154, desc[UR44][R16.64] ;  /* 0x0000002c109a8981 */ /* 0x0000e4000c1e1500 */
[----:B0-----:R-:W-:Y:S02]  /*10930*/  @!P0 IMAD.MOV.U32 R16, RZ, RZ, R4 ;  /* 0x000000ffff108224 */ /* 0x001fe400078e0004 */
[----:B------:R-:W-:-:S05]  /*10940*/  @!P0 IMAD.MOV.U32 R17, RZ, RZ, R229 ;  /* 0x000000ffff118224 */ /* 0x000fca00078e00e5 */
[----:B------:R0:W4:Y:S02]  /*10950*/  @!P0 LDG.E.U16 R155, desc[UR44][R16.64] ;  /* 0x0000002c109b8981 */ /* 0x000124000c1e1500 */
        /* <DEDUP_REMOVED lines=65> */
[----:B------:R0:W4:Y:S04]  /*10d70*/  @!P0 LDG.E.U16 R178, desc[UR44][R16.64] ;  /* 0x0000002c10b28981 */ /* 0x000128000c1e1500 */
[----:B------:R-:W2:Y:S04]  /*10d80*/  LDL R17, [R1+0xacc] ;  /* 0x000acc0001117983 */ /* 0x000ea80000100800 */
[----:B------:R-:W3:Y:S04]  /*10d90*/  LDL.LU R16, [R1+0x38] ;  /* 0x0000380001107983 */ /* 0x000ee80000300800 */
[----:B--2---:R1:W-:Y:S04]  /*10da0*/  STS.U16 [R17+UR43+0x1300], R189 ;  /* 0x001300bd11007988 */ /* 0x0043e8000800042b */
[----:B------:R2:W-:Y:S04]  /*10db0*/  STS.U16 [R17+UR43+0x11300], R8 ;  /* 0x0113000811007988 */ /* 0x0005e8000800042b */
[----:B------:R0:W-:Y:S04]  /*10dc0*/  STS.U16 [R17+UR43+0x1700], R9 ;  /* 0x0017000911007988 */ /* 0x0001e8000800042b */
[----:B-1----:R-:W4:Y:S04]  /*10dd0*/  LDL.LU R189, [R1+0xb4c] ;  /* 0x000b4c0001bd7983 */ /* 0x002f280000300800 */
[----:B--2---:R-:W2:Y:S04]  /*10de0*/  LDL.LU R8, [R1+0xb48] ;  /* 0x000b480001087983 */ /* 0x004ea80000300800 */
[----:B0-----:R-:W2:Y:S04]  /*10df0*/  LDL.LU R9, [R1+0xb44] ;  /* 0x000b440001097983 */ /* 0x001ea80000300800 */
[----:B------:R0:W-:Y:S04]  /*10e00*/  STS.U16 [R17+UR43+0x11700], R5 ;  /* 0x0117000511007988 */ /* 0x0001e8000800042b */
[----:B0-----:R-:W4:Y:S04]  /*10e10*/  LDL.LU R5, [R1+0xb40] ;  /* 0x000b400001057983 */ /* 0x001f280000300800 */
[----:B---3--:R0:W-:Y:S02]  /*10e20*/  STS.U16 [R17+UR43+0x1b00], R16 ;  /* 0x001b001011007988 */ /* 0x0081e4000800042b */
[----:B0-----:R-:W0:Y:S02]  /*10e30*/  S2R R16, SR_TID.X ;  /* 0x0000000000107919 */ /* 0x001e240000002100 */
[----:B----4-:R1:W-:Y:S04]  /*10e40*/  STS.U16 [R17+UR43+0x11b00], R5 ;  /* 0x011b000511007988 */ /* 0x0103e8000800042b */
[----:B------:R3:W-:Y:S04]  /*10e50*/  STS.U16 [R17+UR43+0x1f00], R189 ;  /* 0x001f00bd11007988 */ /* 0x0007e8000800042b */
[----:B------:R4:W-:Y:S04]  /*10e60*/  STS.U16 [R17+UR43+0x11f00], R188 ;  /* 0x011f00bc11007988 */ /* 0x0009e8000800042b */
[----:B-1----:R-:W2:Y:S04]  /*10e70*/  LDL.LU R5, [R1+0xb3c] ;  /* 0x000b3c0001057983 */ /* 0x002ea80000300800 */
[----:B---3--:R-:W3:Y:S04]  /*10e80*/  LDL.LU R189, [R1+0xb38] ;  /* 0x000b380001bd7983 */ /* 0x008ee80000300800 */
[----:B----4-:R-:W4:Y:S04]  /*10e90*/  LDL.LU R188, [R1+0xb34] ;  /* 0x000b340001bc7983 */ /* 0x010f280000300800 */
[----:B------:R1:W-:Y:S04]  /*10ea0*/  STS.U16 [R17+UR43+0x2300], R191 ;  /* 0x002300bf11007988 */ /* 0x0003e8000800042b */
[----:B------:R0:W-:Y:S04]  /*10eb0*/  STS.U16 [R17+UR43+0x12300], R190 ;  /* 0x012300be11007988 */ /* 0x0001e8000800042b */
[----:B------:R0:W-:Y:S04]  /*10ec0*/  STS.U16 [R17+UR43+0x2700], R239 ;  /* 0x002700ef11007988 */ /* 0x0001e8000800042b */
[----:B-1----:R-:W2:Y:S04]  /*10ed0*/  LDL.LU R191, [R1+0xb30] ;  /* 0x000b300001bf7983 */ /* 0x002ea80000300800 */
[----:B0-----:R-:W3:Y:S04]  /*10ee0*/  LDL.LU R190, [R1+0xb2c] ;  /* 0x000b2c0001be7983 */ /* 0x001ee80000300800 */
[----:B------:R-:W4:Y:S04]  /*10ef0*/  LDL.LU R239, [R1+0x1b8] ;  /* 0x0001b80001ef7983 */ /* 0x000f280000300800 */
[----:B------:R0:W-:Y:S04]  /*10f00*/  STS.U16 [R17+UR43+0x12700], R237 ;  /* 0x012700ed11007988 */ /* 0x0001e8000800042b */
[----:B------:R1:W-:Y:S04]  /*10f10*/  STS.U16 [R17+UR43+0x2b00], R207 ;  /* 0x002b00cf11007988 */ /* 0x0003e8000800042b */
[----:B------:R1:W-:Y:S04]  /*10f20*/  STS.U16 [R17+UR43+0x12b00], R205 ;  /* 0x012b00cd11007988 */ /* 0x0003e8000800042b */
[----:B0-----:R-:W2:Y:S04]  /*10f30*/  LDL.LU R237, [R1+0x1ec] ;  /* 0x0001ec0001ed7983 */ /* 0x001ea80000300800 */
[----:B-1----:R-:W3:Y:S04]  /*10f40*/  LDL.LU R207, [R1+0x1f4] ;  /* 0x0001f40001cf7983 */ /* 0x002ee80000300800 */
[----:B------:R-:W4:Y:S04]  /*10f50*/  LDL.LU R205, [R1+0x230] ;  /* 0x0002300001cd7983 */ /* 0x000f280000300800 */
[----:B------:R0:W-:Y:S04]  /*10f60*/  STS.U16 [R17+UR43+0x2f00], R21 ;  /* 0x002f001511007988 */ /* 0x0001e8000800042b */
[----:B------:R1:W-:Y:S04]  /*10f70*/  STS.U16 [R17+UR43+0x12f00], R22 ;  /* 0x012f001611007988 */ /* 0x0003e8000800042b */
[----:B------:R1:W-:Y:S04]  /*10f80*/  STS.U16 [R17+UR43+0x3300], R165 ;  /* 0x003300a511007988 */ /* 0x0003e8000800042b */
[----:B0-----:R-:W2:Y:S04]  /*10f90*/  LDL.LU R21, [R1+0x238] ;  /* 0x0002380001157983 */ /* 0x001ea80000300800 */
[----:B-1----:R-:W3:Y:S04]  /*10fa0*/  LDL.LU R22, [R1+0xac0] ;  /* 0x000ac00001167983 */ /* 0x002ee80000300800 */
[----:B------:R-:W4:Y:S04]  /*10fb0*/  LDL.LU R165, [R1+0xac4] ;  /* 0x000ac40001a57983 */ /* 0x000f280000300800 */
[----:B------:R0:W-:Y:S02]  /*10fc0*/  STS.U16 [R17+UR43+0x13300], R224 ;  /* 0x013300e011007988 */ /* 0x0001e4000800042b */
[----:B0-----:R-:W-:-:S02]  /*10fd0*/  IMAD.MOV.U32 R224, RZ, RZ, R17 ;  /* 0x000000ffffe07224 */ /* 0x001fc400078e0011 */
[C---:B------:R-:W-:Y:S02]  /*10fe0*/  IMAD.SHL.U32 R17, R16.reuse, 0x2, RZ ;  /* 0x0000000210117824 */ /* 0x040fe400078e00ff */
        /* <DEDUP_REMOVED lines=9> */
[----:B----4-:R-:W-:Y:S04]  /*11080*/  STS.U16 [R16+UR43+0x380], R165 ;  /* 0x000380a510007988 */ /* 0x010fe8000800042b */
[----:B---3--:R-:W-:Y:S04]  /*11090*/  STS.U16 [R16+UR43+0x10380], R22 ;  /* 0x0103801610007988 */ /* 0x008fe8000800042b */
[----:B--2---:R-:W-:Y:S04]  /*110a0*/  STS.U16 [R16+UR43+0x780], R21 ;  /* 0x0007801510007988 */ /* 0x004fe8000800042b */
[----:B------:R-:W-:Y:S04]  /*110b0*/  STS.U16 [R16+UR43+0x10780], R205 ;  /* 0x010780cd10007988 */ /* 0x000fe8000800042b */
[----:B------:R-:W-:Y:S04]  /*110c0*/  STS.U16 [R16+UR43+0xb80], R207 ;  /* 0x000b80cf10007988 */ /* 0x000fe8000800042b */
[----:B------:R-:W-:Y:S04]  /*110d0*/  STS.U16 [R16+UR43+0x10b80], R237 ;  /* 0x010b80ed10007988 */ /* 0x000fe8000800042b */
[----:B------:R-:W-:Y:S04]  /*110e0*/  STS.U16 [R16+UR43+0xf80], R239 ;  /* 0x000f80ef10007988 */ /* 0x000fe8000800042b */
[----:B------:R0:W-:Y:S04]  /*110f0*/  STS.U16 [R16+UR43+0x10f80], R190 ;  /* 0x010f80be10007988 */ /* 0x0001e8000800042b */
[----:B------:R1:W-:Y:S04]  /*11100*/  STS.U16 [R16+UR43+0x1380], R191 ;  /* 0x001380bf10007988 */ /* 0x0003e8000800042b */
[----:B------:R2:W-:Y:S04]  /*11110*/  STS.U16 [R16+UR43+0x11380], R188 ;  /* 0x011380bc10007988 */ /* 0x0005e8000800042b */
[----:B0-----:R-:W3:Y:S04]  /*11120*/  LDL.LU R190, [R1+0xb28] ;  /* 0x000b280001be7983 */ /* 0x001ee80000300800 */
[----:B-1----:R-:W4:Y:S04]  /*11130*/  LDL.LU R191, [R1+0xb24] ;  /* 0x000b240001bf7983 */ /* 0x002f280000300800 */
[----:B--2---:R-:W2:Y:S04]  /*11140*/  LDL.LU R188, [R1+0xb20] ;  /* 0x000b200001bc7983 */ /* 0x004ea80000300800 */
        /* <DEDUP_REMOVED lines=14> */
[----:B0-----:R-:W4:Y:S04]  /*11230*/  LDL.LU R11, [R1+0xb04] ;  /* 0x000b0400010b7983 */ /* 0x001f280000300800 */
[----:B------:R-:W4:Y:S01]  /*11240*/  LDL R21, [R1+0xae4] ;  /* 0x000ae40001157983 */ /* 0x000f220000100800 */
[----:B-1----:R-:W0:Y:S03]  /*11250*/  LDC R10, c[0x0][0x238] ;  /* 0x00008e00ff0a7b82 */ /* 0x002e260000000800 */
[----:B------:R-:W4:Y:S04]  /*11260*/  LDL.LU R205, [R1+0xabc] ;  /* 0x000abc0001cd7983 */ /* 0x000f280000300800 */
[----:B------:R-:W-:Y:S04]  /*11270*/  STS.U16 [R16+UR43+0x2780], R235 ;  /* 0x002780eb10007988 */ /* 0x000fe8000800042b */
[----:B------:R-:W4:Y:S04]  /*11280*/  LDL.LU R22, [R1+0xab4] ;  /* 0x000ab40001167983 */ /* 0x000f280000300800 */
[----:B------:R-:W-:Y:S04]  /*11290*/  STS.U16 [R16+UR43+0x12780], R233 ;  /* 0x012780e910007988 */ /* 0x000fe8000800042b */
[----:B------:R-:W-:Y:S04]  /*112a0*/  STS.U16 [R16+UR43+0x2b80], R203 ;  /* 0x002b80cb10007988 */ /* 0x000fe8000800042b */
[----:B------:R-:W-:Y:S04]  /*112b0*/  STS.U16 [R16+UR43+0x12b80], R201 ;  /* 0x012b80c910007988 */ /* 0x000fe8000800042b */
[----:B------:R-:W4:Y:S04]  /*112c0*/  LDL.LU R165, [R1+0xaac] ;  /* 0x000aac0001a57983 */ /* 0x000f280000300800 */
[----:B------:R-:W-:Y:S04]  /*112d0*/  STS.U16 [R16+UR43+0x2f80], R23 ;  /* 0x002f801710007988 */ /* 0x000fe8000800042b */
[----:B------:R-:W-:Y:S04]  /*112e0*/  STS.U16 [R16+UR43+0x12f80], R152 ;  /* 0x012f809810007988 */ /* 0x000fe8000800042b */
[----:B------:R-:W4:Y:S04]  /*112f0*/  LDL.LU R237, [R1+0xaa4] ;  /* 0x000aa40001ed7983 */ /* 0x000f280000300800 */
[----:B------:R-:W-:Y:S04]  /*11300*/  STS.U16 [R16+UR43+0x3380], R226 ;  /* 0x003380e210007988 */ /* 0x000fe8000800042b */
[----:B------:R-:W-:Y:S04]  /*11310*/  STS.U16 [R16+UR43+0x13380], R228 ;  /* 0x013380e410007988 */ /* 0x000fe8000800042b */
[----:B------:R-:W-:Y:S04]  /*11320*/  STS.U16 [R16+UR43+0x3780], R234 ;  /* 0x003780ea10007988 */ /* 0x000fe8000800042b */
[----:B------:R-:W-:Y:S04]  /*11330*/  STS.U16 [R16+UR43+0x13780], R236 ;  /* 0x013780ec10007988 */ /* 0x000fe8000800042b */
[----:B------:R-:W4:Y:S04]  /*11340*/  LDL.LU R207, [R1+0xa9c] ;  /* 0x000a9c0001cf7983 */ /* 0x000f280000300800 */
[----:B------:R-:W-:Y:S04]  /*11350*/  STS.U16 [R16+UR43+0x3b80], R242 ;  /* 0x003b80f210007988 */ /* 0x000fe8000800042b */
[----:B------:R-:W-:Y:S04]  /*11360*/  STS.U16 [R16+UR43+0x13b80], R244 ;  /* 0x013b80f410007988 */ /* 0x000fe8000800042b */
[----:B------:R-:W-:Y:S04]  /*11370*/  STS.U16 [R16+UR43+0x3f80], R250 ;  /* 0x003f80fa10007988 */ /* 0x000fe8000800042b */
[----:B------:R1:W-:Y:S04]  /*11380*/  STS.U16 [R16+UR43+0x13f80], R252 ;  /* 0x013f80fc10007988 */ /* 0x0003e8000800042b */
[----:B-1----:R-:W4:Y:S01]  /*11390*/  LDL.LU R16, [R1+0xa94] ;  /* 0x000a940001107983 */ /* 0x002f220000300800 */
[----:B0-----:R-:W-:-:S03]  /*113a0*/  IMAD.SHL.U32 R10, R10, 0x80, RZ ;  /* 0x000000800a0a7824 */ /* 0x001fc600078e00ff */
[----:B------:R-:W4:Y:S01]  /*113b0*/  LDL.LU R23, [R1+0xab8] ;  /* 0x000ab80001177983 */ /* 0x000f220000300800 */
[----:B------:R-:W-:-:S03]  /*113c0*/  IMAD.SHL.U32 R10, R10, 0x2, RZ ;  /* 0x000000020a0a7824 */ /* 0x000fc600078e00ff */
        /* <DEDUP_REMOVED lines=10> */
[----:B---3--:R-:W-:-:S02]  /*11470*/  IADD3 R190, P1, R190, R10, RZ ;  /* 0x0000000abebe7210 */ /* 0x008fc40007f3e0ff */
[----:B--2---:R-:W-:Y:S01]  /*11480*/  IADD3 R188, P0, R188, R10, RZ ;  /* 0x0000000abcbc7210 */ /* 0x004fe20007f1e0ff */
[----:B----4-:R-:W-:-:S04]  /*11490*/  VIADD R5, R5, 0x1 ;  /* 0x0000000105057836 */ /* 0x010fc80000000000 */
[----:B------:R-:W-:Y:S01]  /*114a0*/  IMAD.X R189, R189, 0x1, R11, P0 ;  /* 0x00000001bdbd7824 */ /* 0x000fe200000e060b */
[----:B------:R-:W-:Y:S02]  /*114b0*/  ISETP.NE.U32.AND P0, PT, R5, R21, PT ;  /* 0x000000150500720c */ /* 0x000fe40003f05070 */
[----:B------:R-:W2:Y:S01]  /*114c0*/  LDL.LU R21, [R1+0xa64] ;  /* 0x000a640001157983 */ /* 0x000ea20000300800 */
[----:B------:R-:W-:-:S03]  /*114d0*/  IADD3 R205, P5, R205, R10, RZ ;  /* 0x0000000acdcd7210 */ /* 0x000fc60007fbe0ff */
[----:B------:R-:W3:Y:S04]  /*114e0*/  LDL.LU R240, [R1+0xa88] ;  /* 0x000a880001f07983 */ /* 0x000ee80000300800 */
[----:B------:R-:W4:Y:S01]  /*114f0*/  LDL.LU R238, [R1+0xa5c] ;  /* 0x000a5c0001ee7983 */ /* 0x000f220000300800 */
[----:B------:R-:W-:-:S03]  /*11500*/  IADD3 R22, P6, R22, R10, RZ ;  /* 0x0000000a16167210 */ /* 0x000fc60007fde0ff */
[----:B------:R-:W4:Y:S01]  /*11510*/  LDL.LU R224, [R1+0xa80] ;  /* 0x000a800001e07983 */ /* 0x000f220000300800 */
[----:B------:R-:W-:-:S03]  /*11520*/  IMAD.X R191, R191, 0x1, R11, P1 ;  /* 0x00000001bfbf7824 */ /* 0x000fc600008e060b */
[----:B------:R0:W-:Y:S04]  /*11530*/  STL [R1+0xabc], R205 ;  /* 0x000abccd01007387 */ /* 0x0001e80000100800 */
[----:B0-----:R-:W4:Y:S01]  /*11540*/  LDL.LU R205, [R1+0xa54] ;  /* 0x000a540001cd7983 */ /* 0x001f220000300800 */
[----:B------:R-:W-:-:S03]  /*11550*/  IADD3 R165, P1, R165, R10, RZ ;  /* 0x0000000aa5a57210 */ /* 0x000fc60007f3e0ff */
[----:B------:R0:W-:Y:S01]  /*11560*/  STL [R1+0xab4], R22 ;  /* 0x000ab41601007387 */ /* 0x0001e20000100800 */
[----:B------:R-:W-:-:S03]  /*11570*/  IADD3 R237, P2, R237, R10, RZ ;  /* 0x0000000aeded7210 */ /* 0x000fc60007f5e0ff */
[----:B0-----:R-:W4:Y:S04]  /*11580*/  LDL.LU R22, [R1+0xa78] ;  /* 0x000a780001167983 */ /* 0x001f280000300800 */
[----:B------:R0:W-:Y:S04]  /*11590*/  STL [R1+0xaac], R165 ;  /* 0x000aaca501007387 */ /* 0x0001e80000100800 */
[----:B0-----:R-:W4:Y:S01]  /*115a0*/  LDL.LU R165, [R1+0xa4c] ;  /* 0x000a4c0001a57983 */ /* 0x001f220000300800 */
[----:B------:R-:W-:-:S03]  /*115b0*/  IADD3 R207, P3, R207, R10, RZ ;  /* 0x0000000acfcf7210 */ /* 0x000fc60007f7e0ff */
[----:B------:R0:W-:Y:S04]  /*115c0*/  STL [R1+0xaa4], R237 ;  /* 0x000aa4ed01007387 */ /* 0x0001e80000100800 */
[----:B0-----:R-:W4:Y:S04]  /*115d0*/  LDL.LU R237, [R1+0xa70] ;  /* 0x000a700001ed7983 */ /* 0x001f280000300800 */
[----:B------:R0:W-:Y:S04]  /*115e0*/  STL [R1+0xa9c], R207 ;  /* 0x000a9ccf01007387 */ /* 0x0001e80000100800 */
[----:B0-----:R-:W4:Y:S01]  /*115f0*/  LDL.LU R207, [R1+0xa44] ;  /* 0x000a440001cf7983 */ /* 0x001f220000300800 */
[----:B------:R-:W-:-:S05]  /*11600*/  IADD3 R16, P4, R16, R10, RZ ;  /* 0x0000000a10107210 */ /* 0x000fca0007f9e0ff */
[----:B------:R0:W-:Y:S04]  /*11610*/  STL [R1+0xa94], R16 ;  /* 0x000a941001007387 */ /* 0x0001e80000100800 */
[----:B0-----:R-:W4:Y:S01]  /*11620*/  LDL.LU R16, [R1+0xa68] ;  /* 0x000a680001107983 */ /* 0x001f220000300800 */
[--C-:B------:R-:W-:Y:S01]  /*11630*/  IMAD.X R23, R23, 0x1, R11.reuse, P5 ;  /* 0x0000000117177824 */ /* 0x100fe200028e060b */
[-C--:B------:R-:W-:Y:S01]  /*11640*/  IADD3 R201, P5, R201, R10.reuse, RZ ;  /* 0x0000000ac9c97210 */ /* 0x080fe20007fbe0ff */
[--C-:B------:R-:W-:Y:S01]  /*11650*/  IMAD.X R203, R203, 0x1, R11.reuse, P6 ;  /* 0x00000001cbcb7824 */ /* 0x100fe200030e060b */
[-C--:B------:R-:W-:Y:S01]  /*11660*/  IADD3 R232, P6, R232, R10.reuse, RZ ;  /* 0x0000000ae8e87210 */ /* 0x080fe20007fde0ff */
[--C-:B------:R-:W-:Y:S01]  /*11670*/  IMAD.X R17, R17, 0x1, R11.reuse, P1 ;  /* 0x0000000111117824 */ /* 0x100fe200008e060b */
[----:B------:R-:W-:Y:S04]  /*11680*/  STL [R1+0xab8], R23 ;  /* 0x000ab81701007387 */ /* 0x000fe80000100800 */
[----:B------:R-:W-:Y:S01]  /*11690*/  STL [R1+0xa8c], R201 ;  /* 0x000a8cc901007387 */ /* 0x000fe20000100800 */
[----:B------:R-:W-:Y:S01]  /*116a0*/  IADD3 R233, P1, R233, R10, RZ ;  /* 0x0000000ae9e97210 */ /* 0x000fe20007f3e0ff */
[----:B------:R-:W-:-:S02]  /*116b0*/  IMAD.X R235, R235, 0x1, R11, P2 ;  /* 0x00000001ebeb7824 */ /* 0x000fc400010e060b */
[----:B------:R0:W-:Y:S01]  /*116c0*/  STL [R1+0xa84], R232 ;  /* 0x000a84e801007387 */ /* 0x0001e20000100800 */
[----:B------:R-:W-:-:S03]  /*116d0*/  IADD3 R230, P2, R230, R10, RZ ;  /* 0x0000000ae6e67210 */ /* 0x000fc60007f5e0ff */
[----:B------:R-:W-:Y:S01]  /*116e0*/  STL [R1+0xab0], R203 ;  /* 0x000ab0cb01007387 */ /* 0x000fe20000100800 */
[----:B------:R-:W-:-:S03]  /*116f0*/  IMAD.X R239, R239, 0x1, R11, P3 ;  /* 0x00000001efef7824 */ /* 0x000fc600018e060b */
[----:B0-----:R-:W4:Y:S04]  /*11700*/  LDL.LU R232, [R1+0xa3c] ;  /* 0x000a3c0001e87983 */ /* 0x001f280000300800 */
[----:B------:R0:W-:Y:S01]  /*11710*/  STL [R1+0xaa8], R17 ;  /* 0x000aa81101007387 */ /* 0x0001e20000100800 */
[--C-:B------:R-:W-:Y:S01]  /*11720*/  IMAD.X R246, R246, 0x1, R11.reuse, P4 ;  /* 0x00000001f6f67824 */ /* 0x100fe200020e060b */
[-C--:B------:R-:W-:Y:S02]  /*11730*/  IADD3 R248, P3, R248, R10.reuse, RZ ;  /* 0x0000000af8f87210 */ /* 0x080fe40007f7e0ff */
[----:B0-----:R-:W4:Y:S04]  /*11740*/  LDL.LU R17, [R1+0xa60] ;  /* 0x000a600001117983 */ /* 0x001f280000300800 */
[----:B------:R0:W-:Y:S04]  /*11750*/  STL [R1+0xa74], R230 ;  /* 0x000a74e601007387 */ /* 0x0001e80000100800 */
[----:B------:R-:W-:Y:S04]  /*11760*/  STL [R1+0xa7c], R233 ;  /* 0x000a7ce901007387 */ /* 0x000fe80000100800 */
[----:B0-----:R-:W4:Y:S04]  /*11770*/  LDL.LU R230, [R1+0xa34] ;  /* 0x000a340001e67983 */ /* 0x001f280000300800 */
[----:B------:R-:W-:Y:S04]  /*11780*/  STL [R1+0xaa0], R235 ;  /* 0x000aa0eb01007387 */ /* 0x000fe80000100800 */
[----:B------:R0:W-:Y:S04]  /*11790*/  STL [R1+0xa98], R239 ;  /* 0x000a98ef01007387 */ /* 0x0001e80000100800 */
[----:B0-----:R-:W4:Y:S01]  /*117a0*/  LDL.LU R239, [R1+0xa58] ;  /* 0x000a580001ef7983 */ /* 0x001f220000300800 */
[----:B--2---:R-:W-:Y:S01]  /*117b0*/  IADD3 R21, P4, R21, R10, RZ ;  /* 0x0000000a15157210 */ /* 0x004fe20007f9e0ff */
[----:B---3--:R-:W-:-:S04]  /*117c0*/  IMAD.X R240, R240, 0x1, R11, P5 ;  /* 0x00000001f0f07824 */ /* 0x008fc800028e060b */
[----:B------:R0:W-:Y:S01]  /*117d0*/  STL [R1+0xa64], R21 ;  /* 0x000a641501007387 */ /* 0x0001e20000100800 */
[----:B----4-:R-:W-:-:S03]  /*117e0*/  IADD3 R238, P5, R238, R10, RZ ;  /* 0x0000000aeeee7210 */ /* 0x010fc60007fbe0ff */
[----:B------:R-:W-:Y:S01]  /*117f0*/  STL [R1+0xa6c], R248 ;  /* 0x000a6cf801007387 */ /* 0x000fe20000100800 */
[----:B------:R-:W-:-:S03]  /*11800*/  IMAD.X R224, R224, 0x1, R11, P6 ;  /* 0x00000001e0e07824 */ /* 0x000fc600030e060b */
[----:B0-----:R-:W2:Y:S04]  /*11810*/  LDL.LU R21, [R1+0xa2c] ;  /* 0x000a2c0001157983 */ /* 0x001ea80000300800 */
[----:B------:R-:W-:Y:S01]  /*11820*/  STL [R1+0xa90], R246 ;  /* 0x000a90f601007387 */ /* 0x000fe20000100800 */
[----:B------:R-:W-:-:S03]  /*11830*/  IADD3 R205, P6, R205, R10, RZ ;  /* 0x0000000acdcd7210 */ /* 0x000fc60007fde0ff */
[----:B------:R-:W-:Y:S04]  /*11840*/  STL [R1+0xa88], R240 ;  /* 0x000a88f001007387 */ /* 0x000fe80000100800 */
[----:B------:R0:W-:Y:S04]  /*11850*/  STL [R1+0xa54], R205 ;  /* 0x000a54cd01007387 */ /* 0x0001e80000100800 */
[----:B------:R-:W-:Y:S01]  /*11860*/  STL [R1+0xa5c], R238 ;  /* 0x000a5cee01007387 */ /* 0x000fe20000100800 */
[----:B------:R-:W-:-:S03]  /*11870*/  IMAD.X R22, R22, 0x1, R11, P1 ;  /* 0x0000000116167824 */ /* 0x000fc600008e060b */
[----:B0-----:R-:W3:Y:S04]  /*11880*/  LDL.LU R205, [R1+0xa50] ;  /* 0x000a500001cd7983 */ /* 0x001ee80000300800 */
[----:B------:R0:W-:Y:S04]  /*11890*/  STL [R1+0xa80], R224 ;  /* 0x000a80e001007387 */ /* 0x0001e80000100800 */
[----:B0-----:R-:W4:Y:S01]  /*118a0*/  LDL.LU R224, [R1+0xa24] ;  /* 0x000a240001e07983 */ /* 0x001f220000300800 */
[----:B------:R-:W-:-:S03]  /*118b0*/  IADD3 R165, P1, R165, R10, RZ ;  /* 0x0000000aa5a57210 */ /* 0x000fc60007f3e0ff */
[----:B------:R0:W-:Y:S01]  /*118c0*/  STL [R1+0xa78], R22 ;  /* 0x000a781601007387 */ /* 0x0001e20000100800 */
[----:B------:R-:W-:-:S03]  /*118d0*/  IMAD.X R237, R237, 0x1, R11, P2 ;  /* 0x00000001eded7824 */ /* 0x000fc600010e060b */
[----:B0-----:R-:W4:Y:S04]  /*118e0*/  LDL.LU R22, [R1+0xa48] ;  /* 0x000a480001167983 */ /* 0x001f280000300800 */
[----:B------:R0:W-:Y:S01]  /*118f0*/  STL [R1+0xa70], R237 ;  /* 0x000a70ed01007387 */ /* 0x0001e20000100800 */
[----:B------:R-:W-:-:S03]  /*11900*/  IADD3 R207, P2, R207, R10, RZ ;  /* 0x0000000acfcf7210 */ /* 0x000fc60007f5e0ff */
[----:B0-----:R-:W4:Y:S04]  /*11910*/  LDL.LU R237, [R1+0xa1c] ;  /* 0x000a1c0001ed7983 */ /* 0x001f280000300800 */
[----:B------:R-:W-:Y:S04]  /*11920*/  STL [R1+0xa4c], R165 ;  /* 0x000a4ca501007387 */ /* 0x000fe80000100800 */
[----:B------:R0:W-:Y:S01]  /*11930*/  STL [R1+0xa44], R207 ;  /* 0x000a44cf01007387 */ /* 0x0001e20000100800 */
[----:B------:R-:W-:-:S03]  /*11940*/  IMAD.X R16, R16, 0x1, R11, P3 ;  /* 0x0000000110107824 */ /* 0x000fc600018e060b */
[----:B0-----:R-:W4:Y:S04]  /*11950*/  LDL.LU R207, [R1+0xa40] ;  /* 0x000a400001cf7983 */ /* 0x001f280000300800 */
[----:B------:R-:W4:Y:S04]  /*11960*/  LDL.LU R23, [R1+0xa14] ;  /* 0x000a140001177983 */ /* 0x000f280000300800 */
[----:B------:R-:W4:Y:S04]  /*11970*/  LDL.LU R201, [R1+0xa38] ;  /* 0x000a380001c97983 */ /* 0x000f280000300800 */
[----:B------:R-:W4:Y:S04]  /*11980*/  LDL.LU R203, [R1+0xa0c] ;  /* 0x000a0c0001cb7983 */ /* 0x000f280000300800 */
[----:B------:R0:W-:Y:S04]  /*11990*/  STL [R1+0xa68], R16 ;  /* 0x000a681001007387 */ /* 0x0001e80000100800 */
[----:B------:R-:W4:Y:S04]  /*119a0*/  LDL.LU R165, [R1+0xa30] ;  /* 0x000a300001a57983 */ /* 0x000f280000300800 */
[----:B0-----:R-:W4:Y:S01]  /*119b0*/  LDL.LU R16, [R1+0xa04] ;  /* 0x000a040001107983 */ /* 0x001f220000300800 */
[----:B------:R-:W-:-:S03]  /*119c0*/  IADD3 R232, P3, R232, R10, RZ ;  /* 0x0000000ae8e87210 */ /* 0x000fc60007f7e0ff */
[----:B------:R-:W4:Y:S04]  /*119d0*/  LDL.LU R233, [R1+0xa28] ;  /* 0x000a280001e97983 */ /* 0x000f280000300800 */
[----:B------:R-:W4:Y:S01]  /*119e0*/  LDL.LU R235, [R1+0x9fc] ;  /* 0x0009fc0001eb7983 */ /* 0x000f220000300800 */
[----:B------:R-:W-:-:S03]  /*119f0*/  IMAD.X R17, R17, 0x1, R11, P4 ;  /* 0x0000000111117824 */ /* 0x000fc600020e060b */
[----:B------:R-:W-:Y:S04]  /*11a00*/  STL [R1+0xa3c], R232 ;  /* 0x000a3ce801007387 */ /* 0x000fe80000100800 */
[----:B------:R0:W-:Y:S01]  /*11a10*/  STL [R1+0xa60], R17 ;  /* 0x000a601101007387 */ /* 0x0001e20000100800 */
[----:B------:R-:W-:-:S03]  /*11a20*/  IADD3 R230, P4, R230, R10, RZ ;  /* 0x0000000ae6e67210 */ /* 0x000fc60007f9e0ff */
[----:B0-----:R-:W4:Y:S04]  /*11a30*/  LDL.LU R17, [R1+0xa20] ;  /* 0x000a200001117983 */ /* 0x001f280000300800 */
[----:B------:R-:W4:Y:S04]  /*11a40*/  LDL.LU R248, [R1+0x9f4] ;  /* 0x0009f40001f87983 */ /* 0x000f280000300800 */
[----:B------:R-:W4:Y:S04]  /*11a50*/  LDL.LU R246, [R1+0xa18] ;  /* 0x000a180001f67983 */ /* 0x000f280000300800 */
[----:B------:R-:W-:Y:S01]  /*11a60*/  STL [R1+0xa34], R230 ;  /* 0x000a34e601007387 */ /* 0x000fe20000100800 */
[----:B------:R-:W-:-:S03]  /*11a70*/  IMAD.X R239, R239, 0x1, R11, P5 ;  /* 0x00000001efef7824 */ /* 0x000fc600028e060b */
[----:B------:R-:W4:Y:S04]  /*11a80*/  LDL.LU R240, [R1+0x9ec] ;  /* 0x0009ec0001f07983 */ /* 0x000f280000300800 */
[----:B------:R0:W-:Y:S04]  /*11a90*/  STL [R1+0xa58], R239 ;  /* 0x000a58ef01007387 */ /* 0x0001e80000100800 */
[----:B0-----:R-:W4:Y:S04]  /*11aa0*/  LDL.LU R239, [R1+0xa10] ;  /* 0x000a100001ef7983 */ /* 0x001f280000300800 */
[----:B------:R-:W4:Y:S04]  /*11ab0*/  LDL.LU R238, [R1+0x9e4] ;  /* 0x0009e40001ee7983 */ /* 0x000f280000300800 */
[----:B------:R-:W4:Y:S04]  /*11ac0*/  LDL.LU R232, [R1+0xa08] ;  /* 0x000a080001e87983 */ /* 0x000f280000300800 */
[----:B------:R-:W4:Y:S01]  /*11ad0*/  LDL.LU R230, [R1+0x9dc] ;  /* 0x0009dc0001e67983 */ /* 0x000f220000300800 */
[----:B--2---:R-:W-:-:S05]  /*11ae0*/  IADD3 R21, P5, R21, R10, RZ ;  /* 0x0000000a15157210 */ /* 0x004fca0007fbe0ff */
[----:B------:R0:W-:Y:S04]  /*11af0*/  STL [R1+0xa2c], R21 ;  /* 0x000a2c1501007387 */ /* 0x0001e80000100800 */
[----:B0-----:R-:W2:Y:S01]  /*11b00*/  LDL.LU R21, [R1+0xa00] ;  /* 0x000a000001157983 */ /* 0x001ea20000300800 */
[----:B---3--:R-:W-:-:S05]  /*11b10*/  IMAD.X R205, R205, 0x1, R11, P6 ;  /* 0x00000001cdcd7824 */ /* 0x008fca00030e060b */
[----:B------:R0:W-:Y:S01]  /*11b20*/  STL [R1+0xa50], R205 ;  /* 0x000a50cd01007387 */ /* 0x0001e20000100800 */
[----:B----4-:R-:W-:-:S03]  /*11b30*/  IADD3 R224, P6, R224, R10, RZ ;  /* 0x0000000ae0e07210 */ /* 0x010fc60007fde0ff */
[----:B0-----:R-:W3:Y:S04]  /*11b40*/  LDL.LU R205, [R1+0x9d4] ;  /* 0x0009d40001cd7983 */ /* 0x001ee80000300800 */
[----:B------:R0:W-:Y:S01]  /*11b50*/  STL [R1+0xa24], R224 ;  /* 0x000a24e001007387 */ /* 0x0001e20000100800 */
[----:B------:R-:W-:-:S03]  /*11b60*/  IMAD.X R22, R22, 0x1, R11, P1 ;  /* 0x0000000116167824 */ /* 0x000fc600008e060b */
[----:B0-----:R-:W4:Y:S04]  /*11b70*/  LDL.LU R224, [R1+0x9f8] ;  /* 0x0009f80001e07983 */ /* 0x001f280000300800 */
[----:B------:R0:W-:Y:S01]  /*11b80*/  STL [R1+0xa48], R22 ;  /* 0x000a481601007387 */ /* 0x0001e20000100800 */
[----:B------:R-:W-:-:S03]  /*11b90*/  IADD3 R237, P1, R237, R10, RZ ;  /* 0x0000000aeded7210 */ /* 0x000fc60007f3e0ff */
[----:B0-----:R-:W4:Y:S04]  /*11ba0*/  LDL.LU R22, [R1+0x9cc] ;  /* 0x0009cc0001167983 */ /* 0x001f280000300800 */
[----:B------:R0:W-:Y:S04]  /*11bb0*/  STL [R1+0xa1c], R237 ;  /* 0x000a1ced01007387 */ /* 0x0001e80000100800 */
[----:B0-----:R-:W4:Y:S01]  /*11bc0*/  LDL.LU R237, [R1+0x9f0] ;  /* 0x0009f00001ed7983 */ /* 0x001f220000300800 */
[----:B------:R-:W-:Y:S01]  /*11bd0*/  IMAD.X R207, R207, 0x1, R11, P2 ;  /* 0x00000001cfcf7824 */ /* 0x000fe200010e060b */
[----:B------:R-:W-:-:S04]  /*11be0*/  IADD3 R23, P2, R23, R10, RZ ;  /* 0x0000000a17177210 */ /* 0x000fc80007f5e0ff */
[----:B------:R0:W-:Y:S01]  /*11bf0*/  STL [R1+0xa40], R207 ;  /* 0x000a40cf01007387 */ /* 0x0001e20000100800 */
[--C-:B------:R-:W-:Y:S01]  /*11c00*/  IMAD.X R201, R201, 0x1, R11.reuse, P3 ;  /* 0x00000001c9c97824 */ /* 0x100fe200018e060b */
[----:B------:R-:W-:Y:S02]  /*11c10*/  IADD3 R203, P3, R203, R10, RZ ;  /* 0x0000000acbcb7210 */ /* 0x000fe40007f7e0ff */
[----:B0-----:R-:W4:Y:S01]  /*11c20*/  LDL.LU R207, [R1+0x9c4] ;  /* 0x0009c40001cf7983 */ /* 0x001f220000300800 */
[----:B------:R-:W-:-:S03]  /*11c30*/  IMAD.X R165, R165, 0x1, R11, P4 ;  /* 0x00000001a5a57824 */ /* 0x000fc600020e060b */
[----:B------:R-:W-:Y:S04]  /*11c40*/  STL [R1+0xa14], R23 ;  /* 0x000a141701007387 */ /* 0x000fe80000100800 */
[----:B------:R-:W-:Y:S01]  /*11c50*/  STL [R1+0xa38], R201 ;  /* 0x000a38c901007387 */ /* 0x000fe20000100800 */
[----:B------:R-:W-:-:S03]  /*11c60*/  IADD3 R16, P4, R16, R10, RZ ;  /* 0x0000000a10107210 */ /* 0x000fc60007f9e0ff */
[----:B------:R0:W-:Y:S04]  /*11c70*/  STL [R1+0xa30], R165 ;  /* 0x000a30a501007387 */ /* 0x0001e80000100800 */
[----:B------:R-:W-:Y:S04]  /*11c80*/  STL [R1+0xa0c], R203 ;  /* 0x000a0ccb01007387 */ /* 0x000fe80000100800 */
[----:B0-----:R-:W4:Y:S04]  /*11c90*/  LDL.LU R165, [R1+0x9e8] ;  /* 0x0009e80001a57983 */ /* 0x001f280000300800 */
[----:B------:R0:W-:Y:S04]  /*11ca0*/  STL [R1+0xa04], R16 ;  /* 0x000a041001007387 */ /* 0x0001e80000100800 */
[----:B0-----:R-:W4:Y:S01]  /*11cb0*/  LDL.LU R16, [R1+0x9bc] ;  /* 0x0009bc0001107983 */ /* 0x001f220000300800 */
[----:B------:R-:W-:-:S02]  /*11cc0*/  IMAD.X R17, R17, 0x1, R11, P6 ;  /* 0x0000000111117824 */ /* 0x000fc400030e060b */
[--C-:B------:R-:W-:Y:S01]  /*11cd0*/  IMAD.X R233, R233, 0x1, R11.reuse, P5 ;  /* 0x00000001e9e97824 */ /* 0x100fe200028e060b */
[-C--:B------:R-:W-:Y:S02]  /*11ce0*/  IADD3 R235, P5, R235, R10.reuse, RZ ;  /* 0x0000000aebeb7210 */ /* 0x080fe40007fbe0ff */
[----:B------:R0:W-:Y:S01]  /*11cf0*/  STL [R1+0xa20], R17 ;  /* 0x000a201101007387 */ /* 0x0001e20000100800 */
[-C--:B------:R-:W-:Y:S01]  /*11d00*/  IADD3 R248, P6, R248, R10.reuse, RZ ;  /* 0x0000000af8f87210 */ /* 0x080fe20007fde0ff */
[----:B------:R-:W-:Y:S02]  /*11d10*/  IMAD.X R246, R246, 0x1, R11, P1 ;  /* 0x00000001f6f67824 */ /* 0x000fe400008e060b */
[----:B------:R-:W-:Y:S04]  /*11d20*/  STL [R1+0xa28], R233 ;  /* 0x000a28e901007387 */ /* 0x000fe80000100800 */
[----:B0-----:R-:W4:Y:S01]  /*11d30*/  LDL.LU R17, [R1+0x9e0] ;  /* 0x0009e00001117983 */ /* 0x001f220000300800 */
[----:B------:R-:W-:-:S03]  /*11d40*/  IADD3 R240, P1, R240, R10, RZ ;  /* 0x0000000af0f07210 */ /* 0x000fc60007f3e0ff */
[----:B------:R-:W-:Y:S04]  /*11d50*/  STL [R1+0x9fc], R235 ;  /* 0x0009fceb01007387 */ /* 0x000fe80000100800 */
[----:B------:R-:W-:Y:S01]  /*11d60*/  STL [R1+0x9f4], R248 ;  /* 0x0009f4f801007387 */ /* 0x000fe20000100800 */
[----:B------:R-:W-:Y:S01]  /*11d70*/  IMAD.X R239, R239, 0x1, R11, P2 ;  /* 0x00000001efef7824 */ /* 0x000fe200010e060b */
[----:B------:R-:W-:-:S04]  /*11d80*/  IADD3 R238, P2, R238, R10, RZ ;  /* 0x0000000aeeee7210 */ /* 0x000fc80007f5e0ff */
[----:B------:R0:W-:Y:S01]  /*11d90*/  STL [R1+0xa10], R239 ;  /* 0x000a10ef01007387 */ /* 0x0001e20000100800 */
[----:B------:R-:W-:-:S03]  /*11da0*/  IMAD.X R232, R232, 0x1, R11, P3 ;  /* 0x00000001e8e87824 */ /* 0x000fc600018e060b */
[----:B------:R-:W-:Y:S01]  /*11db0*/  STL [R1+0xa18], R246 ;  /* 0x000a18f601007387 */ /* 0x000fe20000100800 */
[----:B------:R-:W-:-:S03]  /*11dc0*/  IADD3 R230, P3, R230, R10, RZ ;  /* 0x0000000ae6e67210 */ /* 0x000fc60007f7e0ff */
[----:B0-----:R-:W4:Y:S04]  /*11dd0*/  LDL.LU R239, [R1+0x9b4] ;  /* 0x0009b40001ef7983 */ /* 0x001f280000300800 */
[----:B------:R-:W-:Y:S04]  /*11de0*/  STL [R1+0x9ec], R240 ;  /* 0x0009ecf001007387 */ /* 0x000fe80000100800 */
[----:B------:R-:W-:Y:S01]  /*11df0*/  STL [R1+0x9e4], R238 ;  /* 0x0009e4ee01007387 */ /* 0x000fe20000100800 */
[----:B--2---:R-:W-:-:S05]  /*11e00*/  IMAD.X R21, R21, 0x1, R11, P4 ;  /* 0x0000000115157824 */ /* 0x004fca00020e060b */
[----:B------:R0:W-:Y:S04]  /*11e10*/  STL [R1+0xa00], R21 ;  /* 0x000a001501007387 */ /* 0x0001e80000100800 */
[----:B------:R-:W-:Y:S04]  /*11e20*/  STL [R1+0xa08], R232 ;  /* 0x000a08e801007387 */ /* 0x000fe80000100800 */
[----:B0-----:R-:W2:Y:S04]  /*11e30*/  LDL.LU R21, [R1+0x9d8] ;  /* 0x0009d80001157983 */ /* 0x001ea80000300800 */
[----:B------:R-:W-:Y:S01]  /*11e40*/  STL [R1+0x9dc], R230 ;  /* 0x0009dce601007387 */ /* 0x000fe20000100800 */
[----:B---3--:R-:W-:-:S05]  /*11e50*/  IADD3 R205, P4, R205, R10, RZ ;  /* 0x0000000acdcd7210 */ /* 0x008fca0007f9e0ff */
[----:B------:R0:W-:Y:S01]  /*11e60*/  STL [R1+0x9d4], R205 ;  /* 0x0009d4cd01007387 */ /* 0x0001e20000100800 */
[----:B----4-:R-:W-:-:S03]  /*11e70*/  IMAD.X R224, R224, 0x1, R11, P5 ;  /* 0x00000001e0e07824 */ /* 0x010fc600028e060b */
[----:B0-----:R-:W3:Y:S01]  /*11e80*/  LDL.LU R205, [R1+0x9ac] ;  /* 0x0009ac0001cd7983 */ /* 0x001ee20000300800 */
[----:B------:R-:W-:-:S05]  /*11e90*/  IADD3 R22, P5, R22, R10, RZ ;  /* 0x0000000a16167210 */ /* 0x000fca0007fbe0ff */
[----:B------:R0:W-:Y:S01]  /*11ea0*/  STL [R1+0x9cc], R22 ;  /* 0x0009cc1601007387 */ /* 0x0001e20000100800 */
[----:B------:R-:W-:-:S03]  /*11eb0*/  IMAD.X R237, R237, 0x1, R11, P6 ;  /* 0x00000001eded7824 */ /* 0x000fc600030e060b */
[----:B0-----:R-:W4:Y:S04]  /*11ec0*/  LDL.LU R22, [R1+0x9d0] ;  /* 0x0009d00001167983 */ /* 0x001f280000300800 */
[----:B------:R-:W-:Y:S04]  /*11ed0*/  STL [R1+0x9f8], R224 ;  /* 0x0009f8e001007387 */ /* 0x000fe80000100800 */
[----:B------:R0:W-:Y:S01]  /*11ee0*/  STL [R1+0x9f0], R237 ;  /* 0x0009f0ed01007387 */ /* 0x0001e20000100800 */
[----:B------:R-:W-:-:S03]  /*11ef0*/  IADD3 R207, P6, R207, R10, RZ ;  /* 0x0000000acfcf7210 */ /* 0x000fc60007fde0ff */
[----:B0-----:R-:W4:Y:S04]  /*11f00*/  LDL.LU R237, [R1+0x9a4] ;  /* 0x0009a40001ed7983 */ /* 0x001f280000300800 */
[----:B------:R-:W4:Y:S04]  /*11f10*/  LDL.LU R226, [R1+0x9c8] ;  /* 0x0009c80001e27983 */ /* 0x000f280000300800 */
[----:B------:R-:W4:Y:S04]  /*11f20*/  LDL.LU R152, [R1+0x99c] ;  /* 0x00099c0001987983 */ /* 0x000f280000300800 */
[----:B------:R-:W4:Y:S04]  /*11f30*/  LDL.LU R23, [R1+0x9c0] ;  /* 0x0009c00001177983 */ /* 0x000f280000300800 */
[----:B------:R0:W-:Y:S04]  /*11f40*/  STL [R1+0x9c4], R207 ;  /* 0x0009c4cf01007387 */ /* 0x0001e80000100800 */
[----:B------:R-:W4:Y:S01]  /*11f50*/  LDL.LU R224, [R1+0x994] ;  /* 0x0009940001e07983 */ /* 0x000f220000300800 */
[----:B------:R-:W-:-:S03]  /*11f60*/  IMAD.X R165, R165, 0x1, R11, P1 ;  /* 0x00000001a5a57824 */ /* 0x000fc600008e060b */
[----:B0-----:R-:W4:Y:S04]  /*11f70*/  LDL.LU R207, [R1+0x9b8] ;  /* 0x0009b80001cf7983 */ /* 0x001f280000300800 */
[----:B------:R-:W4:Y:S04]  /*11f80*/  LDL.LU R201, [R1+0x98c] ;  /* 0x00098c0001c97983 */ /* 0x000f280000300800 */
[----:B------:R-:W4:Y:S01]  /*11f90*/  LDL.LU R203, [R1+0x9b0] ;  /* 0x0009b00001cb7983 */ /* 0x000f220000300800 */
[----:B------:R-:W-:-:S03]  /*11fa0*/  IADD3 R16, P1, R16, R10, RZ ;  /* 0x0000000a10107210 */ /* 0x000fc60007f3e0ff */
[----:B------:R-:W-:Y:S04]  /*11fb0*/  STL [R1+0x9e8], R165 ;  /* 0x0009e8a501007387 */ /* 0x000fe80000100800 */
[----:B------:R0:W-:Y:S04]  /*11fc0*/  STL [R1+0x9bc], R16 ;  /* 0x0009bc1001007387 */ /* 0x0001e80000100800 */
[----:B0-----:R-:W4:Y:S01]  /*11fd0*/  LDL.LU R16, [R1+0x984] ;  /* 0x0009840001107983 */ /* 0x001f220000300800 */
[----:B------:R-:W-:-:S03]  /*11fe0*/  IMAD.X R17, R17, 0x1, R11, P2 ;  /* 0x0000000111117824 */ /* 0x000fc600010e060b */
        /* <DEDUP_REMOVED lines=8> */
[----:B------:R-:W4:Y:S04]  /*12070*/  LDL.LU R238, [R1+0x990] ;  /* 0x0009900001ee7983 */ /* 0x000f280000300800 */
[----:B------:R-:W4:Y:S04]  /*12080*/  LDL.LU R232, [R1+0x964] ;  /* 0x0009640001e87983 */ /* 0x000f280000300800 */
[----:B------:R0:W-:Y:S04]  /*12090*/  STL [R1+0x9b4], R239 ;  /* 0x0009b4ef01007387 */ /* 0x0001e80000100800 */
[----:B0-----:R-:W4:Y:S04]  /*120a0*/  LDL.LU R239, [R1+0x988] ;  /* 0x0009880001ef7983 */ /* 0x001f280000300800 */
[----:B------:R-:W4:Y:S01]  /*120b0*/  LDL.LU R230, [R1+0x95c] ;  /* 0x00095c0001e67983 */ /* 0x000f220000300800 */
[----:B--2---:R-:W-:-:S05]  /*120c0*/  IMAD.X R21, R21, 0x1, R11, P3 ;  /* 0x0000000115157824 */ /* 0x004fca00018e060b */
[----:B------:R0:W-:Y:S04]  /*120d0*/  STL [R1+0x9d8], R21 ;  /* 0x0009d81501007387 */ /* 0x0001e80000100800 */
[----:B0-----:R-:W2:Y:S04]  /*120e0*/  LDL.LU R21, [R1+0x980] ;  /* 0x0009800001157983 */ /* 0x001ea80000300800 */
[----:B------:R-:W2:Y:S01]  /*120f0*/  LDL.LU R165, [R1+0x954] ;  /* 0x0009540001a57983 */ /* 0x000ea20000300800 */
[----:B---3--:R-:W-:-:S05]  /*12100*/  IADD3 R205, P3, R205, R10, RZ ;  /* 0x0000000acdcd7210 */ /* 0x008fca0007f7e0ff */
[----:B------:R0:W-:Y:S04]  /*12110*/  STL [R1+0x9ac], R205 ;  /* 0x0009accd01007387 */ /* 0x0001e80000100800 */
[----:B0-----:R-:W3:Y:S01]  /*12120*/  LDL.LU R205, [R1+0x978] ;  /* 0x0009780001cd7983 */ /* 0x001ee20000300800 */
[----:B----4-:R-:W-:-:S05]  /*12130*/  IMAD.X R22, R22, 0x1, R11, P4 ;  /* 0x0000000116167824 */ /* 0x010fca00020e060b */
[----:B------:R0:W-:Y:S04]  /*12140*/  STL [R1+0x9d0], R22 ;  /* 0x0009d01601007387 */ /* 0x0001e80000100800 */
[----:B0-----:R-:W4:Y:S01]  /*12150*/  LDL.LU R22, [R1+0x94c] ;  /* 0x00094c0001167983 */ /* 0x001f220000300800 */
[----:B------:R-:W-:Y:S01]  /*12160*/  IADD3 R237, P4, R237, R10, RZ ;  /* 0x0000000aeded7210 */ /* 0x000fe20007f9e0ff */
[----:B------:R-:W-:-:S04]  /*12170*/  IMAD.X R226, R226, 0x1, R11, P5 ;  /* 0x00000001e2e27824 */ /* 0x000fc800028e060b */
[----:B------:R0:W-:Y:S01]  /*12180*/  STL [R1+0x9a4], R237 ;  /* 0x0009a4ed01007387 */ /* 0x0001e20000100800 */
[-C--:B------:R-:W-:Y:S01]  /*12190*/  IADD3 R152, P5, R152, R10.reuse, RZ ;  /* 0x0000000a98987210 */ /* 0x080fe20007fbe0ff */
[----:B------:R-:W-:Y:S02]  /*121a0*/  IMAD.X R23, R23, 0x1, R11, P6 ;  /* 0x0000000117177824 */ /* 0x000fe400030e060b */
[----:B0-----:R-:W4:Y:S01]  /*121b0*/  LDL.LU R237, [R1+0x970] ;  /* 0x0009700001ed7983 */ /* 0x001f220000300800 */
[----:B------:R-:W-:-:S03]  /*121c0*/  IADD3 R224, P6, R224, R10, RZ ;  /* 0x0000000ae0e07210 */ /* 0x000fc60007fde0ff */
[----:B------:R-:W-:Y:S04]  /*121d0*/  STL [R1+0x9c8], R226 ;  /* 0x0009c8e201007387 */ /* 0x000fe80000100800 */
[----:B------:R-:W-:Y:S01]  /*121e0*/  STL [R1+0x99c], R152 ;  /* 0x00099c9801007387 */ /* 0x000fe20000100800 */
[----:B------:R-:W-:-:S03]  /*121f0*/  IMAD.X R207, R207, 0x1, R11, P1 ;  /* 0x00000001cfcf7824 */ /* 0x000fc600008e060b */
[----:B------:R0:W-:Y:S01]  /*12200*/  STL [R1+0x994], R224 ;  /* 0x000994e001007387 */ /* 0x0001e20000100800 */
[----:B------:R-:W-:-:S03]  /*12210*/  IADD3 R201, P1, R201, R10, RZ ;  /* 0x0000000ac9c97210 */ /* 0x000fc60007f3e0ff */
[----:B------:R-:W-:Y:S01]  /*12220*/  STL [R1+0x9c0], R23 ;  /* 0x0009c01701007387 */ /* 0x000fe20000100800 */
[----:B------:R-:W-:-:S03]  /*12230*/  IMAD.X R203, R203, 0x1, R11, P2 ;  /* 0x00000001cbcb7824 */ /* 0x000fc600010e060b */
[----:B0-----:R-:W4:Y:S04]  /*12240*/  LDL.LU R224, [R1+0x944] ;  /* 0x0009440001e07983 */ /* 0x001f280000300800 */
[----:B------:R0:W-:Y:S01]  /*12250*/  STL [R1+0x9b8], R207 ;  /* 0x0009b8cf01007387 */ /* 0x0001e20000100800 */
[----:B------:R-:W-:-:S03]  /*12260*/  IADD3 R16, P2, R16, R10, RZ ;  /* 0x0000000a10107210 */ /* 0x000fc60007f5e0ff */
[----:B0-----:R-:W4:Y:S04]  /*12270*/  LDL.LU R207, [R1+0x968] ;  /* 0x0009680001cf7983 */ /* 0x001f280000300800 */
[----:B------:R0:W-:Y:S04]  /*12280*/  STL [R1+0x984], R16 ;  /* 0x0009841001007387 */ /* 0x0001e80000100800 */
[----:B------:R-:W-:Y:S04]  /*12290*/  STL [R1+0x98c], R201 ;  /* 0x00098cc901007387 */ /* 0x000fe80000100800 */
[----:B0-----:R-:W4:Y:S01]  /*122a0*/  LDL.LU R16, [R1+0x93c] ;  /* 0x00093c0001107983 */ /* 0x001f220000300800 */
[--C-:B------:R-:W-:Y:S01]  /*122b0*/  IMAD.X R233, R233, 0x1, R11.reuse, P3 ;  /* 0x00000001e9e97824 */ /* 0x100fe200018e060b */
[-C--:B------:R-:W-:Y:S01]  /*122c0*/  IADD3 R235, P3, R235, R10.reuse, RZ ;  /* 0x0000000aebeb7210 */ /* 0x080fe20007f7e0ff */
[----:B------:R-:W-:Y:S01]  /*122d0*/  IMAD.X R248, R248, 0x1, R11, P4 ;  /* 0x00000001f8f87824 */ /* 0x000fe200020e060b */
[----:B------:R-:W-:Y:S01]  /*122e0*/  STL [R1+0x9b0], R203 ;  /* 0x0009b0cb01007387 */ /* 0x000fe20000100800 */
[----:B------:R-:W-:-:S03]  /*122f0*/  IADD3 R246, P4, R246, R10, RZ ;  /* 0x0000000af6f67210 */ /* 0x000fc60007f9e0ff */
[----:B------:R-:W-:Y:S01]  /*12300*/  STL [R1+0x9a8], R233 ;  /* 0x0009a8e901007387 */ /* 0x000fe20000100800 */
[----:B------:R-:W-:-:S03]  /*12310*/  IMAD.X R17, R17, 0x1, R11, P5 ;  /* 0x0000000111117824 */ /* 0x000fc600028e060b */
[----:B------:R-:W-:Y:S01]  /*12320*/  STL [R1+0x97c], R235 ;  /* 0x00097ceb01007387 */ /* 0x000fe20000100800 */
[----:B------:R-:W-:-:S03]  /*12330*/  IADD3 R240, P5, R240, R10, RZ ;  /* 0x0000000af0f07210 */ /* 0x000fc60007fbe0ff */
[----:B------:R0:W-:Y:S01]  /*12340*/  STL [R1+0x998], R17 ;  /* 0x0009981101007387 */ /* 0x0001e20000100800 */
[----:B------:R-:W-:-:S03]  /*12350*/  IMAD.X R238, R238, 0x1, R11, P6 ;  /* 0x00000001eeee7824 */ /* 0x000fc600030e060b */
[----:B------:R-:W-:Y:S01]  /*12360*/  STL [R1+0x9a0], R248 ;  /* 0x0009a0f801007387 */ /* 0x000fe20000100800 */
[----:B------:R-:W-:-:S03]  /*12370*/  IADD3 R232, P6, R232, R10, RZ ;  /* 0x0000000ae8e87210 */ /* 0x000fc60007fde0ff */
[----:B0-----:R-:W4:Y:S04]  /*12380*/  LDL.LU R17, [R1+0x960] ;  /* 0x0009600001117983 */ /* 0x001f280000300800 */
[----:B------:R-:W-:Y:S01]  /*12390*/  STL [R1+0x974], R246 ;  /* 0x000974f601007387 */ /* 0x000fe20000100800 */
[----:B------:R-:W-:-:S03]  /*123a0*/  IMAD.X R239, R239, 0x1, R11, P1 ;  /* 0x00000001efef7824 */ /* 0x000fc600008e060b */
[----:B------:R-:W-:Y:S04]  /*123b0*/  STL [R1+0x96c], R240 ;  /* 0x00096cf001007387 */ /* 0x000fe80000100800 */
[----:B------:R0:W-:Y:S01]  /*123c0*/  STL [R1+0x988], R239 ;  /* 0x000988ef01007387 */ /* 0x0001e20000100800 */
[----:B------:R-:W-:-:S03]  /*123d0*/  IADD3 R230, P1, R230, R10, RZ ;  /* 0x0000000ae6e67210 */ /* 0x000fc60007f3e0ff */
[----:B------:R-:W-:Y:S04]  /*123e0*/  STL [R1+0x990], R238 ;  /* 0x000990ee01007387 */ /* 0x000fe80000100800 */
[----:B0-----:R-:W4:Y:S04]  /*123f0*/  LDL.LU R239, [R1+0x934] ;  /* 0x0009340001ef7983 */ /* 0x001f280000300800 */
[----:B------:R-:W-:Y:S01]  /*12400*/  STL [R1+0x964], R232 ;  /* 0x000964e801007387 */ /* 0x000fe20000100800 */
[----:B--2---:R-:W-:Y:S01]  /*12410*/  IMAD.X R21, R21, 0x1, R11, P2 ;  /* 0x0000000115157824 */ /* 0x004fe200010e060b */
[----:B------:R-:W-:-:S04]  /*12420*/  IADD3 R165, P2, R165, R10, RZ ;  /* 0x0000000aa5a57210 */ /* 0x000fc80007f5e0ff */
[----:B------:R0:W-:Y:S04]  /*12430*/  STL [R1+0x980], R21 ;  /* 0x0009801501007387 */ /* 0x0001e80000100800 */
[----:B0-----:R-:W2:Y:S04]  /*12440*/  LDL.LU R21, [R1+0x958] ;  /* 0x0009580001157983 */ /* 0x001ea80000300800 */
[----:B------:R-:W-:Y:S01]  /*12450*/  STL [R1+0x95c], R230 ;  /* 0x00095ce601007387 */ /* 0x000fe20000100800 */
[----:B---3--:R-:W-:-:S05]  /*12460*/  IMAD.X R205, R205, 0x1, R11, P3 ;  /* 0x00000001cdcd7824 */ /* 0x008fca00018e060b */
[----:B------:R0:W-:Y:S04]  /*12470*/  STL [R1+0x978], R205 ;  /* 0x000978cd01007387 */ /* 0x0001e80000100800 */
[----:B0-----:R-:W3:Y:S04]  /*12480*/  LDL.LU R205, [R1+0x92c] ;  /* 0x00092c0001cd7983 */ /* 0x001ee80000300800 */
[----:B------:R-:W-:Y:S01]  /*12490*/  STL [R1+0x954], R165 ;  /* 0x000954a501007387 */ /* 0x000fe20000100800 */
[----:B----4-:R-:W-:-:S05]  /*124a0*/  IADD3 R22, P3, R22, R10, RZ ;  /* 0x0000000a16167210 */ /* 0x010fca0007f7e0ff */
        /* <DEDUP_REMOVED lines=21> */
[----:B------:R-:W4:Y:S04]  /*12600*/  LDL.LU R246, [R1+0x920] ;  /* 0x0009200001f67983 */ /* 0x000f280000300800 */
[----:B0-----:R-:W4:Y:S01]  /*12610*/  LDL.LU R16, [R1+0x8f4] ;  /* 0x0008f40001107983 */ /* 0x001f220000300800 */
[----:B------:R-:W-:-:S03]  /*12620*/  IMAD.X R17, R17, 0x1, R11, P6 ;  /* 0x0000000111117824 */ /* 0x000fc600030e060b */
[----:B------:R-:W4:Y:S04]  /*12630*/  LDL.LU R240, [R1+0x918] ;  /* 0x0009180001f07983 */ /* 0x000f280000300800 */
[----:B------:R-:W4:Y:S04]  /*12640*/  LDL.LU R238, [R1+0x8ec] ;  /* 0x0008ec0001ee7983 */ /* 0x000f280000300800 */
[----:B------:R-:W4:Y:S04]  /*12650*/  LDL.LU R232, [R1+0x910] ;  /* 0x0009100001e87983 */ /* 0x000f280000300800 */
[----:B------:R0:W-:Y:S01]  /*12660*/  STL [R1+0x960], R17 ;  /* 0x0009601101007387 */ /* 0x0001e20000100800 */
[----:B------:R-:W-:-:S03]  /*12670*/  IADD3 R239, P6, R239, R10, RZ ;  /* 0x0000000aefef7210 */ /* 0x000fc60007fde0ff */
[----:B0-----:R-:W4:Y:S04]  /*12680*/  LDL.LU R17, [R1+0x8e4] ;  /* 0x0008e40001117983 */ /* 0x001f280000300800 */
[----:B------:R-:W4:Y:S04]  /*12690*/  LDL.LU R230, [R1+0x908] ;  /* 0x0009080001e67983 */ /* 0x000f280000300800 */
[----:B------:R0:W-:Y:S04]  /*126a0*/  STL [R1+0x934], R239 ;  /* 0x000934ef01007387 */ /* 0x0001e80000100800 */
[----:B0-----:R-:W4:Y:S04]  /*126b0*/  LDL.LU R239, [R1+0x8dc] ;  /* 0x0008dc0001ef7983 */ /* 0x001f280000300800 */
[----:B------:R-:W4:Y:S01]  /*126c0*/  LDL.LU R224, [R1+0x900] ;  /* 0x0009000001e07983 */ /* 0x000f220000300800 */
[----:B--2---:R-:W-:-:S05]  /*126d0*/  IMAD.X R21, R21, 0x1, R11, P1 ;  /* 0x0000000115157824 */ /* 0x004fca00008e060b */
[----:B------:R0:W-:Y:S04]  /*126e0*/  STL [R1+0x958], R21 ;  /* 0x0009581501007387 */ /* 0x0001e80000100800 */
[----:B0-----:R-:W2:Y:S01]  /*126f0*/  LDL.LU R21, [R1+0x8d4] ;  /* 0x0008d40001157983 */ /* 0x001ea20000300800 */
[----:B---3--:R-:W-:-:S05]  /*12700*/  IADD3 R205, P1, R205, R10, RZ ;  /* 0x0000000acdcd7210 */ /* 0x008fca0007f3e0ff */
[----:B------:R0:W-:Y:S04]  /*12710*/  STL [R1+0x92c], R205 ;  /* 0x00092ccd01007387 */ /* 0x0001e80000100800 */
[----:B0-----:R-:W3:Y:S01]  /*12720*/  LDL.LU R205, [R1+0x8f8] ;  /* 0x0008f80001cd7983 */ /* 0x001ee20000300800 */
[----:B----4-:R-:W-:Y:S01]  /*12730*/  IMAD.X R22, R22, 0x1, R11, P2 ;  /* 0x0000000116167824 */ /* 0x010fe200010e060b */
        /* <DEDUP_REMOVED lines=9> */
[----:B------:R0:W-:Y:S01]  /*127d0*/  STL [R1+0x940], R165 ;  /* 0x000940a501007387 */ /* 0x0001e20000100800 */
[----:B------:R-:W-:-:S03]  /*127e0*/  IMAD.X R201, R201, 0x1, R11, P5 ;  /* 0x00000001c9c97824 */ /* 0x000fc600028e060b */
[----:B------:R-:W-:Y:S01]  /*127f0*/  STL [R1+0x91c], R23 ;  /* 0x00091c1701007387 */ /* 0x000fe20000100800 */
[----:B------:R-:W-:-:S03]  /*12800*/  IADD3 R203, P5, R203, R10, RZ ;  /* 0x0000000acbcb7210 */ /* 0x000fc60007fbe0ff */
[----:B0-----:R-:W4:Y:S04]  /*12810*/  LDL.LU R165, [R1+0x8f0] ;  /* 0x0008f00001a57983 */ /* 0x001f280000300800 */
[----:B------:R0:W-:Y:S04]  /*12820*/  STL [R1+0x914], R237 ;  /* 0x000914ed01007387 */ /* 0x0001e80000100800 */
[----:B0-----:R-:W4:Y:S01]  /*12830*/  LDL.LU R237, [R1+0x8c4] ;  /* 0x0008c40001ed7983 */ /* 0x001f220000300800 */
[----:B------:R-:W-:Y:S01]  /*12840*/  IMAD.X R207, R207, 0x1, R11, P6 ;  /* 0x00000001cfcf7824 */ /* 0x000fe200030e060b */
[----:B------:R-:W-:-:S04]  /*12850*/  IADD3 R233, P6, R233, R10, RZ ;  /* 0x0000000ae9e97210 */ /* 0x000fc80007fde0ff */
[----:B------:R0:W-:Y:S01]  /*12860*/  STL [R1+0x930], R207 ;  /* 0x000930cf01007387 */ /* 0x0001e20000100800 */
[----:B------:R-:W-:-:S03]  /*12870*/  IMAD.X R235, R235, 0x1, R11, P1 ;  /* 0x00000001ebeb7824 */ /* 0x000fc600008e060b */
[----:B------:R-:W-:Y:S01]  /*12880*/  STL [R1+0x938], R201 ;  /* 0x000938c901007387 */ /* 0x000fe20000100800 */
[----:B------:R-:W-:-:S03]  /*12890*/  IADD3 R248, P1, R248, R10, RZ ;  /* 0x0000000af8f87210 */ /* 0x000fc60007f3e0ff */
[----:B0-----:R-:W4:Y:S01]  /*128a0*/  LDL.LU R207, [R1+0x8e8] ;  /* 0x0008e80001cf7983 */ /* 0x001f220000300800 */
[----:B------:R-:W-:-:S03]  /*128b0*/  IMAD.X R246, R246, 0x1, R11, P2 ;  /* 0x00000001f6f67824 */ /* 0x000fc600010e060b */
[----:B------:R-:W-:Y:S01]  /*128c0*/  STL [R1+0x90c], R203 ;  /* 0x00090ccb01007387 */ /* 0x000fe20000100800 */
[----:B------:R-:W-:-:S03]  /*128d0*/  IADD3 R16, P2, R16, R10, RZ ;  /* 0x0000000a10107210 */ /* 0x000fc60007f5e0ff */
[----:B------:R-:W-:Y:S04]  /*128e0*/  STL [R1+0x904], R233 ;  /* 0x000904e901007387 */ /* 0x000fe80000100800 */
[----:B------:R-:W-:Y:S04]  /*128f0*/  STL [R1+0x928], R235 ;  /* 0x000928eb01007387 */ /* 0x000fe80000100800 */
[----:B------:R0:W-:Y:S04]  /*12900*/  STL [R1+0x8f4], R16 ;  /* 0x0008f41001007387 */ /* 0x0001e80000100800 */
[----:B------:R-:W-:Y:S04]  /*12910*/  STL [R1+0x8fc], R248 ;  /* 0x0008fcf801007387 */ /* 0x000fe80000100800 */
[----:B0-----:R-:W4:Y:S01]  /*12920*/  LDL.LU R16, [R1+0x8bc] ;  /* 0x0008bc0001107983 */ /* 0x001f220000300800 */
[----:B------:R-:W-:-:S02]  /*12930*/  IMAD.X R240, R240, 0x1, R11, P3 ;  /* 0x00000001f0f07824 */ /* 0x000fc400018e060b */
[--C-:B------:R-:W-:Y:S01]  /*12940*/  IMAD.X R232, R232, 0x1, R11.reuse, P4 ;  /* 0x00000001e8e87824 */ /* 0x100fe200020e060b */
[-C--:B------:R-:W-:Y:S02]  /*12950*/  IADD3 R238, P3, R238, R10.reuse, RZ ;  /* 0x0000000aeeee7210 */ /* 0x080fe40007f7e0ff */
[----:B------:R-:W-:Y:S01]  /*12960*/  IADD3 R17, P4, R17, R10, RZ ;  /* 0x0000000a11117210 */ /* 0x000fe20007f9e0ff */
[----:B------:R-:W-:Y:S01]  /*12970*/  STL [R1+0x920], R246 ;  /* 0x000920f601007387 */ /* 0x000fe20000100800 */
[----:B------:R-:W-:-:S03]  /*12980*/  IMAD.X R230, R230, 0x1, R11, P5 ;  /* 0x00000001e6e67824 */ /* 0x000fc600028e060b */
[----:B------:R-:W-:Y:S04]  /*12990*/  STL [R1+0x918], R240 ;  /* 0x000918f001007387 */ /* 0x000fe80000100800 */
[----:B------:R0:W-:Y:S04]  /*129a0*/  STL [R1+0x8e4], R17 ;  /* 0x0008e41101007387 */ /* 0x0001e80000100800 */
[----:B------:R-:W-:Y:S01]  /*129b0*/  STL [R1+0x8ec], R238 ;  /* 0x0008ecee01007387 */ /* 0x000fe20000100800 */
[----:B------:R-:W-:-:S03]  /*129c0*/  IADD3 R239, P5, R239, R10, RZ ;  /* 0x0000000aefef7210 */ /* 0x000fc60007fbe0ff */
[----:B0-----:R-:W4:Y:S01]  /*129d0*/  LDL.LU R17, [R1+0x8e0] ;  /* 0x0008e00001117983 */ /* 0x001f220000300800 */
[----:B------:R-:W-:-:S03]  /*129e0*/  IMAD.X R224, R224, 0x1, R11, P6 ;  /* 0x00000001e0e07824 */ /* 0x000fc600030e060b */
[----:B------:R-:W-:Y:S04]  /*129f0*/  STL [R1+0x910], R232 ;  /* 0x000910e801007387 */ /* 0x000fe80000100800 */
[----:B------:R0:W-:Y:S04]  /*12a00*/  STL [R1+0x8dc], R239 ;  /* 0x0008dcef01007387 */ /* 0x0001e80000100800 */
[----:B0-----:R-:W4:Y:S04]  /*12a10*/  LDL.LU R239, [R1+0x8b4] ;  /* 0x0008b40001ef7983 */ /* 0x001f280000300800 */
[----:B------:R-:W-:Y:S01]  /*12a20*/  STL [R1+0x908], R230 ;  /* 0x000908e601007387 */ /* 0x000fe20000100800 */
[----:B--2---:R-:W-:-:S05]  /*12a30*/  IADD3 R21, P6, R21, R10, RZ ;  /* 0x0000000a15157210 */ /* 0x004fca0007fde0ff */
[----:B------:R0:W-:Y:S04]  /*12a40*/  STL [R1+0x8d4], R21 ;  /* 0x0008d41501007387 */ /* 0x0001e80000100800 */
[----:B0-----:R-:W2:Y:S04]  /*12a50*/  LDL.LU R21, [R1+0x8d8] ;  /* 0x0008d80001157983 */ /* 0x001ea80000300800 */
[----:B------:R-:W-:Y:S01]  /*12a60*/  STL [R1+0x900], R224 ;  /* 0x000900e001007387 */ /* 0x000fe20000100800 */
[----:B---3--:R-:W-:-:S05]  /*12a70*/  IMAD.X R205, R205, 0x1, R11, P1 ;  /* 0x00000001cdcd7824 */ /* 0x008fca00008e060b */
[----:B------:R0:W-:Y:S04]  /*12a80*/  STL [R1+0x8f8], R205 ;  /* 0x0008f8cd01007387 */ /* 0x0001e80000100800 */
[----:B0-----:R-:W3:Y:S04]  /*12a90*/  LDL.LU R205, [R1+0x8ac] ;  /* 0x0008ac0001cd7983 */ /* 0x001ee80000300800 */
[----:B------:R-:W3:Y:S04]  /*12aa0*/  LDL.LU R152, [R1+0x8d0] ;  /* 0x0008d00001987983 */ /* 0x000ee80000300800 */
[----:B------:R-:W3:Y:S04]  /*12ab0*/  LDL.LU R23, [R1+0x8a4] ;  /* 0x0008a40001177983 */ /* 0x000ee80000300800 */
[----:B------:R-:W3:Y:S01]  /*12ac0*/  LDL.LU R224, [R1+0x8c8] ;  /* 0x0008c80001e07983 */ /* 0x000ee20000300800 */
[----:B----4-:R-:W-:-:S05]  /*12ad0*/  IADD3 R22, P1, R22, R10, RZ ;  /* 0x0000000a16167210 */ /* 0x010fca0007f3e0ff */
[----:B------:R0:W-:Y:S04]  /*12ae0*/  STL [R1+0x8cc], R22 ;  /* 0x0008cc1601007387 */ /* 0x0001e80000100800 */
[----:B0-----:R-:W4:Y:S04]  /*12af0*/  LDL.LU R22, [R1+0x89c] ;  /* 0x00089c0001167983 */ /* 0x001f280000300800 */
[----:B------:R-:W4:Y:S04]  /*12b00*/  LDL.LU R201, [R1+0x8c0] ;  /* 0x0008c00001c97983 */ /* 0x000f280000300800 */
[----:B------:R-:W4:Y:S01]  /*12b10*/  LDL.LU R203, [R1+0x894] ;  /* 0x0008940001cb7983 */ /* 0x000f220000300800 */
[----:B------:R-:W-:-:S05]  /*12b20*/  IMAD.X R165, R165, 0x1, R11, P2 ;  /* 0x00000001a5a57824 */ /* 0x000fca00010e060b */
[----:B------:R-:W-:Y:S01]  /*12b30*/  STL [R1+0x8f0], R165 ;  /* 0x0008f0a501007387 */ /* 0x000fe20000100800 */
[----:B------:R-:W-:-:S05]  /*12b40*/  IADD3 R237, P2, R237, R10, RZ ;  /* 0x0000000aeded7210 */ /* 0x000fca0007f5e0ff */
        /* <DEDUP_REMOVED lines=8> */
[----:B0-----:R-:W4:Y:S04]  /*12bd0*/  LDL.LU R207, [R1+0x87c] ;  /* 0x00087c0001cf7983 */ /* 0x001f280000300800 */
[----:B------:R-:W4:Y:S01]  /*12be0*/  LDL.LU R240, [R1+0x8a0] ;  /* 0x0008a00001f07983 */ /* 0x000f220000300800 */
[----:B------:R-:W-:-:S03]  /*12bf0*/  IADD3 R16, P3, R16, R10, RZ ;  /* 0x0000000a10107210 */ /* 0x000fc60007f7e0ff */
[----:B------:R-:W4:Y:S04]  /*12c00*/  LDL.LU R238, [R1+0x874] ;  /* 0x0008740001ee7983 */ /* 0x000f280000300800 */
[----:B------:R-:W4:Y:S04]  /*12c10*/  LDL.LU R232, [R1+0x898] ;  /* 0x0008980001e87983 */ /* 0x000f280000300800 */
[----:B------:R0:W-:Y:S04]  /*12c20*/  STL [R1+0x8bc], R16 ;  /* 0x0008bc1001007387 */ /* 0x0001e80000100800 */
[----:B0-----:R-:W4:Y:S04]  /*12c30*/  LDL.LU R16, [R1+0x86c] ;  /* 0x00086c0001107983 */ /* 0x001f280000300800 */
[----:B------:R-:W4:Y:S01]  /*12c40*/  LDL.LU R230, [R1+0x890] ;  /* 0x0008900001e67983 */ /* 0x000f220000300800 */
[----:B------:R-:W-:-:S05]  /*12c50*/  IMAD.X R17, R17, 0x1, R11, P4 ;  /* 0x0000000111117824 */ /* 0x000fca00020e060b */
[----:B------:R0:W-:Y:S04]  /*12c60*/  STL [R1+0x8e0], R17 ;  /* 0x0008e01101007387 */ /* 0x0001e80000100800 */
[----:B0-----:R-:W4:Y:S01]  /*12c70*/  LDL.LU R17, [R1+0x864] ;  /* 0x0008640001117983 */ /* 0x001f220000300800 */
[----:B------:R-:W-:-:S03]  /*12c80*/  IADD3 R239, P4, R239, R10, RZ ;  /* 0x0000000aefef7210 */ /* 0x000fc60007f9e0ff */
[----:B------:R-:W4:Y:S04]  /*12c90*/  LDL.LU R165, [R1+0x888] ;  /* 0x0008880001a57983 */ /* 0x000f280000300800 */
[----:B------:R0:W-:Y:S04]  /*12ca0*/  STL [R1+0x8b4], R239 ;  /* 0x0008b4ef01007387 */ /* 0x0001e80000100800 */
[----:B0-----:R-:W4:Y:S01]  /*12cb0*/  LDL.LU R239, [R1+0x85c] ;  /* 0x00085c0001ef7983 */ /* 0x001f220000300800 */
[----:B--2---:R-:W-:-:S05]  /*12cc0*/  IMAD.X R21, R21, 0x1, R11, P5 ;  /* 0x0000000115157824 */ /* 0x004fca00028e060b */
[----:B------:R0:W-:Y:S04]  /*12cd0*/  STL [R1+0x8d8], R21 ;  /* 0x0008d81501007387 */ /* 0x0001e80000100800 */
[----:B0-----:R-:W2:Y:S01]  /*12ce0*/  LDL.LU R21, [R1+0x880] ;  /* 0x0008800001157983 */ /* 0x001ea20000300800 */
[----:B---3--:R-:W-:Y:S01]  /*12cf0*/  IADD3 R205, P5, R205, R10, RZ ;  /* 0x0000000acdcd7210 */ /* 0x008fe20007fbe0ff */
[----:B------:R-:W-:-:S04]  /*12d00*/  IMAD.X R152, R152, 0x1, R11, P6 ;  /* 0x0000000198987824 */ /* 0x000fc800030e060b */
[----:B------:R0:W-:Y:S01]  /*12d10*/  STL [R1+0x8ac], R205 ;  /* 0x0008accd01007387 */ /* 0x0001e20000100800 */
[-C--:B------:R-:W-:Y:S01]  /*12d20*/  IADD3 R23, P6, R23, R10.reuse, RZ ;  /* 0x0000000a17177210 */ /* 0x080fe20007fde0ff */
[----:B------:R-:W-:Y:S02]  /*12d30*/  IMAD.X R224, R224, 0x1, R11, P1 ;  /* 0x00000001e0e07824 */ /* 0x000fe400008e060b */
[----:B0-----:R-:W3:Y:S04]  /*12d40*/  LDL.LU R205, [R1+0x854] ;  /* 0x0008540001cd7983 */ /* 0x001ee80000300800 */
[----:B------:R-:W-:Y:S04]  /*12d50*/  STL [R1+0x8d0], R152 ;  /* 0x0008d09801007387 */ /* 0x000fe80000100800 */
[----:B------:R0:W-:Y:S01]  /*12d60*/  STL [R1+0x8c8], R224 ;  /* 0x0008c8e001007387 */ /* 0x0001e20000100800 */
[----:B----4-:R-:W-:-:S03]  /*12d70*/  IADD3 R22, P1, R22, R10, RZ ;  /* 0x0000000a16167210 */ /* 0x010fc60007f3e0ff */
[----:B------:R-:W-:Y:S01]  /*12d80*/  STL [R1+0x8a4], R23 ;  /* 0x0008a41701007387 */ /* 0x000fe20000100800 */
[----:B------:R-:W-:-:S03]  /*12d90*/  IMAD.X R201, R201, 0x1, R11, P2 ;  /* 0x00000001c9c97824 */ /* 0x000fc600010e060b */
[----:B0-----:R-:W4:Y:S04]  /*12da0*/  LDL.LU R224, [R1+0x878] ;  /* 0x0008780001e07983 */ /* 0x001f280000300800 */
[----:B------:R0:W-:Y:S01]  /*12db0*/  STL [R1+0x89c], R22 ;  /* 0x00089c1601007387 */ /* 0x0001e20000100800 */
[----:B------:R-:W-:-:S03]  /*12dc0*/  IADD3 R203, P2, R203, R10, RZ ;  /* 0x0000000acbcb7210 */ /* 0x000fc60007f5e0ff */
        /* <DEDUP_REMOVED lines=17> */
[----:B------:R-:W-:Y:S04]  /*12ee0*/  STL [R1+0x884], R248 ;  /* 0x000884f801007387 */ /* 0x000fe80000100800 */
[----:B0-----:R-:W4:Y:S04]  /*12ef0*/  LDL.LU R207, [R1+0x844] ;  /* 0x0008440001cf7983 */ /* 0x001f280000300800 */
[----:B------:R-:W-:Y:S01]  /*12f00*/  STL [R1+0x8a8], R246 ;  /* 0x0008a8f601007387 */ /* 0x000fe20000100800 */
[----:B------:R-:W-:-:S03]  /*12f10*/  IADD3 R16, P1, R16, R10, RZ ;  /* 0x0000000a10107210 */ /* 0x000fc60007f3e0ff */
[----:B------:R-:W-:Y:S04]  /*12f20*/  STL [R1+0x8a0], R240 ;  /* 0x0008a0f001007387 */ /* 0x000fe80000100800 */
[----:B------:R0:W-:Y:S04]  /*12f30*/  STL [R1+0x86c], R16 ;  /* 0x00086c1001007387 */ /* 0x0001e80000100800 */
[----:B------:R-:W-:Y:S04]  /*12f40*/  STL [R1+0x874], R238 ;  /* 0x000874ee01007387 */ /* 0x000fe80000100800 */
[----:B0-----:R-:W4:Y:S01]  /*12f50*/  LDL.LU R16, [R1+0x868] ;  /* 0x0008680001107983 */ /* 0x001f220000300800 */
[----:B------:R-:W-:Y:S01]  /*12f60*/  IMAD.X R230, R230, 0x1, R11, P2 ;  /* 0x00000001e6e67824 */ /* 0x000fe200010e060b */
[----:B------:R-:W-:-:S02]  /*12f70*/  IADD3 R17, P2, R17, R10, RZ ;  /* 0x0000000a11117210 */ /* 0x000fc40007f5e0ff */
[----:B------:R-:W-:Y:S01]  /*12f80*/  STL [R1+0x898], R232 ;  /* 0x000898e801007387 */ /* 0x000fe20000100800 */
[----:B------:R-:W-:-:S03]  /*12f90*/  IMAD.X R165, R165, 0x1, R11, P3 ;  /* 0x00000001a5a57824 */ /* 0x000fc600018e060b */
[----:B------:R0:W-:Y:S04]  /*12fa0*/  STL [R1+0x864], R17 ;  /* 0x0008641101007387 */ /* 0x0001e80000100800 */
[----:B0-----:R-:W4:Y:S01]  /*12fb0*/  LDL.LU R17, [R1+0x83c] ;  /* 0x00083c0001117983 */ /* 0x001f220000300800 */
[----:B------:R-:W-:-:S03]  /*12fc0*/  IADD3 R239, P3, R239, R10, RZ ;  /* 0x0000000aefef7210 */ /* 0x000fc60007f7e0ff */
[----:B------:R-:W-:Y:S04]  /*12fd0*/  STL [R1+0x890], R230 ;  /* 0x000890e601007387 */ /* 0x000fe80000100800 */
[----:B------:R0:W-:Y:S04]  /*12fe0*/  STL [R1+0x85c], R239 ;  /* 0x00085cef01007387 */ /* 0x0001e80000100800 */
[----:B0-----:R-:W4:Y:S04]  /*12ff0*/  LDL.LU R239, [R1+0x860] ;  /* 0x0008600001ef7983 */ /* 0x001f280000300800 */
[----:B------:R-:W-:Y:S04]  /*13000*/  STL [R1+0x888], R165 ;  /* 0x000888a501007387 */ /* 0x000fe80000100800 */
[----:B------:R-:W4:Y:S01]  /*13010*/  LDL.LU R226, [R1+0x834] ;  /* 0x0008340001e27983 */ /* 0x000f220000300800 */
[----:B--2---:R-:W-:-:S05]  /*13020*/  IMAD.X R21, R21, 0x1, R11, P4 ;  /* 0x0000000115157824 */ /* 0x004fca00020e060b */
[----:B------:R0:W-:Y:S04]  /*13030*/  STL [R1+0x880], R21 ;  /* 0x0008801501007387 */ /* 0x0001e80000100800 */
[----:B0-----:R-:W2:Y:S04]  /*13040*/  LDL.LU R21, [R1+0x858] ;  /* 0x0008580001157983 */ /* 0x001ea80000300800 */
[----:B------:R-:W2:Y:S04]  /*13050*/  LDL.LU R152, [R1+0x82c] ;  /* 0x00082c0001987983 */ /* 0x000ea80000300800 */
[----:B------:R-:W2:Y:S01]  /*13060*/  LDL.LU R23, [R1+0x850] ;  /* 0x0008500001177983 */ /* 0x000ea20000300800 */
[----:B---3--:R-:W-:-:S03]  /*13070*/  IADD3 R205, P4, R205, R10, RZ ;  /* 0x0000000acdcd7210 */ /* 0x008fc60007f9e0ff */
[----:B------:R-:W3:Y:S04]  /*13080*/  LDL.LU R165, [R1+0x824] ;  /* 0x0008240001a57983 */ /* 0x000ee80000300800 */
[----:B------:R0:W-:Y:S04]  /*13090*/  STL [R1+0x854], R205 ;  /* 0x000854cd01007387 */ /* 0x0001e80000100800 */
[----:B0-----:R-:W3:Y:S01]  /*130a0*/  LDL.LU R205, [R1+0x848] ;  /* 0x0008480001cd7983 */ /* 0x001ee20000300800 */
[----:B----4-:R-:W-:-:S03]  /*130b0*/  IMAD.X R224, R224, 0x1, R11, P5 ;  /* 0x00000001e0e07824 */ /* 0x010fc600028e060b */
[----:B------:R-:W4:Y:S04]  /*130c0*/  LDL.LU R201, [R1+0x81c] ;  /* 0x00081c0001c97983 */ /* 0x000f280000300800 */
[----:B------:R-:W4:Y:S04]  /*130d0*/  LDL.LU R203, [R1+0x840] ;  /* 0x0008400001cb7983 */ /* 0x000f280000300800 */
[----:B------:R-:W-:Y:S01]  /*130e0*/  STL [R1+0x878], R224 ;  /* 0x000878e001007387 */ /* 0x000fe20000100800 */
[----:B------:R-:W-:-:S05]  /*130f0*/  IADD3 R22, P5, R22, R10, RZ ;  /* 0x0000000a16167210 */ /* 0x000fca0007fbe0ff */
[----:B------:R0:W-:Y:S04]  /*13100*/  STL [R1+0x84c], R22 ;  /* 0x00084c1601007387 */ /* 0x0001e80000100800 */
[----:B0-----:R-:W4:Y:S04]  /*13110*/  LDL.LU R22, [R1+0x814] ;  /* 0x0008140001167983 */ /* 0x001f280000300800 */
[----:B------:R-:W4:Y:S04]  /*13120*/  LDL.LU R233, [R1+0x838] ;  /* 0x0008380001e97983 */ /* 0x000f280000300800 */
[----:B------:R-:W4:Y:S04]  /*13130*/  LDL.LU R235, [R1+0x80c] ;  /* 0x00080c0001eb7983 */ /* 0x000f280000300800 */
[----:B------:R-:W4:Y:S01]  /*13140*/  LDL.LU R248, [R1+0x830] ;  /* 0x0008300001f87983 */ /* 0x000f220000300800 */
[----:B------:R-:W-:-:S05]  /*13150*/  IMAD.X R237, R237, 0x1, R11, P6 ;  /* 0x00000001eded7824 */ /* 0x000fca00030e060b */
[----:B------:R0:W-:Y:S04]  /*13160*/  STL [R1+0x870], R237 ;  /* 0x000870ed01007387 */ /* 0x0001e80000100800 */
[----:B------:R-:W4:Y:S04]  /*13170*/  LDL.LU R246, [R1+0x804] ;  /* 0x0008040001f67983 */ /* 0x000f280000300800 */
[----:B0-----:R-:W4:Y:S04]  /*13180*/  LDL.LU R237, [R1+0x828] ;  /* 0x0008280001ed7983 */ /* 0x001f280000300800 */
[----:B------:R-:W4:Y:S04]  /*13190*/  LDL.LU R240, [R1+0x7fc] ;  /* 0x0007fc0001f07983 */ /* 0x000f280000300800 */
[----:B------:R-:W4:Y:S04]  /*131a0*/  LDL.LU R238, [R1+0x820] ;  /* 0x0008200001ee7983 */ /* 0x000f280000300800 */
[----:B------:R-:W4:Y:S01]  /*131b0*/  LDL.LU R232, [R1+0x7f4] ;  /* 0x0007f40001e87983 */ /* 0x000f220000300800 */
[----:B------:R-:W-:-:S05]  /*131c0*/  IADD3 R207, P6, R207, R10, RZ ;  /* 0x0000000acfcf7210 */ /* 0x000fca0007fde0ff */
[----:B------:R0:W-:Y:S04]  /*131d0*/  STL [R1+0x844], R207 ;  /* 0x000844cf01007387 */ /* 0x0001e80000100800 */
[----:B0-----:R-:W4:Y:S04]  /*131e0*/  LDL.LU R207, [R1+0x818] ;  /* 0x0008180001cf7983 */ /* 0x001f280000300800 */
[----:B------:R-:W4:Y:S01]  /*131f0*/  LDL.LU R230, [R1+0x7ec] ;  /* 0x0007ec0001e67983 */ /* 0x000f220000300800 */
[----:B------:R-:W-:-:S05]  /*13200*/  IMAD.X R16, R16, 0x1, R11, P1 ;  /* 0x0000000110107824 */ /* 0x000fca00008e060b */
[----:B------:R0:W-:Y:S04]  /*13210*/  STL [R1+0x868], R16 ;  /* 0x0008681001007387 */ /* 0x0001e80000100800 */
[----:B0-----:R-:W4:Y:S04]  /*13220*/  LDL.LU R16, [R1+0x810] ;  /* 0x0008100001107983 */ /* 0x001f280000300800 */
[----:B------:R-:W4:Y:S01]  /*13230*/  LDL.LU R224, [R1+0x7e4] ;  /* 0x0007e40001e07983 */ /* 0x000f220000300800 */
[----:B------:R-:W-:-:S05]  /*13240*/  IADD3 R17, P1, R17, R10, RZ ;  /* 0x0000000a11117210 */ /* 0x000fca0007f3e0ff */
[----:B------:R0:W-:Y:S04]  /*13250*/  STL [R1+0x83c], R17 ;  /* 0x00083c1101007387 */ /* 0x0001e80000100800 */
[----:B0-----:R-:W4:Y:S01]  /*13260*/  LDL.LU R17, [R1+0x808] ;  /* 0x0008080001117983 */ /* 0x001f220000300800 */
[----:B------:R-:W-:-:S05]  /*13270*/  IMAD.X R239, R239, 0x1, R11, P2 ;  /* 0x00000001efef7824 */ /* 0x000fca00010e060b */
[----:B------:R0:W-:Y:S01]  /*13280*/  STL [R1+0x860], R239 ;  /* 0x000860ef01007387 */ /* 0x0001e20000100800 */
[----:B------:R-:W-:-:S03]  /*13290*/  IADD3 R226, P2, R226, R10, RZ ;  /* 0x0000000ae2e27210 */ /* 0x000fc60007f5e0ff */
[----:B0-----:R-:W4:Y:S01]  /*132a0*/  LDL.LU R239, [R1+0x7dc] ;  /* 0x0007dc0001ef7983 */ /* 0x001f220000300800 */
[----:B--2---:R-:W-:Y:S01]  /*132b0*/  IMAD.X R21, R21, 0x1, R11, P3 ;  /* 0x0000000115157824 */ /* 0x004fe200018e060b */
[----:B------:R-:W-:-:S04]  /*132c0*/  IADD3 R152, P3, R152, R10, RZ ;  /* 0x0000000a98987210 */ /* 0x000fc80007f7e0ff */
[----:B------:R0:W-:Y:S01]  /*132d0*/  STL [R1+0x858], R21 ;  /* 0x0008581501007387 */ /* 0x0001e20000100800 */
[--C-:B------:R-:W-:Y:S01]  /*132e0*/  IMAD.X R23, R23, 0x1, R11.reuse, P4 ;  /* 0x0000000117177824 */ /* 0x100fe200020e060b */
[----:B---3--:R-:W-:Y:S02]  /*132f0*/  IADD3 R165, P4, R165, R10, RZ ;  /* 0x0000000aa5a57210 */ /* 0x008fe40007f9e0ff */
[----:B0-----:R-:W2:Y:S04]  /*13300*/  LDL.LU R21, [R1+0x800] ;  /* 0x0008000001157983 */ /* 0x001ea80000300800 */
[----:B------:R-:W-:Y:S04]  /*13310*/  STL [R1+0x834], R226 ;  /* 0x000834e201007387 */ /* 0x000fe80000100800 */
[----:B------:R-:W-:Y:S01]  /*13320*/  STL [R1+0x82c], R152 ;  /* 0x00082c9801007387 */ /* 0x000fe20000100800 */
[----:B------:R-:W-:-:S03]  /*13330*/  IMAD.X R205, R205, 0x1, R11, P5 ;  /* 0x00000001cdcd7824 */ /* 0x000fc600028e060b */
[----:B------:R0:W-:Y:S04]  /*13340*/  STL [R1+0x824], R165 ;  /* 0x000824a501007387 */ /* 0x0001e80000100800 */
[----:B------:R-:W-:Y:S01]  /*13350*/  STL [R1+0x850], R23 ;  /* 0x0008501701007387 */ /* 0x000fe20000100800 */
[-C--:B----4-:R-:W-:Y:S01]  /*13360*/  IADD3 R201, P5, R201, R10.reuse, RZ ;  /* 0x0000000ac9c97210 */ /* 0x090fe20007fbe0ff */
[--C-:B------:R-:W-:Y:S02]  /*13370*/  IMAD.X R203, R203, 0x1, R11.reuse, P6 ;  /* 0x00000001cbcb7824 */ /* 0x100fe400030e060b */
[----:B0-----:R-:W3:Y:S04]  /*13380*/  LDL.LU R165, [R1+0x7d4] ;  /* 0x0007d40001a57983 */ /* 0x001ee80000300800 */
[----:B------:R0:W-:Y:S04]  /*13390*/  STL [R1+0x848], R205 ;  /* 0x000848cd01007387 */ /* 0x0001e80000100800 */
[----:B0-----:R-:W4:Y:S01]  /*133a0*/  LDL.LU R205, [R1+0x7f8] ;  /* 0x0007f80001cd7983 */ /* 0x001f220000300800 */
[----:B------:R-:W-:Y:S01]  /*133b0*/  IADD3 R22, P6, R22, R10, RZ ;  /* 0x0000000a16167210 */ /* 0x000fe20007fde0ff */
[----:B------:R-:W-:-:S04]  /*133c0*/  IMAD.X R233, R233, 0x1, R11, P1 ;  /* 0x00000001e9e97824 */ /* 0x000fc800008e060b */
[----:B------:R0:W-:Y:S01]  /*133d0*/  STL [R1+0x814], R22 ;  /* 0x0008141601007387 */ /* 0x0001e20000100800 */
[----:B------:R-:W-:-:S03]  /*133e0*/  IADD3 R235, P1, R235, R10, RZ ;  /* 0x0000000aebeb7210 */ /* 0x000fc60007f3e0ff */
[----:B------:R-:W-:Y:S01]  /*133f0*/  STL [R1+0x81c], R201 ;  /* 0x00081cc901007387 */ /* 0x000fe20000100800 */
[----:B------:R-:W-:-:S03]  /*13400*/  IMAD.X R248, R248, 0x1, R11, P2 ;  /* 0x00000001f8f87824 */ /* 0x000fc600010e060b */
[----:B0-----:R-:W4:Y:S04]  /*13410*/  LDL.LU R22, [R1+0x7cc] ;  /* 0x0007cc0001167983 */ /* 0x001f280000300800 */
[----:B------:R-:W-:Y:S04]  /*13420*/  STL [R1+0x840], R203 ;  /* 0x000840cb01007387 */ /* 0x000fe80000100800 */
[----:B------:R-:W-:Y:S04]  /*13430*/  STL [R1+0x838], R233 ;  /* 0x000838e901007387 */ /* 0x000fe80000100800 */
[----:B------:R-:W-:Y:S01]  /*13440*/  STL [R1+0x80c], R235 ;  /* 0x00080ceb01007387 */ /* 0x000fe20000100800 */
[-C--:B------:R-:W-:Y:S01]  /*13450*/  IADD3 R246, P2, R246, R10.reuse, RZ ;  /* 0x0000000af6f67210 */ /* 0x080fe20007f5e0ff */
        /* <DEDUP_REMOVED lines=9> */
[----:B------:R-:W-:-:S05]  /*134f0*/  IMAD.X R207, R207, 0x1, R11, P5 ;  /* 0x00000001cfcf7824 */ /* 0x000fca00028e060b */
[----:B------:R0:W-:Y:S04]  /*13500*/  STL [R1+0x818], R207 ;  /* 0x000818cf01007387 */ /* 0x0001e80000100800 */
[----:B------:R-:W-:Y:S04]  /*13510*/  STL [R1+0x820], R238 ;  /* 0x000820ee01007387 */ /* 0x000fe80000100800 */
[----:B0-----:R-:W4:Y:S01]  /*13520*/  LDL.LU R207, [R1+0x7c4] ;  /* 0x0007c40001cf7983 */ /* 0x001f220000300800 */
[----:B------:R-:W-:-:S03]  /*13530*/  IMAD.X R16, R16, 0x1, R11, P6 ;  /* 0x0000000110107824 */ /* 0x000fc600030e060b */
[----:B------:R-:W-:Y:S04]  /*13540*/  STL [R1+0x7f4], R232 ;  /* 0x0007f4e801007387 */ /* 0x000fe80000100800 */
[----:B------:R0:W-:Y:S04]  /*13550*/  STL [R1+0x810], R16 ;  /* 0x0008101001007387 */ /* 0x0001e80000100800 */
[----:B0-----:R-:W4:Y:S01]  /*13560*/  LDL.LU R16, [R1+0x7e8] ;  /* 0x0007e80001107983 */ /* 0x001f220000300800 */
[-C--:B------:R-:W-:Y:S02]  /*13570*/  IADD3 R230, P5, R230, R10.reuse, RZ ;  /* 0x0000000ae6e67210 */ /* 0x080fe40007fbe0ff */
[----:B------:R-:W-:Y:S01]  /*13580*/  IADD3 R224, P6, R224, R10, RZ ;  /* 0x0000000ae0e07210 */ /* 0x000fe20007fde0ff */
[----:B------:R-:W-:-:S02]  /*13590*/  IMAD.X R17, R17, 0x1, R11, P1 ;  /* 0x0000000111117824 */ /* 0x000fc400008e060b */
[----:B------:R-:W-:Y:S04]  /*135a0*/  STL [R1+0x7ec], R230 ;  /* 0x0007ece601007387 */ /* 0x000fe80000100800 */
[----:B------:R0:W-:Y:S04]  /*135b0*/  STL [R1+0x808], R17 ;  /* 0x0008081101007387 */ /* 0x0001e80000100800 */
[----:B0-----:R-:W4:Y:S01]  /*135c0*/  LDL.LU R17, [R1+0x7bc] ;  /* 0x0007bc0001117983 */ /* 0x001f220000300800 */
[----:B------:R-:W-:-:S03]  /*135d0*/  IADD3 R239, P1, R239, R10, RZ ;  /* 0x0000000aefef7210 */ /* 0x000fc60007f3e0ff */
[----:B------:R-:W-:Y:S04]  /*135e0*/  STL [R1+0x7e4], R224 ;  /* 0x0007e4e001007387 */ /* 0x000fe80000100800 */
[----:B------:R-:W4:Y:S04]  /*135f0*/  LDL.LU R226, [R1+0x7e0] ;  /* 0x0007e00001e27983 */ /* 0x000f280000300800 */
[----:B------:R0:W-:Y:S04]  /*13600*/  STL [R1+0x7dc], R239 ;  /* 0x0007dcef01007387 */ /* 0x0001e80000100800 */
[----:B0-----:R-:W4:Y:S04]  /*13610*/  LDL.LU R239, [R1+0x7b4] ;  /* 0x0007b40001ef7983 */ /* 0x001f280000300800 */
[----:B------:R-:W4:Y:S04]  /*13620*/  LDL.LU R152, [R1+0x7d8] ;  /* 0x0007d80001987983 */ /* 0x000f280000300800 */
[----:B------:R-:W4:Y:S04]  /*13630*/  LDL.LU R23, [R1+0x7ac] ;  /* 0x0007ac0001177983 */ /* 0x000f280000300800 */
[----:B------:R-:W4:Y:S01]  /*13640*/  LDL.LU R201, [R1+0x7d0] ;  /* 0x0007d00001c97983 */ /* 0x000f220000300800 */
[----:B--2---:R-:W-:-:S05]  /*13650*/  IMAD.X R21, R21, 0x1, R11, P2 ;  /* 0x0000000115157824 */ /* 0x004fca00010e060b */
[----:B------:R0:W-:Y:S04]  /*13660*/  STL [R1+0x800], R21 ;  /* 0x0008001501007387 */ /* 0x0001e80000100800 */
[----:B0-----:R-:W2:Y:S04]  /*13670*/  LDL.LU R21, [R1+0x7a4] ;  /* 0x0007a40001157983 */ /* 0x001ea80000300800 */
[----:B------:R-:W2:Y:S01]  /*13680*/  LDL.LU R203, [R1+0x7c8] ;  /* 0x0007c80001cb7983 */ /* 0x000ea20000300800 */
[----:B---3--:R-:W-:-:S03]  /*13690*/  IADD3 R165, P2, R165, R10, RZ ;  /* 0x0000000aa5a57210 */ /* 0x008fc60007f5e0ff */
[----:B------:R-:W3:Y:S04]  /*136a0*/  LDL.LU R233, [R1+0x79c] ;  /* 0x00079c0001e97983 */ /* 0x000ee80000300800 */
[----:B------:R-:W-:Y:S01]  /*136b0*/  STL [R1+0x7d4], R165 ;  /* 0x0007d4a501007387 */ /* 0x000fe20000100800 */
[----:B----4-:R-:W-:-:S05]  /*136c0*/  IMAD.X R205, R205, 0x1, R11, P3 ;  /* 0x00000001cdcd7824 */ /* 0x010fca00018e060b */
[----:B------:R0:W-:Y:S04]  /*136d0*/  STL [R1+0x7f8], R205 ;  /* 0x0007f8cd01007387 */ /* 0x0001e80000100800 */
[----:B0-----:R-:W4:Y:S04]  /*136e0*/  LDL.LU R205, [R1+0x7c0] ;  /* 0x0007c00001cd7983 */ /* 0x001f280000300800 */
[----:B------:R-:W4:Y:S01]  /*136f0*/  LDL.LU R235, [R1+0x794] ;  /* 0x0007940001eb7983 */ /* 0x000f220000300800 */
[----:B------:R-:W-:-:S03]  /*13700*/  IADD3 R22, P3, R22, R10, RZ ;  /* 0x0000000a16167210 */ /* 0x000fc60007f7e0ff */
[----:B------:R-:W4:Y:S04]  /*13710*/  LDL.LU R248, [R1+0x7b8] ;  /* 0x0007b80001f87983 */ /* 0x000f280000300800 */
[----:B------:R-:W4:Y:S04]  /*13720*/  LDL.LU R246, [R1+0x78c] ;  /* 0x00078c0001f67983 */ /* 0x000f280000300800 */
[----:B------:R-:W-:Y:S04]  /*13730*/  STL [R1+0x7cc], R22 ;  /* 0x0007cc1601007387 */ /* 0x000fe80000100800 */
[----:B------:R-:W4:Y:S04]  /*13740*/  LDL.LU R240, [R1+0x7b0] ;  /* 0x0007b00001f07983 */ /* 0x000f280000300800 */
[----:B------:R-:W4:Y:S04]  /*13750*/  LDL.LU R238, [R1+0x784] ;  /* 0x0007840001ee7983 */ /* 0x000f280000300800 */
[----:B------:R-:W4:Y:S04]  /*13760*/  LDL.LU R232, [R1+0x7a8] ;  /* 0x0007a80001e87983 */ /* 0x000f280000300800 */
[----:B------:R-:W4:Y:S04]  /*13770*/  LDL.LU R230, [R1+0x77c] ;  /* 0x00077c0001e67983 */ /* 0x000f280000300800 */
[----:B------:R-:W4:Y:S01]  /*13780*/  LDL.LU R224, [R1+0x7a0] ;  /* 0x0007a00001e07983 */ /* 0x000f220000300800 */
[----:B------:R-:W-:-:S05]  /*13790*/  IMAD.X R237, R237, 0x1, R11, P4 ;  /* 0x00000001eded7824 */ /* 0x000fca00020e060b */
[----:B------:R0:W-:Y:S04]  /*137a0*/  STL [R1+0x7f0], R237 ;  /* 0x0007f0ed01007387 */ /* 0x0001e80000100800 */
[----:B0-----:R-:W4:Y:S04]  /*137b0*/  LDL.LU R237, [R1+0x774] ;  /* 0x0007740001ed7983 */ /* 0x001f280000300800 */
[----:B------:R-:W4:Y:S01]  /*137c0*/  LDL.LU R165, [R1+0x798] ;  /* 0x0007980001a57983 */ /* 0x000f220000300800 */
[----:B------:R-:W-:-:S05]  /*137d0*/  IADD3 R207, P4, R207, R10, RZ ;  /* 0x0000000acfcf7210 */ /* 0x000fca0007f9e0ff */
[----:B------:R0:W-:Y:S04]  /*137e0*/  STL [R1+0x7c4], R207 ;  /* 0x0007c4cf01007387 */ /* 0x0001e80000100800 */
[----:B0-----:R-:W4:Y:S04]  /*137f0*/  LDL.LU R207, [R1+0x76c] ;  /* 0x00076c0001cf7983 */ /* 0x001f280000300800 */
[----:B------:R-:W4:Y:S01]  /*13800*/  LDL.LU R22, [R1+0x790] ;  /* 0x0007900001167983 */ /* 0x000f220000300800 */
[----:B------:R-:W-:-:S05]  /*13810*/  IMAD.X R16, R16, 0x1, R11, P5 ;  /* 0x0000000110107824 */ /* 0x000fca00028e060b */
[----:B------:R0:W-:Y:S04]  /*13820*/  STL [R1+0x7e8], R16 ;  /* 0x0007e81001007387 */ /* 0x0001e80000100800 */
[----:B0-----:R-:W4:Y:S01]  /*13830*/  LDL.LU R16, [R1+0x764] ;  /* 0x0007640001107983 */ /* 0x001f220000300800 */
[----:B------:R-:W-:-:S05]  /*13840*/  IADD3 R17, P5, R17, R10, RZ ;  /* 0x0000000a11117210 */ /* 0x000fca0007fbe0ff */
[----:B------:R0:W-:Y:S01]  /*13850*/  STL [R1+0x7bc], R17 ;  /* 0x0007bc1101007387 */ /* 0x0001e20000100800 */
[----:B------:R-:W-:-:S03]  /*13860*/  IMAD.X R226, R226, 0x1, R11, P6 ;  /* 0x00000001e2e27824 */ /* 0x000fc600030e060b */
[----:B0-----:R-:W4:Y:S01]  /*13870*/  LDL.LU R17, [R1+0x788] ;  /* 0x0007880001117983 */ /* 0x001f220000300800 */
[----:B------:R-:W-:Y:S01]  /*13880*/  IADD3 R239, P6, R239, R10, RZ ;  /* 0x0000000aefef7210 */ /* 0x000fe20007fde0ff */
[----:B------:R-:W-:-:S04]  /*13890*/  IMAD.X R152, R152, 0x1, R11, P1 ;  /* 0x0000000198987824 */ /* 0x000fc800008e060b */
[----:B------:R0:W-:Y:S01]  /*138a0*/  STL [R1+0x7b4], R239 ;  /* 0x0007b4ef01007387 */ /* 0x0001e20000100800 */
[-C--:B------:R-:W-:Y:S01]  /*138b0*/  IADD3 R23, P1, R23, R10.reuse, RZ ;  /* 0x0000000a17177210 */ /* 0x080fe20007f3e0ff */
[--C-:B------:R-:W-:Y:S02]  /*138c0*/  IMAD.X R201, R201, 0x1, R11.reuse, P2 ;  /* 0x00000001c9c97824 */ /* 0x100fe400010e060b */
[----:B0-----:R-:W4:Y:S04]  /*138d0*/  LDL.LU R239, [R1+0x75c] ;  /* 0x00075c0001ef7983 */ /* 0x001f280000300800 */
[----:B------:R-:W-:Y:S04]  /*138e0*/  STL [R1+0x7e0], R226 ;  /* 0x0007e0e201007387 */ /* 0x000fe80000100800 */
[----:B------:R-:W-:Y:S01]  /*138f0*/  STL [R1+0x7d8], R152 ;  /* 0x0007d89801007387 */ /* 0x000fe20000100800 */
[----:B--2---:R-:W-:Y:S01]  /*13900*/  IADD3 R21, P2, R21, R10, RZ ;  /* 0x0000000a15157210 */ /* 0x004fe20007f5e0ff */
[----:B------:R-:W-:-:S04]  /*13910*/  IMAD.X R203, R203, 0x1, R11, P3 ;  /* 0x00000001cbcb7824 */ /* 0x000fc800018e060b */
[----:B------:R0:W-:Y:S04]  /*13920*/  STL [R1+0x7a4], R21 ;  /* 0x0007a41501007387 */ /* 0x0001e80000100800 */
[----:B------:R-:W-:Y:S01]  /*13930*/  STL [R1+0x7ac], R23 ;  /* 0x0007ac1701007387 */ /* 0x000fe20000100800 */
[----:B---3--:R-:W-:-:S03]  /*13940*/  IADD3 R233, P3, R233, R10, RZ ;  /* 0x0000000ae9e97210 */ /* 0x008fc60007f7e0ff */
[----:B0-----:R-:W2:Y:S04]  /*13950*/  LDL.LU R21, [R1+0x780] ;  /* 0x0007800001157983 */ /* 0x001ea80000300800 */
[----:B------:R-:W-:Y:S01]  /*13960*/  STL [R1+0x7d0], R201 ;  /* 0x0007d0c901007387 */ /* 0x000fe20000100800 */
[----:B----4-:R-:W-:Y:S01]  /*13970*/  IMAD.X R205, R205, 0x1, R11, P4 ;  /* 0x00000001cdcd7824 */ /* 0x010fe200020e060b */
[----:B------:R-:W-:-:S04]  /*13980*/  IADD3 R235, P4, R235, R10, RZ ;  /* 0x0000000aebeb7210 */ /* 0x000fc80007f9e0ff */
[----:B------:R0:W-:Y:S01]  /*13990*/  STL [R1+0x7c0], R205 ;  /* 0x0007c0cd01007387 */ /* 0x0001e20000100800 */
[----:B------:R-:W-:-:S03]  /*139a0*/  IMAD.X R248, R248, 0x1, R11, P5 ;  /* 0x00000001f8f87824 */ /* 0x000fc600028e060b */
[----:B------:R-:W-:Y:S01]  /*139b0*/  STL [R1+0x7c8], R203 ;  /* 0x0007c8cb01007387 */ /* 0x000fe20000100800 */
[----:B------:R-:W-:-:S03]  /*139c0*/  IADD3 R246, P5, R246, R10, RZ ;  /* 0x0000000af6f67210 */ /* 0x000fc60007fbe0ff */
[----:B0-----:R-:W3:Y:S04]  /*139d0*/  LDL.LU R205, [R1+0x754] ;  /* 0x0007540001cd7983 */ /* 0x001ee80000300800 */
[----:B------:R-:W-:Y:S01]  /*139e0*/  STL [R1+0x79c], R233 ;  /* 0x00079ce901007387 */ /* 0x000fe20000100800 */
[----:B------:R-:W-:-:S03]  /*139f0*/  IMAD.X R240, R240, 0x1, R11, P6 ;  /* 0x00000001f0f07824 */ /* 0x000fc600030e060b */
[----:B------:R-:W-:Y:S01]  /*13a00*/  STL [R1+0x794], R235 ;  /* 0x000794eb01007387 */ /* 0x000fe20000100800 */
[----:B------:R-:W-:-:S03]  /*13a10*/  IADD3 R238, P6, R238, R10, RZ ;  /* 0x0000000aeeee7210 */ /* 0x000fc60007fde0ff */
[----:B------:R-:W-:Y:S01]  /*13a20*/  STL [R1+0x7b8], R248 ;  /* 0x0007b8f801007387 */ /* 0x000fe20000100800 */
[----:B------:R-:W-:-:S03]  /*13a30*/  IMAD.X R232, R232, 0x1, R11, P1 ;  /* 0x00000001e8e87824 */ /* 0x000fc600008e060b */
[----:B------:R-:W-:Y:S01]  /*13a40*/  STL [R1+0x78c], R246 ;  /* 0x00078cf601007387 */ /* 0x000fe20000100800 */
[-C--:B------:R-:W-:Y:S01]  /*13a50*/  IADD3 R230, P1, R230, R10.reuse, RZ ;  /* 0x0000000ae6e67210 */ /* 0x080fe20007f3e0ff */
[--C-:B------:R-:W-:Y:S02]  /*13a60*/  IMAD.X R224, R224, 0x1, R11.reuse, P2 ;  /* 0x00000001e0e07824 */ /* 0x100fe400010e060b */
[----:B------:R-:W-:Y:S04]  /*13a70*/  STL [R1+0x7b0], R240 ;  /* 0x0007b0f001007387 */ /* 0x000fe80000100800 */
[----:B------:R-:W-:Y:S04]  /*13a80*/  STL [R1+0x784], R238 ;  /* 0x000784ee01007387 */ /* 0x000fe80000100800 */
[----:B------:R-:W-:Y:S01]  /*13a90*/  STL [R1+0x7a8], R232 ;  /* 0x0007a8e801007387 */ /* 0x000fe20000100800 */
[----:B------:R-:W-:Y:S01]  /*13aa0*/  IADD3 R237, P2, R237, R10, RZ ;  /* 0x0000000aeded7210 */ /* 0x000fe20007f5e0ff */
[----:B------:R-:W-:-:S04]  /*13ab0*/  IMAD.X R165, R165, 0x1, R11, P3 ;  /* 0x00000001a5a57824 */ /* 0x000fc800018e060b */
[----:B------:R0:W-:Y:S04]  /*13ac0*/  STL [R1+0x774], R237 ;  /* 0x000774ed01007387 */ /* 0x0001e80000100800 */
[----:B------:R-:W-:Y:S04]  /*13ad0*/  STL [R1+0x77c], R230 ;  /* 0x00077ce601007387 */ /* 0x000fe80000100800 */
[----:B0-----:R-:W4:Y:S04]  /*13ae0*/  LDL.LU R237, [R1+0x778] ;  /* 0x0007780001ed7983 */ /* 0x001f280000300800 */
[----:B------:R-:W-:Y:S01]  /*13af0*/  STL [R1+0x7a0], R224 ;  /* 0x0007a0e001007387 */ /* 0x000fe20000100800 */
[----:B------:R-:W-:Y:S01]  /*13b00*/  IADD3 R207, P3, R207, R10, RZ ;  /* 0x0000000acfcf7210 */ /* 0x000fe20007f7e0ff */
[----:B------:R-:W-:-:S04]  /*13b10*/  IMAD.X R22, R22, 0x1, R11, P4 ;  /* 0x0000000116167824 */ /* 0x000fc800020e060b */
[----:B------:R0:W-:Y:S04]  /*13b20*/  STL [R1+0x76c], R207 ;  /* 0x00076ccf01007387 */ /* 0x0001e80000100800 */
[----:B0-----:R-:W4:Y:S01]  /*13b30*/  LDL.LU R207, [R1+0x74c] ;  /* 0x00074c0001cf7983 */ /* 0x001f220000300800 */
[----:B------:R-:W-:-:S03]  /*13b40*/  IADD3 R16, P4, R16, R10, RZ ;  /* 0x0000000a10107210 */ /* 0x000fc60007f9e0ff */
[----:B------:R-:W-:Y:S04]  /*13b50*/  STL [R1+0x798], R165 ;  /* 0x000798a501007387 */ /* 0x000fe80000100800 */
[----:B------:R0:W-:Y:S04]  /*13b60*/  STL [R1+0x764], R16 ;  /* 0x0007641001007387 */ /* 0x0001e80000100800 */
[----:B0-----:R-:W4:Y:S04]  /*13b70*/  LDL.LU R16, [R1+0x770] ;  /* 0x0007700001107983 */ /* 0x001f280000300800 */
[----:B------:R-:W-:Y:S01]  /*13b80*/  STL [R1+0x790], R22 ;  /* 0x0007901601007387 */ /* 0x000fe20000100800 */
[----:B------:R-:W-:-:S03]  /*13b90*/  IMAD.X R17, R17, 0x1, R11, P5 ;  /* 0x0000000111117824 */ /* 0x000fc600028e060b */
[----:B------:R-:W4:Y:S04]  /*13ba0*/  LDL.LU R234, [R1+0x744] ;  /* 0x0007440001ea7983 */ /* 0x000f280000300800 */
[----:B------:R0:W-:Y:S04]  /*13bb0*/  STL [R1+0x788], R17 ;  /* 0x0007881101007387 */ /* 0x0001e80000100800 */
[----:B0-----:R-:W4:Y:S04]  /*13bc0*/  LDL.LU R17, [R1+0x768] ;  /* 0x0007680001117983 */ /* 0x001f280000300800 */
[----:B------:R-:W4:Y:S01]  /*13bd0*/  LDL.LU R228, [R1+0x73c] ;  /* 0x00073c0001e47983 */ /* 0x000f220000300800 */
[----:B------:R-:W-:-:S03]  /*13be0*/  IADD3 R239, P5, R239, R10, RZ ;  /* 0x0000000aefef7210 */ /* 0x000fc60007fbe0ff */
[----:B------:R-:W4:Y:S04]  /*13bf0*/  LDL.LU R226, [R1+0x760] ;  /* 0x0007600001e27983 */ /* 0x000f280000300800 */
        /* <DEDUP_REMOVED lines=9> */
[----:B------:R-:W2:Y:S04]  /*13c90*/  LDL.LU R233, [R1+0x71c] ;  /* 0x00071c0001e97983 */ /* 0x000ea80000300800 */
[----:B------:R-:W2:Y:S04]  /*13ca0*/  LDL.LU R235, [R1+0x740] ;  /* 0x0007400001eb7983 */ /* 0x000ea80000300800 */
[----:B------:R-:W2:Y:S01]  /*13cb0*/  LDL.LU R248, [R1+0x714] ;  /* 0x0007140001f87983 */ /* 0x000ea20000300800 */
[----:B---3--:R-:W-:-:S05]  /*13cc0*/  IADD3 R205, P6, R205, R10, RZ ;  /* 0x0000000acdcd7210 */ /* 0x008fca0007fde0ff */
[----:B------:R0:W-:Y:S04]  /*13cd0*/  STL [R1+0x754], R205 ;  /* 0x000754cd01007387 */ /* 0x0001e80000100800 */
[----:B------:R-:W3:Y:S04]  /*13ce0*/  LDL.LU R246, [R1+0x738] ;  /* 0x0007380001f67983 */ /* 0x000ee80000300800 */
[----:B------:R-:W3:Y:S04]  /*13cf0*/  LDL.LU R240, [R1+0x70c] ;  /* 0x00070c0001f07983 */ /* 0x000ee80000300800 */
[----:B------:R-:W3:Y:S04]  /*13d00*/  LDL.LU R238, [R1+0x730] ;  /* 0x0007300001ee7983 */ /* 0x000ee80000300800 */
[----:B------:R-:W3:Y:S04]  /*13d10*/  LDL.LU R232, [R1+0x704] ;  /* 0x0007040001e87983 */ /* 0x000ee80000300800 */
[----:B------:R-:W3:Y:S04]  /*13d20*/  LDL.LU R230, [R1+0x728] ;  /* 0x0007280001e67983 */ /* 0x000ee80000300800 */
[----:B------:R-:W3:Y:S04]  /*13d30*/  LDL.LU R224, [R1+0x6fc] ;  /* 0x0006fc0001e07983 */ /* 0x000ee80000300800 */
[----:B0-----:R-:W3:Y:S04]  /*13d40*/  LDL.LU R205, [R1+0x720] ;  /* 0x0007200001cd7983 */ /* 0x001ee80000300800 */
[----:B------:R-:W3:Y:S01]  /*13d50*/  LDL.LU R165, [R1+0x6f4] ;  /* 0x0006f40001a57983 */ /* 0x000ee20000300800 */
[----:B----4-:R-:W-:-:S05]  /*13d60*/  IMAD.X R237, R237, 0x1, R11, P1 ;  /* 0x00000001eded7824 */ /* 0x010fca00008e060b */
[----:B------:R0:W-:Y:S04]  /*13d70*/  STL [R1+0x778], R237 ;  /* 0x000778ed01007387 */ /* 0x0001e80000100800 */
[----:B0-----:R-:W4:Y:S04]  /*13d80*/  LDL.LU R237, [R1+0x718] ;  /* 0x0007180001ed7983 */ /* 0x001f280000300800 */
[----:B------:R-:W4:Y:S01]  /*13d90*/  LDL.LU R22, [R1+0x6ec] ;  /* 0x0006ec0001167983 */ /* 0x000f220000300800 */
[----:B------:R-:W-:-:S05]  /*13da0*/  IADD3 R207, P1, R207, R10, RZ ;  /* 0x0000000acfcf7210 */ /* 0x000fca0007f3e0ff */
[----:B------:R0:W-:Y:S04]  /*13db0*/  STL [R1+0x74c], R207 ;  /* 0x00074ccf01007387 */ /* 0x0001e80000100800 */
[----:B0-----:R-:W4:Y:S01]  /*13dc0*/  LDL.LU R207, [R1+0x710] ;  /* 0x0007100001cf7983 */ /* 0x001f220000300800 */
[----:B------:R-:W-:-:S05]  /*13dd0*/  IMAD.X R16, R16, 0x1, R11, P2 ;  /* 0x0000000110107824 */ /* 0x000fca00010e060b */
[----:B------:R0:W-:Y:S04]  /*13de0*/  STL [R1+0x770], R16 ;  /* 0x0007701001007387 */ /* 0x0001e80000100800 */
[----:B0-----:R-:W4:Y:S01]  /*13df0*/  LDL.LU R16, [R1+0x6e4] ;  /* 0x0006e40001107983 */ /* 0x001f220000300800 */
[-C--:B------:R-:W-:Y:S01]  /*13e00*/  IADD3 R234, P2, R234, R10.reuse, RZ ;  /* 0x0000000aeaea7210 */ /* 0x080fe20007f5e0ff */
[----:B------:R-:W-:Y:S01]  /*13e10*/  IMAD.X R17, R17, 0x1, R11, P3 ;  /* 0x0000000111117824 */ /* 0x000fe200018e060b */
[----:B------:R-:W-:-:S04]  /*13e20*/  IADD3 R228, P3, R228, R10, RZ ;  /* 0x0000000ae4e47210 */ /* 0x000fc80007f7e0ff */
[----:B------:R0:W-:Y:S01]  /*13e30*/  STL [R1+0x768], R17 ;  /* 0x0007681101007387 */ /* 0x0001e20000100800 */
[--C-:B------:R-:W-:Y:S01]  /*13e40*/  IMAD.X R226, R226, 0x1, R11.reuse, P4 ;  /* 0x00000001e2e27824 */ /* 0x100fe200020e060b */
[----:B------:R-:W-:Y:S02]  /*13e50*/  IADD3 R152, P4, R152, R10, RZ ;  /* 0x0000000a98987210 */ /* 0x000fe40007f9e0ff */
[----:B0-----:R-:W4:Y:S04]  /*13e60*/  LDL.LU R17, [R1+0x708] ;  /* 0x0007080001117983 */ /* 0x001f280000300800 */
        /* <DEDUP_REMOVED lines=9> */
[----:B------:R-:W-:Y:S04]  /*13f00*/  STL [R1+0x734], R152 ;  /* 0x0007349801007387 */ /* 0x000fe80000100800 */
[----:B------:R-:W-:Y:S01]  /*13f10*/  STL [R1+0x72c], R23 ;  /* 0x00072c1701007387 */ /* 0x000fe20000100800 */
[----:B--2---:R-:W-:Y:S01]  /*13f20*/  IMAD.X R21, R21, 0x1, R11, P1 ;  /* 0x0000000115157824 */ /* 0x004fe200008e060b */
[----:B------:R-:W-:-:S04]  /*13f30*/  IADD3 R233, P1, R233, R10, RZ ;  /* 0x0000000ae9e97210 */ /* 0x000fc80007f3e0ff */
[----:B------:R0:W-:Y:S01]  /*13f40*/  STL [R1+0x748], R21 ;  /* 0x0007481501007387 */ /* 0x0001e20000100800 */
[----:B------:R-:W-:-:S03]  /*13f50*/  IMAD.X R235, R235, 0x1, R11, P2 ;  /* 0x00000001ebeb7824 */ /* 0x000fc600010e060b */
[----:B------:R-:W-:Y:S01]  /*13f60*/  STL [R1+0x750], R201 ;  /* 0x000750c901007387 */ /* 0x000fe20000100800 */
[----:B------:R-:W-:-:S03]  /*13f70*/  IADD3 R248, P2, R248, R10, RZ ;  /* 0x0000000af8f87210 */ /* 0x000fc60007f5e0ff */
[----:B0-----:R-:W2:Y:S04]  /*13f80*/  LDL.LU R21, [R1+0x700] ;  /* 0x0007000001157983 */ /* 0x001ea80000300800 */
[----:B------:R-:W-:Y:S04]  /*13f90*/  STL [R1+0x724], R203 ;  /* 0x000724cb01007387 */ /* 0x000fe80000100800 */
[----:B------:R-:W-:Y:S04]  /*13fa0*/  STL [R1+0x71c], R233 ;  /* 0x00071ce901007387 */ /* 0x000fe80000100800 */
[----:B------:R-:W-:Y:S01]  /*13fb0*/  STL [R1+0x740], R235 ;  /* 0x000740eb01007387 */ /* 0x000fe20000100800 */
[----:B---3--:R-:W-:-:S03]  /*13fc0*/  IMAD.X R246, R246, 0x1, R11, P3 ;  /* 0x00000001f6f67824 */ /* 0x008fc600018e060b */
[----:B------:R-:W-:Y:S01]  /*13fd0*/  STL [R1+0x714], R248 ;  /* 0x000714f801007387 */ /* 0x000fe20000100800 */
[----:B------:R-:W-:-:S03]  /*13fe0*/  IADD3 R240, P3, R240, R10, RZ ;  /* 0x0000000af0f07210 */ /* 0x000fc60007f7e0ff */
[----:B------:R-:W-:Y:S01]  /*13ff0*/  STL [R1+0x738], R246 ;  /* 0x000738f601007387 */ /* 0x000fe20000100800 */
[----:B------:R-:W-:-:S03]  /*14000*/  IMAD.X R238, R238, 0x1, R11, P4 ;  /* 0x00000001eeee7824 */ /* 0x000fc600020e060b */
[----:B------:R-:W-:Y:S01]  /*14010*/  STL [R1+0x70c], R240 ;  /* 0x00070cf001007387 */ /* 0x000fe20000100800 */
[----:B------:R-:W-:-:S03]  /*14020*/  IADD3 R232, P4, R232, R10, RZ ;  /* 0x0000000ae8e87210 */ /* 0x000fc60007f9e0ff */
[----:B------:R-:W-:Y:S01]  /*14030*/  STL [R1+0x730], R238 ;  /* 0x000730ee01007387 */ /* 0x000fe20000100800 */
[----:B------:R-:W-:-:S03]  /*14040*/  IMAD.X R230, R230, 0x1, R11, P5 ;  /* 0x00000001e6e67824 */ /* 0x000fc600028e060b */
[----:B------:R-:W-:Y:S01]  /*14050*/  STL [R1+0x704], R232 ;  /* 0x000704e801007387 */ /* 0x000fe20000100800 */
[----:B------:R-:W-:Y:S01]  /*14060*/  IADD3 R224, P5, R224, R10, RZ ;  /* 0x0000000ae0e07210 */ /* 0x000fe20007fbe0ff */
[----:B------:R-:W-:-:S05]  /*14070*/  IMAD.X R205, R205, 0x1, R11, P6 ;  /* 0x00000001cdcd7824 */ /* 0x000fca00030e060b */
[----:B------:R0:W-:Y:S01]  /*14080*/  STL [R1+0x720], R205 ;  /* 0x000720cd01007387 */ /* 0x0001e20000100800 */
[----:B------:R-:W-:-:S03]  /*14090*/  IADD3 R165, P6, R165, R10, RZ ;  /* 0x0000000aa5a57210 */ /* 0x000fc60007fde0ff */
[----:B------:R-:W-:Y:S04]  /*140a0*/  STL [R1+0x728], R230 ;  /* 0x000728e601007387 */ /* 0x000fe80000100800 */
[----:B0-----:R-:W3:Y:S04]  /*140b0*/  LDL.LU R205, [R1+0x6d4] ;  /* 0x0006d40001cd7983 */ /* 0x001ee80000300800 */
[----:B------:R-:W-:Y:S01]  /*140c0*/  STL [R1+0x6fc], R224 ;  /* 0x0006fce001007387 */ /* 0x000fe20000100800 */
[----:B----4-:R-:W-:-:S05]  /*140d0*/  IMAD.X R237, R237, 0x1, R11, P1 ;  /* 0x00000001eded7824 */ /* 0x010fca00008e060b */
[----:B------:R0:W-:Y:S01]  /*140e0*/  STL [R1+0x718], R237 ;  /* 0x000718ed01007387 */ /* 0x0001e20000100800 */
[----:B------:R-:W-:-:S03]  /*140f0*/  IADD3 R22, P1, R22, R10, RZ ;  /* 0x0000000a16167210 */ /* 0x000fc60007f3e0ff */
[----:B0-----:R-:W4:Y:S04]  /*14100*/  LDL.LU R237, [R1+0x6f8] ;  /* 0x0006f80001ed7983 */ /* 0x001f280000300800 */
[----:B------:R-:W-:Y:S01]  /*14110*/  STL [R1+0x6f4], R165 ;  /* 0x0006f4a501007387 */ /* 0x000fe20000100800 */
[----:B------:R-:W-:-:S05]  /*14120*/  IMAD.X R207, R207, 0x1, R11, P2 ;  /* 0x00000001cfcf7824 */ /* 0x000fca00010e060b */
[----:B------:R0:W-:Y:S04]  /*14130*/  STL [R1+0x710], R207 ;  /* 0x000710cf01007387 */ /* 0x0001e80000100800 */
[----:B0-----:R-:W4:Y:S04]  /*14140*/  LDL.LU R207, [R1+0x6cc] ;  /* 0x0006cc0001cf7983 */ /* 0x001f280000300800 */
[----:B------:R-:W-:Y:S01]  /*14150*/  STL [R1+0x6ec], R22 ;  /* 0x0006ec1601007387 */ /* 0x000fe20000100800 */
[----:B------:R-:W-:-:S03]  /*14160*/  IADD3 R16, P2, R16, R10, RZ ;  /* 0x0000000a10107210 */ /* 0x000fc60007f5e0ff */
[----:B------:R-:W4:Y:S04]  /*14170*/  LDL.LU R234, [R1+0x6f0] ;  /* 0x0006f00001ea7983 */ /* 0x000f280000300800 */
[----:B------:R0:W-:Y:S04]  /*14180*/  STL [R1+0x6e4], R16 ;  /* 0x0006e41001007387 */ /* 0x0001e80000100800 */
[----:B0-----:R-:W4:Y:S04]  /*14190*/  LDL.LU R16, [R1+0x6c4] ;  /* 0x0006c40001107983 */ /* 0x001f280000300800 */
[----:B------:R-:W4:Y:S01]  /*141a0*/  LDL.LU R228, [R1+0x6e8] ;  /* 0x0006e80001e47983 */ /* 0x000f220000300800 */
[----:B------:R-:W-:-:S03]  /*141b0*/  IMAD.X R17, R17, 0x1, R11, P3 ;  /* 0x0000000111117824 */ /* 0x000fc600018e060b */
[----:B------:R-:W4:Y:S04]  /*141c0*/  LDL.LU R226, [R1+0x6bc] ;  /* 0x0006bc0001e27983 */ /* 0x000f280000300800 */
        /* <DEDUP_REMOVED lines=22> */
[----:B0-----:R-:W2:Y:S01]  /*14330*/  LDL.LU R21, [R1+0x674] ;  /* 0x0006740001157983 */ /* 0x001ea20000300800 */
[----:B---3--:R-:W-:-:S05]  /*14340*/  IADD3 R205, P4, R205, R10, RZ ;  /* 0x0000000acdcd7210 */ /* 0x008fca0007f9e0ff */
[----:B------:R0:W-:Y:S04]  /*14350*/  STL [R1+0x6d4], R205 ;  /* 0x0006d4cd01007387 */ /* 0x0001e80000100800 */
[----:B0-----:R-:W3:Y:S01]  /*14360*/  LDL.LU R205, [R1+0x698] ;  /* 0x0006980001cd7983 */ /* 0x001ee20000300800 */
[----:B----4-:R-:W-:-:S05]  /*14370*/  IMAD.X R237, R237, 0x1, R11, P5 ;  /* 0x00000001eded7824 */ /* 0x010fca00028e060b */
[----:B------:R0:W-:Y:S04]  /*14380*/  STL [R1+0x6f8], R237 ;  /* 0x0006f8ed01007387 */ /* 0x0001e80000100800 */
[----:B0-----:R-:W4:Y:S01]  /*14390*/  LDL.LU R237, [R1+0x66c] ;  /* 0x00066c0001ed7983 */ /* 0x001f220000300800 */
[----:B------:R-:W-:-:S05]  /*143a0*/  IADD3 R207, P5, R207, R10, RZ ;  /* 0x0000000acfcf7210 */ /* 0x000fca0007fbe0ff */
[----:B------:R0:W-:Y:S01]  /*143b0*/  STL [R1+0x6cc], R207 ;  /* 0x0006cccf01007387 */ /* 0x0001e20000100800 */
[----:B------:R-:W-:-:S03]  /*143c0*/  IMAD.X R234, R234, 0x1, R11, P6 ;  /* 0x00000001eaea7824 */ /* 0x000fc600030e060b */
[----:B0-----:R-:W4:Y:S01]  /*143d0*/  LDL.LU R207, [R1+0x690] ;  /* 0x0006900001cf7983 */ /* 0x001f220000300800 */
[----:B------:R-:W-:-:S05]  /*143e0*/  IADD3 R16, P6, R16, R10, RZ ;  /* 0x0000000a10107210 */ /* 0x000fca0007fde0ff */
[----:B------:R0:W-:Y:S04]  /*143f0*/  STL [R1+0x6c4], R16 ;  /* 0x0006c41001007387 */ /* 0x0001e80000100800 */
[----:B0-----:R-:W4:Y:S01]  /*14400*/  LDL.LU R16, [R1+0x664] ;  /* 0x0006640001107983 */ /* 0x001f220000300800 */
[--C-:B------:R-:W-:Y:S02]  /*14410*/  IMAD.X R228, R228, 0x1, R11.reuse, P1 ;  /* 0x00000001e4e47824 */ /* 0x100fe400008e060b */
[----:B------:R-:W-:Y:S01]  /*14420*/  IMAD.X R152, R152, 0x1, R11, P2 ;  /* 0x0000000198987824 */ /* 0x000fe200010e060b */
[-C--:B------:R-:W-:Y:S01]  /*14430*/  IADD3 R226, P1, R226, R10.reuse, RZ ;  /* 0x0000000ae2e27210 */ /* 0x080fe20007f3e0ff */
[----:B------:R-:W-:Y:S01]  /*14440*/  STL [R1+0x6f0], R234 ;  /* 0x0006f0ea01007387 */ /* 0x000fe20000100800 */
[----:B------:R-:W-:-:S03]  /*14450*/  IADD3 R17, P2, R17, R10, RZ ;  /* 0x0000000a11117210 */ /* 0x000fc60007f5e0ff */
[----:B------:R-:W-:Y:S01]  /*14460*/  STL [R1+0x6e8], R228 ;  /* 0x0006e8e401007387 */ /* 0x000fe20000100800 */
[----:B------:R-:W-:-:S03]  /*14470*/  IMAD.X R23, R23, 0x1, R11, P3 ;  /* 0x0000000117177824 */ /* 0x000fc600018e060b */
[----:B------:R0:W-:Y:S01]  /*14480*/  STL [R1+0x6b4], R17 ;  /* 0x0006b41101007387 */ /* 0x0001e20000100800 */
[----:B------:R-:W-:-:S03]  /*14490*/  IADD3 R201, P3, R201, R10, RZ ;  /* 0x0000000ac9c97210 */ /* 0x000fc60007f7e0ff */
[----:B------:R-:W-:Y:S01]  /*144a0*/  STL [R1+0x6bc], R226 ;  /* 0x0006bce201007387 */ /* 0x000fe20000100800 */
[----:B------:R-:W-:-:S03]  /*144b0*/  IMAD.X R203, R203, 0x1, R11, P4 ;  /* 0x00000001cbcb7824 */ /* 0x000fc600020e060b */
[----:B0-----:R-:W4:Y:S04]  /*144c0*/  LDL.LU R17, [R1+0x688] ;  /* 0x0006880001117983 */ /* 0x001f280000300800 */
        /* <DEDUP_REMOVED lines=9> */
[----:B------:R-:W-:Y:S04]  /*14560*/  STL [R1+0x6d0], R203 ;  /* 0x0006d0cb01007387 */ /* 0x000fe80000100800 */
[----:B------:R-:W-:Y:S04]  /*14570*/  STL [R1+0x6c8], R233 ;  /* 0x0006c8e901007387 */ /* 0x000fe80000100800 */
[----:B------:R-:W-:Y:S04]  /*14580*/  STL [R1+0x69c], R235 ;  /* 0x00069ceb01007387 */ /* 0x000fe80000100800 */
[----:B------:R-:W-:Y:S01]  /*14590*/  STL [R1+0x6c0], R248 ;  /* 0x0006c0f801007387 */ /* 0x000fe20000100800 */
[----:B--2---:R-:W-:Y:S01]  /*145a0*/  IADD3 R246, P6, R246, R10, RZ ;  /* 0x0000000af6f67210 */ /* 0x004fe20007fde0ff */
[----:B------:R-:W-:-:S04]  /*145b0*/  IMAD.X R240, R240, 0x1, R11, P1 ;  /* 0x00000001f0f07824 */ /* 0x000fc800008e060b */
        /* <DEDUP_REMOVED lines=10> */
[----:B------:R-:W-:Y:S02]  /*14660*/  IMAD.X R22, R22, 0x1, R11, P4 ;  /* 0x0000000116167824 */ /* 0x000fe400020e060b */
[----:B------:R-:W-:Y:S01]  /*14670*/  STL [R1+0x6a8], R224 ;  /* 0x0006a8e001007387 */ /* 0x000fe20000100800 */
[----:B------:R-:W-:-:S03]  /*14680*/  IADD3 R21, P4, R21, R10, RZ ;  /* 0x0000000a15157210 */ /* 0x000fc60007f9e0ff */
[----:B------:R-:W-:Y:S04]  /*14690*/  STL [R1+0x67c], R165 ;  /* 0x00067ca501007387 */ /* 0x000fe80000100800 */
[----:B------:R0:W-:Y:S04]  /*146a0*/  STL [R1+0x674], R21 ;  /* 0x0006741501007387 */ /* 0x0001e80000100800 */
[----:B0-----:R-:W2:Y:S04]  /*146b0*/  LDL.LU R21, [R1+0x680] ;  /* 0x0006800001157983 */ /* 0x001ea80000300800 */
[----:B------:R-:W-:Y:S01]  /*146c0*/  STL [R1+0x6a0], R22 ;  /* 0x0006a01601007387 */ /* 0x000fe20000100800 */
[----:B---3--:R-:W-:Y:S01]  /*146d0*/  IMAD.X R205, R205, 0x1, R11, P5 ;  /* 0x00000001cdcd7824 */ /* 0x008fe200028e060b */
[----:B----4-:R-:W-:-:S05]  /*146e0*/  IADD3 R237, P5, R237, R10, RZ ;  /* 0x0000000aeded7210 */ /* 0x010fca0007fbe0ff */
[----:B------:R0:W-:Y:S04]  /*146f0*/  STL [R1+0x66c], R237 ;  /* 0x00066ced01007387 */ /* 0x0001e80000100800 */
[----:B0-----:R-:W3:Y:S04]  /*14700*/  LDL.LU R237, [R1+0x654] ;  /* 0x0006540001ed7983 */ /* 0x001ee80000300800 */
[----:B------:R0:W-:Y:S04]  /*14710*/  STL [R1+0x698], R205 ;  /* 0x000698cd01007387 */ /* 0x0001e80000100800 */
[----:B------:R-:W4:Y:S04]  /*14720*/  LDL.LU R234, [R1+0x678] ;  /* 0x0006780001ea7983 */ /* 0x000f280000300800 */
[----:B0-----:R-:W4:Y:S01]  /*14730*/  LDL.LU R205, [R1+0x64c] ;  /* 0x00064c0001cd7983 */ /* 0x001f220000300800 */
[----:B------:R-:W-:-:S05]  /*14740*/  IMAD.X R207, R207, 0x1, R11, P6 ;  /* 0x00000001cfcf7824 */ /* 0x000fca00030e060b */
[----:B------:R-:W-:Y:S04]  /*14750*/  STL [R1+0x690], R207 ;  /* 0x000690cf01007387 */ /* 0x000fe80000100800 */
[----:B------:R-:W4:Y:S04]  /*14760*/  LDL.LU R228, [R1+0x670] ;  /* 0x0006700001e47983 */ /* 0x000f280000300800 */
[----:B------:R-:W4:Y:S04]  /*14770*/  LDL.LU R226, [R1+0x644] ;  /* 0x0006440001e27983 */ /* 0x000f280000300800 */
[----:B------:R-:W4:Y:S01]  /*14780*/  LDL.LU R152, [R1+0x668] ;  /* 0x0006680001987983 */ /* 0x000f220000300800 */
[----:B------:R-:W-:-:S05]  /*14790*/  IADD3 R16, P6, R16, R10, RZ ;  /* 0x0000000a10107210 */ /* 0x000fca0007fde0ff */
[----:B------:R0:W-:Y:S04]  /*147a0*/  STL [R1+0x664], R16 ;  /* 0x0006641001007387 */ /* 0x0001e80000100800 */
[----:B0-----:R-:W4:Y:S04]  /*147b0*/  LDL.LU R16, [R1+0x63c] ;  /* 0x00063c0001107983 */ /* 0x001f280000300800 */
[----:B------:R-:W4:Y:S04]  /*147c0*/  LDL.LU R23, [R1+0x660] ;  /* 0x0006600001177983 */ /* 0x000f280000300800 */
[----:B------:R-:W4:Y:S01]  /*147d0*/  LDL.LU R201, [R1+0x634] ;  /* 0x0006340001c97983 */ /* 0x000f220000300800 */
[----:B------:R-:W-:-:S03]  /*147e0*/  IMAD.X R17, R17, 0x1, R11, P1 ;  /* 0x0000000111117824 */ /* 0x000fc600008e060b */
[----:B------:R-:W4:Y:S04]  /*147f0*/  LDL.LU R203, [R1+0x658] ;  /* 0x0006580001cb7983 */ /* 0x000f280000300800 */
[----:B------:R0:W-:Y:S04]  /*14800*/  STL [R1+0x688], R17 ;  /* 0x0006881101007387 */ /* 0x0001e80000100800 */
[----:B0-----:R-:W4:Y:S04]  /*14810*/  LDL.LU R17, [R1+0x62c] ;  /* 0x00062c0001117983 */ /* 0x001f280000300800 */
[----:B------:R-:W4:Y:S04]  /*14820*/  LDL.LU R233, [R1+0x650] ;  /* 0x0006500001e97983 */ /* 0x000f280000300800 */
[----:B------:R-:W4:Y:S01]  /*14830*/  LDL.LU R235, [R1+0x624] ;  /* 0x0006240001eb7983 */ /* 0x000f220000300800 */
[----:B------:R-:W-:-:S03]  /*14840*/  IADD3 R239, P1, R239, R10, RZ ;  /* 0x0000000aefef7210 */ /* 0x000fc60007f3e0ff */
[----:B------:R-:W4:Y:S04]  /*14850*/  LDL.LU R248, [R1+0x648] ;  /* 0x0006480001f87983 */ /* 0x000f280000300800 */
[----:B------:R0:W-:Y:S04]  /*14860*/  STL [R1+0x65c], R239 ;  /* 0x00065cef01007387 */ /* 0x0001e80000100800 */
        /* <DEDUP_REMOVED lines=10> */
[----:B--2---:R-:W-:-:S05]  /*14910*/  IMAD.X R21, R21, 0x1, R11, P2 ;  /* 0x0000000115157824 */ /* 0x004fca00010e060b */
[----:B------:R0:W-:Y:S04]  /*14920*/  STL [R1+0x680], R21 ;  /* 0x0006801501007387 */ /* 0x0001e80000100800 */
[----:B0-----:R-:W2:Y:S01]  /*14930*/  LDL.LU R21, [R1+0x5f4] ;  /* 0x0005f40001157983 */ /* 0x001ea20000300800 */
[----:B---3--:R-:W-:-:S05]  /*14940*/  IADD3 R237, P2, R237, R10, RZ ;  /* 0x0000000aeded7210 */ /* 0x008fca0007f5e0ff */
[----:B------:R0:W-:Y:S01]  /*14950*/  STL [R1+0x654], R237 ;  /* 0x000654ed01007387 */ /* 0x0001e20000100800 */
[--C-:B----4-:R-:W-:Y:S01]  /*14960*/  IMAD.X R234, R234, 0x1, R11.reuse, P3 ;  /* 0x00000001eaea7824 */ /* 0x110fe200018e060b */
[-C--:B------:R-:W-:Y:S02]  /*14970*/  IADD3 R205, P3, R205, R10.reuse, RZ ;  /* 0x0000000acdcd7210 */ /* 0x080fe40007f7e0ff */
[----:B0-----:R-:W3:Y:S04]  /*14980*/  LDL.LU R237, [R1+0x618] ;  /* 0x0006180001ed7983 */ /* 0x001ee80000300800 */
[----:B------:R0:W-:Y:S01]  /*14990*/  STL [R1+0x64c], R205 ;  /* 0x00064ccd01007387 */ /* 0x0001e20000100800 */
[----:B------:R-:W-:Y:S01]  /*149a0*/  IMAD.X R228, R228, 0x1, R11, P4 ;  /* 0x00000001e4e47824 */ /* 0x000fe200020e060b */
[----:B------:R-:W-:-:S02]  /*149b0*/  IADD3 R226, P4, R226, R10, RZ ;  /* 0x0000000ae2e27210 */ /* 0x000fc40007f9e0ff */
[----:B0-----:R-:W4:Y:S01]  /*149c0*/  LDL.LU R205, [R1+0x5ec] ;  /* 0x0005ec0001cd7983 */ /* 0x001f220000300800 */
[----:B------:R-:W-:-:S03]  /*149d0*/  IMAD.X R152, R152, 0x1, R11, P5 ;  /* 0x0000000198987824 */ /* 0x000fc600028e060b */
[----:B------:R-:W-:Y:S04]  /*149e0*/  STL [R1+0x678], R234 ;  /* 0x000678ea01007387 */ /* 0x000fe80000100800 */
[----:B------:R-:W-:Y:S01]  /*149f0*/  STL [R1+0x670], R228 ;  /* 0x000670e401007387 */ /* 0x000fe20000100800 */
[----:B------:R-:W-:-:S05]  /*14a00*/  IADD3 R16, P5, R16, R10, RZ ;  /* 0x0000000a10107210 */ /* 0x000fca0007fbe0ff */
[----:B------:R0:W-:Y:S04]  /*14a10*/  STL [R1+0x63c], R16 ;  /* 0x00063c1001007387 */ /* 0x0001e80000100800 */
[----:B------:R-:W-:Y:S04]  /*14a20*/  STL [R1+0x644], R226 ;  /* 0x000644e201007387 */ /* 0x000fe80000100800 */
        /* <DEDUP_REMOVED lines=21> */
[----:B0-----:R-:W4:Y:S01]  /*14b80*/  LDL.LU R239, [R1+0x608] ;  /* 0x0006080001ef7983 */ /* 0x001f220000300800 */
        /* <DEDUP_REMOVED lines=8> */
[----:B------:R-:W-:Y:S01]  /*14c10*/  STL [R1+0x638], R238 ;  /* 0x000638ee01007387 */ /* 0x000fe20000100800 */
[----:B------:R-:W-:-:S03]  /*14c20*/  IMAD.X R22, R22, 0x1, R11, P2 ;  /* 0x0000000116167824 */ /* 0x000fc600010e060b */
[----:B------:R-:W-:Y:S04]  /*14c30*/  STL [R1+0x60c], R232 ;  /* 0x00060ce801007387 */ /* 0x000fe80000100800 */
[----:B------:R-:W-:Y:S04]  /*14c40*/  STL [R1+0x630], R230 ;  /* 0x000630e601007387 */ /* 0x000fe80000100800 */
[----:B------:R0:W-:Y:S04]  /*14c50*/  STL [R1+0x5fc], R207 ;  /* 0x0005fccf01007387 */ /* 0x0001e80000100800 */
[----:B------:R-:W-:Y:S04]  /*14c60*/  STL [R1+0x604], R224 ;  /* 0x000604e001007387 */ /* 0x000fe80000100800 */
[----:B0-----:R-:W4:Y:S04]  /*14c70*/  LDL.LU R207, [R1+0x5dc] ;  /* 0x0005dc0001cf7983 */ /* 0x001f280000300800 */
[----:B------:R-:W-:Y:S01]  /*14c80*/  STL [R1+0x628], R165 ;  /* 0x000628a501007387 */ /* 0x000fe20000100800 */
[----:B--2---:R-:W-:-:S05]  /*14c90*/  IADD3 R21, P2, R21, R10, RZ ;  /* 0x0000000a15157210 */ /* 0x004fca0007f5e0ff */
[----:B------:R0:W-:Y:S04]  /*14ca0*/  STL [R1+0x5f4], R21 ;  /* 0x0005f41501007387 */ /* 0x0001e80000100800 */
[----:B0-----:R-:W2:Y:S04]  /*14cb0*/  LDL.LU R21, [R1+0x600] ;  /* 0x0006000001157983 */ /* 0x001ea80000300800 */
[----:B------:R-:W-:Y:S04]  /*14cc0*/  STL [R1+0x620], R22 ;  /* 0x0006201601007387 */ /* 0x000fe80000100800 */
[----:B------:R-:W2:Y:S01]  /*14cd0*/  LDL.LU R234, [R1+0x5d4] ;  /* 0x0005d40001ea7983 */ /* 0x000ea20000300800 */
[----:B---3--:R-:W-:-:S05]  /*14ce0*/  IMAD.X R237, R237, 0x1, R11, P3 ;  /* 0x00000001eded7824 */ /* 0x008fca00018e060b */
[----:B------:R0:W-:Y:S01]  /*14cf0*/  STL [R1+0x618], R237 ;  /* 0x000618ed01007387 */ /* 0x0001e20000100800 */
[----:B----4-:R-:W-:-:S03]  /*14d00*/  IADD3 R205, P3, R205, R10, RZ ;  /* 0x0000000acdcd7210 */ /* 0x010fc60007f7e0ff */
[----:B0-----:R-:W3:Y:S04]  /*14d10*/  LDL.LU R237, [R1+0x5f8] ;  /* 0x0005f80001ed7983 */ /* 0x001ee80000300800 */
[----:B------:R-:W4:Y:S04]  /*14d20*/  LDL.LU R228, [R1+0x5cc] ;  /* 0x0005cc0001e47983 */ /* 0x000f280000300800 */
[----:B------:R-:W4:Y:S04]  /*14d30*/  LDL.LU R226, [R1+0x5f0] ;  /* 0x0005f00001e27983 */ /* 0x000f280000300800 */
[----:B------:R-:W4:Y:S04]  /*14d40*/  LDL.LU R152, [R1+0x5c4] ;  /* 0x0005c40001987983 */ /* 0x000f280000300800 */
        /* <DEDUP_REMOVED lines=19> */
[----:B------:R-:W4:Y:S04]  /*14e80*/  LDL.LU R232, [R1+0x5b8] ;  /* 0x0005b80001e87983 */ /* 0x000f280000300800 */
[----:B------:R-:W4:Y:S04]  /*14e90*/  LDL.LU R230, [R1+0x58c] ;  /* 0x00058c0001e67983 */ /* 0x000f280000300800 */
[----:B------:R-:W4:Y:S04]  /*14ea0*/  LDL.LU R224, [R1+0x5b0] ;  /* 0x0005b00001e07983 */ /* 0x000f280000300800 */
[----:B------:R-:W4:Y:S04]  /*14eb0*/  LDL.LU R165, [R1+0x584] ;  /* 0x0005840001a57983 */ /* 0x000f280000300800 */
[----:B0-----:R-:W4:Y:S04]  /*14ec0*/  LDL.LU R239, [R1+0x5a8] ;  /* 0x0005a80001ef7983 */ /* 0x001f280000300800 */
[----:B------:R-:W4:Y:S01]  /*14ed0*/  LDL.LU R22, [R1+0x57c] ;  /* 0x00057c0001167983 */ /* 0x000f220000300800 */
[----:B------:R-:W-:-:S05]  /*14ee0*/  IADD3 R207, P5, R207, R10, RZ ;  /* 0x0000000acfcf7210 */ /* 0x000fca0007fbe0ff */
[----:B------:R0:W-:Y:S04]  /*14ef0*/  STL [R1+0x5dc], R207 ;  /* 0x0005dccf01007387 */ /* 0x0001e80000100800 */
[----:B0-----:R-:W4:Y:S01]  /*14f00*/  LDL.LU R207, [R1+0x5a0] ;  /* 0x0005a00001cf7983 */ /* 0x001f220000300800 */
[----:B--2---:R-:W-:-:S05]  /*14f10*/  IMAD.X R21, R21, 0x1, R11, P6 ;  /* 0x0000000115157824 */ /* 0x004fca00030e060b */
[----:B------:R0:W-:Y:S01]  /*14f20*/  STL [R1+0x600], R21 ;  /* 0x0006001501007387 */ /* 0x0001e20000100800 */
[----:B------:R-:W-:-:S03]  /*14f30*/  IADD3 R234, P6, R234, R10, RZ ;  /* 0x0000000aeaea7210 */ /* 0x000fc60007fde0ff */
[----:B0-----:R-:W2:Y:S01]  /*14f40*/  LDL.LU R21, [R1+0x574] ;  /* 0x0005740001157983 */ /* 0x001ea20000300800 */
[----:B---3--:R-:W-:Y:S01]  /*14f50*/  IMAD.X R237, R237, 0x1, R11, P1 ;  /* 0x00000001eded7824 */ /* 0x008fe200008e060b */
[----:B----4-:R-:W-:-:S04]  /*14f60*/  IADD3 R228, P1, R228, R10, RZ ;  /* 0x0000000ae4e47210 */ /* 0x010fc80007f3e0ff */
[----:B------:R0:W-:Y:S01]  /*14f70*/  STL [R1+0x5f8], R237 ;  /* 0x0005f8ed01007387 */ /* 0x0001e20000100800 */
[--C-:B------:R-:W-:Y:S01]  /*14f80*/  IMAD.X R226, R226, 0x1, R11.reuse, P2 ;  /* 0x00000001e2e27824 */ /* 0x100fe200010e060b */
[----:B------:R-:W-:Y:S02]  /*14f90*/  IADD3 R152, P2, R152, R10, RZ ;  /* 0x0000000a98987210 */ /* 0x000fe40007f5e0ff */
[----:B0-----:R-:W3:Y:S04]  /*14fa0*/  LDL.LU R237, [R1+0x598] ;  /* 0x0005980001ed7983 */ /* 0x001ee80000300800 */
        /* <DEDUP_REMOVED lines=9> */
[----:B------:R-:W-:-:S03]  /*15040*/  IMAD.X R16, R16, 0x1, R11, P5 ;  /* 0x0000000110107824 */ /* 0x000fc600028e060b */
[----:B------:R-:W-:Y:S04]  /*15050*/  STL [R1+0x5bc], R23 ;  /* 0x0005bc1701007387 */ /* 0x000fe80000100800 */
[----:B------:R0:W-:Y:S04]  /*15060*/  STL [R1+0x5d8], R16 ;  /* 0x0005d81001007387 */ /* 0x0001e80000100800 */
[----:B------:R-:W-:Y:S04]  /*15070*/  STL [R1+0x5e0], R201 ;  /* 0x0005e0c901007387 */ /* 0x000fe80000100800 */
[----:B0-----:R-:W4:Y:S01]  /*15080*/  LDL.LU R16, [R1+0x590] ;  /* 0x0005900001107983 */ /* 0x001f220000300800 */
[----:B------:R-:W-:-:S02]  /*15090*/  IADD3 R203, P4, R203, R10, RZ ;  /* 0x0000000acbcb7210 */ /* 0x000fc40007f9e0ff */
[-C--:B------:R-:W-:Y:S01]  /*150a0*/  IADD3 R233, P5, R233, R10.reuse, RZ ;  /* 0x0000000ae9e97210 */ /* 0x080fe20007fbe0ff */
[--C-:B------:R-:W-:Y:S01]  /*150b0*/  IMAD.X R235, R235, 0x1, R11.reuse, P6 ;  /* 0x00000001ebeb7824 */ /* 0x100fe200030e060b */
[----:B------:R-:W-:Y:S01]  /*150c0*/  IADD3 R248, P6, R248, R10, RZ ;  /* 0x0000000af8f87210 */ /* 0x000fe20007fde0ff */
        /* <DEDUP_REMOVED lines=18> */
[----:B------:R-:W-:Y:S04]  /*151f0*/  STL [R1+0x5b8], R232 ;  /* 0x0005b8e801007387 */ /* 0x000fe80000100800 */
[----:B------:R-:W-:Y:S01]  /*15200*/  STL [R1+0x58c], R230 ;  /* 0x00058ce601007387 */ /* 0x000fe20000100800 */
[----:B------:R-:W-:-:S03]  /*15210*/  IADD3 R22, P5, R22, R10, RZ ;  /* 0x0000000a16167210 */ /* 0x000fc60007fbe0ff */
[----:B------:R0:W-:Y:S04]  /*15220*/  STL [R1+0x5a8], R239 ;  /* 0x0005a8ef01007387 */ /* 0x0001e80000100800 */
[----:B------:R-:W-:Y:S04]  /*15230*/  STL [R1+0x5b0], R224 ;  /* 0x0005b0e001007387 */ /* 0x000fe80000100800 */
[----:B0-----:R-:W4:Y:S04]  /*15240*/  LDL.LU R239, [R1+0x588] ;  /* 0x0005880001ef7983 */ /* 0x001f280000300800 */
[----:B------:R-:W-:Y:S01]  /*15250*/  STL [R1+0x584], R165 ;  /* 0x000584a501007387 */ /* 0x000fe20000100800 */
[----:B------:R-:W-:-:S05]  /*15260*/  IMAD.X R207, R207, 0x1, R11, P6 ;  /* 0x00000001cfcf7824 */ /* 0x000fca00030e060b */
[----:B------:R0:W-:Y:S04]  /*15270*/  STL [R1+0x5a0], R207 ;  /* 0x0005a0cf01007387 */ /* 0x0001e80000100800 */
[----:B0-----:R-:W4:Y:S04]  /*15280*/  LDL.LU R207, [R1+0x55c] ;  /* 0x00055c0001cf7983 */ /* 0x001f280000300800 */
[----:B------:R-:W-:Y:S04]  /*15290*/  STL [R1+0x57c], R22 ;  /* 0x00057c1601007387 */ /* 0x000fe80000100800 */
[----:B------:R-:W4:Y:S04]  /*152a0*/  LDL.LU R234, [R1+0x580] ;  /* 0x0005800001ea7983 */ /* 0x000f280000300800 */
[----:B------:R-:W4:Y:S01]  /*152b0*/  LDL.LU R228, [R1+0x554] ;  /* 0x0005540001e47983 */ /* 0x000f220000300800 */
[----:B--2---:R-:W-:-:S05]  /*152c0*/  IADD3 R21, P6, R21, R10, RZ ;  /* 0x0000000a15157210 */ /* 0x004fca0007fde0ff */
[----:B------:R-:W-:Y:S04]  /*152d0*/  STL [R1+0x574], R21 ;  /* 0x0005741501007387 */ /* 0x000fe80000100800 */
[----:B------:R-:W2:Y:S04]  /*152e0*/  LDL.LU R226, [R1+0x578] ;  /* 0x0005780001e27983 */ /* 0x000ea80000300800 */
[----:B------:R-:W2:Y:S04]  /*152f0*/  LDL.LU R152, [R1+0x54c] ;  /* 0x00054c0001987983 */ /* 0x000ea80000300800 */
[----:B------:R-:W2:Y:S01]  /*15300*/  LDL.LU R23, [R1+0x570] ;  /* 0x0005700001177983 */ /* 0x000ea20000300800 */
[----:B---3--:R-:W-:-:S05]  /*15310*/  IMAD.X R237, R237, 0x1, R11, P1 ;  /* 0x00000001eded7824 */ /* 0x008fca00008e060b */
[----:B------:R0:W-:Y:S04]  /*15320*/  STL [R1+0x598], R237 ;  /* 0x000598ed01007387 */ /* 0x0001e80000100800 */
[----:B0-----:R-:W3:Y:S04]  /*15330*/  LDL.LU R237, [R1+0x544] ;  /* 0x0005440001ed7983 */ /* 0x001ee80000300800 */
[----:B------:R-:W3:Y:S04]  /*15340*/  LDL.LU R201, [R1+0x568] ;  /* 0x0005680001c97983 */ /* 0x000ee80000300800 */
[----:B------:R-:W3:Y:S01]  /*15350*/  LDL.LU R203, [R1+0x53c] ;  /* 0x00053c0001cb7983 */ /* 0x000ee20000300800 */
[----:B----4-:R-:W-:-:S03]  /*15360*/  IADD3 R205, P1, R205, R10, RZ ;  /* 0x0000000acdcd7210 */ /* 0x010fc60007f3e0ff */
[----:B------:R-:W4:Y:S04]  /*15370*/  LDL.LU R233, [R1+0x560] ;  /* 0x0005600001e97983 */ /* 0x000f280000300800 */
[----:B------:R-:W-:Y:S04]  /*15380*/  STL [R1+0x56c], R205 ;  /* 0x00056ccd01007387 */ /* 0x000fe80000100800 */
[----:B------:R-:W4:Y:S04]  /*15390*/  LDL.LU R235, [R1+0x534] ;  /* 0x0005340001eb7983 */ /* 0x000f280000300800 */
[----:B------:R-:W4:Y:S04]  /*153a0*/  LDL.LU R248, [R1+0x558] ;  /* 0x0005580001f87983 */ /* 0x000f280000300800 */
[----:B------:R-:W4:Y:S04]  /*153b0*/  LDL.LU R246, [R1+0x52c] ;  /* 0x00052c0001f67983 */ /* 0x000f280000300800 */
[----:B------:R-:W4:Y:S01]  /*153c0*/  LDL.LU R240, [R1+0x550] ;  /* 0x0005500001f07983 */ /* 0x000f220000300800 */
[----:B------:R-:W-:-:S05]  /*153d0*/  IMAD.X R16, R16, 0x1, R11, P2 ;  /* 0x0000000110107824 */ /* 0x000fca00010e060b */
[----:B------:R0:W-:Y:S04]  /*153e0*/  STL [R1+0x590], R16 ;  /* 0x0005901001007387 */ /* 0x0001e80000100800 */
[----:B0-----:R-:W4:Y:S04]  /*153f0*/  LDL.LU R16, [R1+0x524] ;  /* 0x0005240001107983 */ /* 0x001f280000300800 */
[----:B------:R-:W4:Y:S04]  /*15400*/  LDL.LU R238, [R1+0x548] ;  /* 0x0005480001ee7983 */ /* 0x000f280000300800 */
[----:B------:R-:W4:Y:S01]  /*15410*/  LDL.LU R232, [R1+0x51c] ;  /* 0x00051c0001e87983 */ /* 0x000f220000300800 */
[----:B------:R-:W-:-:S03]  /*15420*/  IADD3 R17, P2, R17, R10, RZ ;  /* 0x0000000a11117210 */ /* 0x000fc60007f5e0ff */
        /* <DEDUP_REMOVED lines=8> */
[----:B------:R-:W-:-:S05]  /*154b0*/  IMAD.X R239, R239, 0x1, R11, P3 ;  /* 0x00000001efef7824 */ /* 0x000fca00018e060b */
[----:B------:R0:W-:Y:S04]  /*154c0*/  STL [R1+0x588], R239 ;  /* 0x000588ef01007387 */ /* 0x0001e80000100800 */
[----:B0-----:R-:W4:Y:S01]  /*154d0*/  LDL.LU R239, [R1+0x4fc] ;  /* 0x0004fc0001ef7983 */ /* 0x001f220000300800 */
[----:B------:R-:W-:-:S05]  /*154e0*/  IADD3 R207, P3, R207, R10, RZ ;  /* 0x0000000acfcf7210 */ /* 0x000fca0007f7e0ff */
[----:B------:R0:W-:Y:S01]  /*154f0*/  STL [R1+0x55c], R207 ;  /* 0x00055ccf01007387 */ /* 0x0001e20000100800 */
[--C-:B------:R-:W-:Y:S01]  /*15500*/  IMAD.X R234, R234, 0x1, R11.reuse, P4 ;  /* 0x00000001eaea7824 */ /* 0x100fe200020e060b */
[-C--:B------:R-:W-:Y:S02]  /*15510*/  IADD3 R228, P4, R228, R10.reuse, RZ ;  /* 0x0000000ae4e47210 */ /* 0x080fe40007f9e0ff */
[----:B0-----:R-:W4:Y:S04]  /*15520*/  LDL.LU R207, [R1+0x520] ;  /* 0x0005200001cf7983 */ /* 0x001f280000300800 */
[----:B------:R-:W-:Y:S04]  /*15530*/  STL [R1+0x580], R234 ;  /* 0x000580ea01007387 */ /* 0x000fe80000100800 */
[----:B------:R-:W-:Y:S01]  /*15540*/  STL [R1+0x554], R228 ;  /* 0x000554e401007387 */ /* 0x000fe20000100800 */
[--C-:B--2---:R-:W-:Y:S01]  /*15550*/  IMAD.X R226, R226, 0x1, R11.reuse, P5 ;  /* 0x00000001e2e27824 */ /* 0x104fe200028e060b */
[----:B------:R-:W-:Y:S01]  /*15560*/  IADD3 R152, P5, R152, R10, RZ ;  /* 0x0000000a98987210 */ /* 0x000fe20007fbe0ff */
[----:B------:R-:W-:-:S03]  /*15570*/  IMAD.X R23, R23, 0x1, R11, P6 ;  /* 0x0000000117177824 */ /* 0x000fc600030e060b */
[----:B------:R-:W-:Y:S01]  /*15580*/  STL [R1+0x578], R226 ;  /* 0x000578e201007387 */ /* 0x000fe20000100800 */
[----:B---3--:R-:W-:Y:S01]  /*15590*/  IADD3 R237, P6, R237, R10, RZ ;  /* 0x0000000aeded7210 */ /* 0x008fe20007fde0ff */
[----:B------:R-:W-:-:S04]  /*155a0*/  IMAD.X R201, R201, 0x1, R11, P1 ;  /* 0x00000001c9c97824 */ /* 0x000fc800008e060b */
[----:B------:R0:W-:Y:S01]  /*155b0*/  STL [R1+0x544], R237 ;  /* 0x000544ed01007387 */ /* 0x0001e20000100800 */
[----:B------:R-:W-:-:S03]  /*155c0*/  IADD3 R203, P1, R203, R10, RZ ;  /* 0x0000000acbcb7210 */ /* 0x000fc60007f3e0ff */
[----:B------:R-:W-:Y:S01]  /*155d0*/  STL [R1+0x54c], R152 ;  /* 0x00054c9801007387 */ /* 0x000fe20000100800 */
[----:B----4-:R-:W-:-:S03]  /*155e0*/  IMAD.X R233, R233, 0x1, R11, P2 ;  /* 0x00000001e9e97824 */ /* 0x010fc600010e060b */
[----:B0-----:R-:W2:Y:S04]  /*155f0*/  LDL.LU R237, [R1+0x4f4] ;  /* 0x0004f40001ed7983 */ /* 0x001ea80000300800 */
        /* <DEDUP_REMOVED lines=8> */
[----:B------:R-:W-:Y:S04]  /*15680*/  STL [R1+0x534], R235 ;  /* 0x000534eb01007387 */ /* 0x000fe80000100800 */
[----:B------:R-:W-:Y:S01]  /*15690*/  STL [R1+0x558], R248 ;  /* 0x000558f801007387 */ /* 0x000fe20000100800 */
[----:B------:R-:W-:-:S05]  /*156a0*/  IADD3 R16, P4, R16, R10, RZ ;  /* 0x0000000a10107210 */ /* 0x000fca0007f9e0ff */
[----:B------:R0:W-:Y:S04]  /*156b0*/  STL [R1+0x524], R16 ;  /* 0x0005241001007387 */ /* 0x0001e80000100800 */
[----:B------:R-:W-:Y:S04]  /*156c0*/  STL [R1+0x52c], R246 ;  /* 0x00052cf601007387 */ /* 0x000fe80000100800 */
[----:B0-----:R-:W3:Y:S01]  /*156d0*/  LDL.LU R16, [R1+0x518] ;  /* 0x0005180001107983 */ /* 0x001ee20000300800 */
        /* <DEDUP_REMOVED lines=15> */
[----:B------:R0:W-:Y:S04]  /*157d0*/  STL [R1+0x504], R17 ;  /* 0x0005041101007387 */ /* 0x0001e80000100800 */
[----:B------:R-:W-:Y:S04]  /*157e0*/  STL [R1+0x50c], R22 ;  /* 0x00050c1601007387 */ /* 0x000fe80000100800 */
[----:B0-----:R-:W4:Y:S04]  /*157f0*/  LDL.LU R17, [R1+0x4ec] ;  /* 0x0004ec0001117983 */ /* 0x001f280000300800 */
[----:B------:R-:W-:Y:S01]  /*15800*/  STL [R1+0x530], R21 ;  /* 0x0005301501007387 */ /* 0x000fe20000100800 */
[----:B------:R-:W-:-:S05]  /*15810*/  IADD3 R239, P3, R239, R10, RZ ;  /* 0x0000000aefef7210 */ /* 0x000fca0007f7e0ff */
[----:B------:R0:W-:Y:S04]  /*15820*/  STL [R1+0x4fc], R239 ;  /* 0x0004fcef01007387 */ /* 0x0001e80000100800 */
[----:B0-----:R-:W4:Y:S04]  /*15830*/  LDL.LU R239, [R1+0x510] ;  /* 0x0005100001ef7983 */ /* 0x001f280000300800 */
[----:B------:R-:W-:Y:S04]  /*15840*/  STL [R1+0x528], R205 ;  /* 0x000528cd01007387 */ /* 0x000fe80000100800 */
[----:B------:R-:W4:Y:S01]  /*15850*/  LDL.LU R242, [R1+0x4e4] ;  /* 0x0004e40001f27983 */ /* 0x000f220000300800 */
[----:B------:R-:W-:-:S03]  /*15860*/  IMAD.X R207, R207, 0x1, R11, P4 ;  /* 0x00000001cfcf7824 */ /* 0x000fc600020e060b */
[----:B------:R-:W4:Y:S04]  /*15870*/  LDL.LU R236, [R1+0x508] ;  /* 0x0005080001ec7983 */ /* 0x000f280000300800 */
[----:B------:R-:W4:Y:S04]  /*15880*/  LDL.LU R234, [R1+0x4dc] ;  /* 0x0004dc0001ea7983 */ /* 0x000f280000300800 */
[----:B------:R0:W-:Y:S04]  /*15890*/  STL [R1+0x520], R207 ;  /* 0x000520cf01007387 */ /* 0x0001e80000100800 */
[----:B------:R-:W4:Y:S04]  /*158a0*/  LDL.LU R228, [R1+0x500] ;  /* 0x0005000001e47983 */ /* 0x000f280000300800 */
[----:B------:R-:W4:Y:S04]  /*158b0*/  LDL.LU R226, [R1+0x4d4] ;  /* 0x0004d40001e27983 */ /* 0x000f280000300800 */
[----:B------:R-:W4:Y:S04]  /*158c0*/  LDL.LU R152, [R1+0x4f8] ;  /* 0x0004f80001987983 */ /* 0x000f280000300800 */
[----:B0-----:R-:W4:Y:S04]  /*158d0*/  LDL.LU R207, [R1+0x4cc] ;  /* 0x0004cc0001cf7983 */ /* 0x001f280000300800 */
[----:B------:R-:W4:Y:S04]  /*158e0*/  LDL.LU R23, [R1+0x4f0] ;  /* 0x0004f00001177983 */ /* 0x000f280000300800 */
[----:B------:R-:W4:Y:S04]  /*158f0*/  LDL.LU R201, [R1+0x4c4] ;  /* 0x0004c40001c97983 */ /* 0x000f280000300800 */
[----:B------:R-:W4:Y:S01]  /*15900*/  LDL.LU R203, [R1+0x4e8] ;  /* 0x0004e80001cb7983 */ /* 0x000f220000300800 */
[----:B--2---:R-:W-:-:S05]  /*15910*/  IADD3 R237, P4, R237, R10, RZ ;  /* 0x0000000aeded7210 */ /* 0x004fca0007f9e0ff */
[----:B------:R0:W-:Y:S04]  /*15920*/  STL [R1+0x4f4], R237 ;  /* 0x0004f4ed01007387 */ /* 0x0001e80000100800 */
[----:B------:R-:W2:Y:S04]  /*15930*/  LDL.LU R233, [R1+0x4bc] ;  /* 0x0004bc0001e97983 */ /* 0x000ea80000300800 */
[----:B------:R-:W2:Y:S04]  /*15940*/  LDL.LU R235, [R1+0x4e0] ;  /* 0x0004e00001eb7983 */ /* 0x000ea80000300800 */
[----:B------:R-:W2:Y:S04]  /*15950*/  LDL.LU R248, [R1+0x4b4] ;  /* 0x0004b40001f87983 */ /* 0x000ea80000300800 */
[----:B------:R-:W2:Y:S04]  /*15960*/  LDL.LU R246, [R1+0x4d8] ;  /* 0x0004d80001f67983 */ /* 0x000ea80000300800 */
[----:B------:R-:W2:Y:S04]  /*15970*/  LDL.LU R240, [R1+0x4ac] ;  /* 0x0004ac0001f07983 */ /* 0x000ea80000300800 */
[----:B0-----:R-:W2:Y:S04]  /*15980*/  LDL.LU R237, [R1+0x4d0] ;  /* 0x0004d00001ed7983 */ /* 0x001ea80000300800 */
[----:B------:R-:W2:Y:S04]  /*15990*/  LDL.LU R238, [R1+0x4a4] ;  /* 0x0004a40001ee7983 */ /* 0x000ea80000300800 */
[----:B------:R-:W2:Y:S04]  /*159a0*/  LDL.LU R232, [R1+0x4c8] ;  /* 0x0004c80001e87983 */ /* 0x000ea80000300800 */
[----:B------:R-:W2:Y:S01]  /*159b0*/  LDL.LU R230, [R1+0x49c] ;  /* 0x00049c0001e67983 */ /* 0x000ea20000300800 */
[----:B---3--:R-:W-:-:S05]  /*159c0*/  IMAD.X R16, R16, 0x1, R11, P5 ;  /* 0x0000000110107824 */ /* 0x008fca00028e060b */
[----:B------:R0:W-:Y:S04]  /*159d0*/  STL [R1+0x518], R16 ;  /* 0x0005181001007387 */ /* 0x0001e80000100800 */
[----:B------:R-:W3:Y:S04]  /*159e0*/  LDL.LU R224, [R1+0x4c0] ;  /* 0x0004c00001e07983 */ /* 0x000ee80000300800 */
[----:B------:R-:W3:Y:S04]  /*159f0*/  LDL.LU R165, [R1+0x494] ;  /* 0x0004940001a57983 */ /* 0x000ee80000300800 */
[----:B------:R-:W3:Y:S04]  /*15a00*/  LDL.LU R22, [R1+0x4b8] ;  /* 0x0004b80001167983 */ /* 0x000ee80000300800 */
[----:B------:R-:W3:Y:S04]  /*15a10*/  LDL.LU R21, [R1+0x48c] ;  /* 0x00048c0001157983 */ /* 0x000ee80000300800 */
[----:B0-----:R-:W3:Y:S04]  /*15a20*/  LDL.LU R16, [R1+0x4b0] ;  /* 0x0004b00001107983 */ /* 0x001ee80000300800 */
[----:B------:R-:W3:Y:S01]  /*15a30*/  LDL.LU R205, [R1+0x484] ;  /* 0x0004840001cd7983 */ /* 0x000ee20000300800 */
[----:B----4-:R-:W-:-:S05]  /*15a40*/  IADD3 R17, P5, R17, R10, RZ ;  /* 0x0000000a11117210 */ /* 0x010fca0007fbe0ff */
[----:B------:R0:W-:Y:S04]  /*15a50*/  STL [R1+0x4ec], R17 ;  /* 0x0004ec1101007387 */ /* 0x0001e80000100800 */
[----:B0-----:R-:W4:Y:S01]  /*15a60*/  LDL.LU R17, [R1+0x4a8] ;  /* 0x0004a80001117983 */ /* 0x001f220000300800 */
[----:B------:R-:W-:-:S05]  /*15a70*/  IMAD.X R239, R239, 0x1, R11, P6 ;  /* 0x00000001efef7824 */ /* 0x000fca00030e060b */
[----:B------:R0:W-:Y:S01]  /*15a80*/  STL [R1+0x510], R239 ;  /* 0x000510ef01007387 */ /* 0x0001e20000100800 */
[-C--:B------:R-:W-:Y:S01]  /*15a90*/  IADD3 R242, P6, R242, R10.reuse, RZ ;  /* 0x0000000af2f27210 */ /* 0x080fe20007fde0ff */
[----:B------:R-:W-:Y:S02]  /*15aa0*/  IMAD.X R236, R236, 0x1, R11, P1 ;  /* 0x00000001ecec7824 */ /* 0x000fe400008e060b */
        /* <DEDUP_REMOVED lines=44> */
[----:B------:R-:W-:-:S05]  /*15d70*/  IMAD.X R16, R16, 0x1, R11, P6 ;  /* 0x0000000110107824 */ /* 0x000fca00030e060b */
[----:B------:R0:W-:Y:S04]  /*15d80*/  STL [R1+0x4b0], R16 ;  /* 0x0004b01001007387 */ /* 0x0001e80000100800 */
[----:B------:R-:W-:Y:S04]  /*15d90*/  STL [R1+0x4b8], R22 ;  /* 0x0004b81601007387 */ /* 0x000fe80000100800 */
[----:B0-----:R-:W3:Y:S01]  /*15da0*/  LDL.LU R16, [R1+0x498] ;  /* 0x0004980001107983 */ /* 0x001ee20000300800 */
[-C--:B------:R-:W-:Y:S02]  /*15db0*/  IADD3 R21, P5, R21, R10.reuse, RZ ;  /* 0x0000000a15157210 */ /* 0x080fe40007fbe0ff */
[----:B------:R-:W-:Y:S01]  /*15dc0*/  IADD3 R205, P6, R205, R10, RZ ;  /* 0x0000000acdcd7210 */ /* 0x000fe20007fde0ff */
[----:B------:R-:W-:Y:S04]  /*15dd0*/  STS.U16 [R9+UR43+0x20000], R12 ;  /* 0x0200000c09007988 */ /* 0x000fe8000800042b */
[----:B------:R-:W-:Y:S01]  /*15de0*/  STL [R1+0x48c], R21 ;  /* 0x00048c1501007387 */ /* 0x000fe20000100800 */
[----:B----4-:R-:W-:-:S03]  /*15df0*/  IMAD.X R17, R17, 0x1, R11, P1 ;  /* 0x0000000111117824 */ /* 0x010fc600008e060b */
[----:B------:R-:W-:Y:S04]  /*15e00*/  STS.U16 [R9+UR43+0x20400], R18 ;  /* 0x0204001209007988 */ /* 0x000fe8000800042b */
[----:B------:R0:W-:Y:S04]  /*15e10*/  STL [R1+0x4a8], R17 ;  /* 0x0004a81101007387 */ /* 0x0001e80000100800 */
[----:B------:R-:W-:Y:S04]  /*15e20*/  STS.U16 [R9+UR43+0x20800], R154 ;  /* 0x0208009a09007988 */ /* 0x000fe8000800042b */
[----:B------:R-:W-:Y:S04]  /*15e30*/  STS.U16 [R9+UR43+0x20c00], R158 ;  /* 0x020c009e09007988 */ /* 0x000fe8000800042b */
[----:B------:R-:W-:Y:S04]  /*15e40*/  STS.U16 [R9+UR43+0x21000], R162 ;  /* 0x021000a209007988 */ /* 0x000fe8000800042b */
[----:B------:R-:W-:Y:S04]  /*15e50*/  STS.U16 [R9+UR43+0x21400], R166 ;  /* 0x021400a609007988 */ /* 0x000fe8000800042b */
[----:B------:R-:W-:Y:S01]  /*15e60*/  STS.U16 [R9+UR43+0x21800], R167 ;  /* 0x021800a709007988 */ /* 0x000fe2000800042b */
[----:B------:R-:W-:-:S03]  /*15e70*/  IADD3 R239, P1, R239, R10, RZ ;  /* 0x0000000aefef7210 */ /* 0x000fc60007f3e0ff */
[----:B------:R-:W-:Y:S04]  /*15e80*/  STS.U16 [R9+UR43+0x21c00], R168 ;  /* 0x021c00a809007988 */ /* 0x000fe8000800042b */
[----:B0-----:R-:W4:Y:S04]  /*15e90*/  LDL.LU R17, [R1+0x46c] ;  /* 0x00046c0001117983 */ /* 0x001f280000300800 */
        /* <DEDUP_REMOVED lines=8> */
[----:B------:R-:W-:Y:S04]  /*15f20*/  STL [R1+0x484], R205 ;  /* 0x000484cd01007387 */ /* 0x000fe80000100800 */
        /* <DEDUP_REMOVED lines=17> */
[----:B------:R-:W4:Y:S01]  /*16040*/  LDL.LU R236, [R1+0x464] ;  /* 0x0004640001ec7983 */ /* 0x000f220000300800 */
[----:B------:R0:W-:Y:S06]  /*16050*/  MEMBAR.ALL.CTA ;  /* 0x0000000000007992 */ /* 0x0001ec0000008000 */
[----:B0-----:R-:W0:Y:S04]  /*16060*/  FENCE.VIEW.ASYNC.S ;  /* 0x00000000000073c6 */ /* 0x001e280000000000 */
[----:B------:R-:W4:Y:S04]  /*16070*/  LDL.LU R234, [R1+0x488] ;  /* 0x0004880001ea7983 */ /* 0x000f280000300800 */
[----:B------:R1:W-:Y:S04]  /*16080*/  STL [R1+0x47c], R239 ;  /* 0x00047cef01007387 */ /* 0x0003e80000100800 */
[----:B------:R-:W4:Y:S04]  /*16090*/  LDL.LU R228, [R1+0x45c] ;  /* 0x00045c0001e47983 */ /* 0x000f280000300800 */
[----:B------:R-:W4:Y:S01]  /*160a0*/  LDL.LU R226, [R1+0x480] ;  /* 0x0004800001e27983 */ /* 0x000f220000300800 */
[----:B------:R-:W-:-:S03]  /*160b0*/  IMAD.X R207, R207, 0x1, R11, P2 ;  /* 0x00000001cfcf7824 */ /* 0x000fc600010e060b */
[----:B------:R-:W4:Y:S04]  /*160c0*/  LDL.LU R152, [R1+0x454] ;  /* 0x0004540001987983 */ /* 0x000f280000300800 */
[----:B-1----:R-:W4:Y:S04]  /*160d0*/  LDL.LU R239, [R1+0x478] ;  /* 0x0004780001ef7983 */ /* 0x002f280000300800 */
[----:B------:R-:W4:Y:S04]  /*160e0*/  LDL.LU R23, [R1+0x44c] ;  /* 0x00044c0001177983 */ /* 0x000f280000300800 */
[----:B------:R-:W4:Y:S04]  /*160f0*/  LDL.LU R201, [R1+0x470] ;  /* 0x0004700001c97983 */ /* 0x000f280000300800 */
[----:B------:R-:W4:Y:S04]  /*16100*/  LDL.LU R203, [R1+0x444] ;  /* 0x0004440001cb7983 */ /* 0x000f280000300800 */
[----:B------:R1:W-:Y:S04]  /*16110*/  STL [R1+0x4a0], R207 ;  /* 0x0004a0cf01007387 */ /* 0x0003e80000100800 */
        /* <DEDUP_REMOVED lines=9> */
[----:B0-----:R-:W-:Y:S01]  /*161b0*/  BAR.SYNC.DEFER_BLOCKING 0x0 ;  /* 0x0000000000007b1d */ /* 0x001fe20000010000 */
[----:B--2---:R-:W-:-:S05]  /*161c0*/  IADD3 R237, P2, R237, R10, RZ ;  /* 0x0000000aeded7210 */ /* 0x004fca0007f5e0ff */
[----:B------:R0:W-:Y:S04]  /*161d0*/  STL [R1+0x474], R237 ;  /* 0x000474ed01007387 */ /* 0x0001e80000100800 */
[----:B------:R-:W2:Y:S04]  /*161e0*/  LDL.LU R165, [R1+0x41c] ;  /* 0x00041c0001a57983 */ /* 0x000ea80000300800 */
[----:B------:R-:W2:Y:S04]  /*161f0*/  LDL.LU R22, [R1+0x440] ;  /* 0x0004400001167983 */ /* 0x000ea80000300800 */
[----:B------:R-:W2:Y:S04]  /*16200*/  LDL.LU R21, [R1+0x414] ;  /* 0x0004140001157983 */ /* 0x000ea80000300800 */
[----:B------:R-:W2:Y:S04]  /*16210*/  LDL.LU R205, [R1+0x438] ;  /* 0x0004380001cd7983 */ /* 0x000ea80000300800 */
[----:B-1----:R-:W2:Y:S04]  /*16220*/  LDL.LU R207, [R1+0x40c] ;  /* 0x00040c0001cf7983 */ /* 0x002ea80000300800 */
[----:B0-----:R-:W2:Y:S01]  /*16230*/  LDL.LU R237, [R1+0x430] ;  /* 0x0004300001ed7983 */ /* 0x001ea20000300800 */
[----:B------:R-:W-:-:S04]  /*16240*/  USHF.L.U32 UR4, UR42, 0x8, URZ ;  /* 0x000000082a047899 */ /* 0x000fc8000800063f */
[----:B------:R-:W-:Y:S01]  /*16250*/  ULOP3.LUT UR4, UR4, 0x400, URZ, 0xc0, !UPT ;  /* 0x0000040004047892 */ /* 0x000fe2000f8ec03f */
[----:B---3--:R-:W-:-:S05]  /*16260*/  IMAD.X R16, R16, 0x1, R11, P3 ;  /* 0x0000000110107824 */ /* 0x008fca00018e060b */
[----:B------:R0:W-:Y:S04]  /*16270*/  STL [R1+0x498], R16 ;  /* 0x0004981001007387 */ /* 0x0001e80000100800 */
[----:B0-----:R-:W3:Y:S01]  /*16280*/  LDL.LU R16, [R1+0x404] ;  /* 0x0004040001107983 */ /* 0x001ee20000300800 */
[----:B------:R-:W-:Y:S01]  /*16290*/  ULEA.HI UR4, UR43, UR4, URZ, 0x1c ;  /* 0x000000042b047291 */ /* 0x000fe2000f8fe03f */
[----:B------:R-:W-:-:S03]  /*162a0*/  WARPGROUP.ARRIVE ;  /* 0x00000000000079c5 */ /* 0x000fc60000000000 */
[----:B------:R-:W-:Y:S01]  /*162b0*/  ULOP3.LUT UR8, UR4, 0x3fff, URZ, 0xc0, !UPT ;  /* 0x00003fff04087892 */ /* 0x000fe2000f8ec03f */
[----:B------:R-:W-:-:S08]  /*162c0*/  UMOV UR9, 0x40000040 ;  /* 0x4000004000097882 */ /* 0x000fd00000000000 */
[----:B------:R-:W-:Y:S01]  /*162d0*/  HGMMA.64x64x16.F32.BF16 R120, gdesc[UR8].tnspA, R120 ;  /* 0x20e00000087879f0 */ /* 0x000fe20008701878 */
[----:B------:R-:W-:Y:S01]  /*162e0*/  UIADD3 UR8, UP0, UR8, 0x80, URZ ;  /* 0x0000008008087890 */ /* 0x000fe2000ff1e03f */
[----:B------:R-:W-:-:S03]  /*162f0*/  UMOV UR4, URZ ;  /* 0x0000003f00047c82 */ /* 0x000fc60008000000 */
[----:B------:R-:W-:-:S03]  /*16300*/  UIADD3.X UR5, UR4, 0x40000040, URZ, UP0, !UPT ;  /* 0x4000004004057890 */ /* 0x000fc600087fe43f */
[----:B------:R-:W-:-:S06]  /*16310*/  UMOV UR4, UR8 ;  /* 0x0000000800047c82 */ /* 0x000fcc0008000000 */
[----:B------:R-:W-:Y:S01]  /*16320*/  HGMMA.64x64x16.F32.BF16 R120, gdesc[UR4].tnspA, R120 ;  /* 0x20e00000047879f0 */ /* 0x000fe20008701878 */
[----:B------:R-:W-:Y:S02]  /*16330*/  UIADD3.64 UR16, UR4, 0x80, URZ ;  /* 0x0000008004107897 */ /* 0x000fe4000fffe03f */
[----:B------:R-:W-:-:S07]  /*16340*/  UIADD3.64 UR20, UR4, 0x100, URZ ;  /* 0x0000010004147897 */ /* 0x000fce000fffe03f */
[----:B------:R-:W-:Y:S01]  /*16350*/  HGMMA.64x64x16.F32.BF16 R120, gdesc[UR16].tnspA, R120 ;  /* 0x20e00000107879f0 */ /* 0x000fe20008701878 */
[-C--:B----4-:R-:W-:Y:S01]  /*16360*/  IADD3 R17, P3, R17, R10.reuse, RZ ;  /* 0x0000000a11117210 */ /* 0x090fe20007f7e0ff */
[--C-:B------:R-:W-:Y:S01]  /*16370*/  IMAD.X R242, R242, 0x1, R11.reuse, P4 ;  /* 0x00000001f2f27824 */ /* 0x100fe200020e060b */
[-C--:B------:R-:W-:Y:S01]  /*16380*/  IADD3 R236, P4, R236, R10.reuse, RZ ;  /* 0x0000000aecec7210 */ /* 0x080fe20007f9e0ff */
[--C-:B------:R-:W-:Y:S01]  /*16390*/  IMAD.X R234, R234, 0x1, R11.reuse, P5 ;  /* 0x00000001eaea7824 */ /* 0x100fe200028e060b */
[-C--:B------:R-:W-:Y:S01]  /*163a0*/  IADD3 R228, P5, R228, R10.reuse, RZ ;  /* 0x0000000ae4e47210 */ /* 0x080fe20007fbe0ff */
[----:B------:R0:W-:Y:S01]  /*163b0*/  STL [R1+0x46c], R17 ;  /* 0x00046c1101007387 */ /* 0x0001e20000100800 */
[--C-:B------:R-:W-:Y:S02]  /*163c0*/  IMAD.X R239, R239, 0x1, R11.reuse, P1 ;  /* 0x00000001efef7824 */ /* 0x100fe400008e060b */
[----:B------:R-:W-:Y:S01]  /*163d0*/  IMAD.X R226, R226, 0x1, R11, P6 ;  /* 0x00000001e2e27824 */ /* 0x000fe200030e060b */
[----:B0-----:R-:W4:Y:S04]  /*163e0*/  LDL.LU R17, [R1+0x428] ;  /* 0x0004280001117983 */ /* 0x001f280000300800 */
[----:B------:R-:W-:Y:S04]  /*163f0*/  STL [R1+0x490], R242 ;  /* 0x000490f201007387 */ /* 0x000fe80000100800 */
[----:B------:R-:W-:Y:S04]  /*16400*/  STL [R1+0x464], R236 ;  /* 0x000464ec01007387 */ /* 0x000fe80000100800 */
[----:B------:R-:W-:Y:S01]  /*16410*/  STL [R1+0x488], R234 ;  /* 0x000488ea01007387 */ /* 0x000fe20000100800 */
[----:B------:R-:W-:-:S03]  /*16420*/  IADD3 R152, P6, R152, R10, RZ ;  /* 0x0000000a98987210 */ /* 0x000fc60007fde0ff */
[----:B------:R-:W-:Y:S01]  /*16430*/  STL [R1+0x45c], R228 ;  /* 0x00045ce401007387 */ /* 0x000fe20000100800 */
[----:B------:R-:W-:-:S03]  /*16440*/  IADD3 R23, P1, R23, R10, RZ ;  /* 0x0000000a17177210 */ /* 0x000fc60007f3e0ff */
[----:B------:R0:W-:Y:S01]  /*16450*/  STL [R1+0x478], R239 ;  /* 0x000478ef01007387 */ /* 0x0001e20000100800 */
[----:B------:R-:W-:-:S03]  /*16460*/  IMAD.X R201, R201, 0x1, R11, P2 ;  /* 0x00000001c9c97824 */ /* 0x000fc600010e060b */
[----:B------:R-:W-:Y:S01]  /*16470*/  STL [R1+0x480], R226 ;  /* 0x000480e201007387 */ /* 0x000fe20000100800 */
[-C--:B------:R-:W-:Y:S01]  /*16480*/  IADD3 R203, P2, R203, R10.reuse, RZ ;  /* 0x0000000acbcb7210 */ /* 0x080fe20007f5e0ff */
[--C-:B------:R-:W-:Y:S02]  /*16490*/  IMAD.X R233, R233, 0x1, R11.reuse, P3 ;  /* 0x00000001e9e97824 */ /* 0x100fe400018e060b */
[----:B0-----:R-:W4:Y:S01]  /*164a0*/  LDL.LU R239, [R1+0x3fc] ;  /* 0x0003fc0001ef7983 */ /* 0x001f220000300800 */
[----:B------:R-:W-:Y:S03]  /*164b0*/  HGMMA.64x64x16.F32.BF16 R120, gdesc[UR20].tnspA, R120 ;  /* 0x20e00000147879f0 */ /* 0x000fe60008701878 */
[----:B------:R-:W-:Y:S01]  /*164c0*/  STL [R1+0x454], R152 ;  /* 0x0004549801007387 */ /* 0x000fe20000100800 */
[-C--:B------:R-:W-:Y:S01]  /*164d0*/  IADD3 R235, P3, R235, R10.reuse, RZ ;  /* 0x0000000aebeb7210 */ /* 0x080fe20007f7e0ff */
[--C-:B------:R-:W-:Y:S01]  /*164e0*/  IMAD.X R248, R248, 0x1, R11.reuse, P4 ;  /* 0x00000001f8f87824 */ /* 0x100fe200020e060b */
[-C--:B------:R-:W-:Y:S01]  /*164f0*/  IADD3 R246, P4, R246, R10.reuse, RZ ;  /* 0x0000000af6f67210 */ /* 0x080fe20007f9e0ff */
[----:B------:R-:W-:Y:S01]  /*16500*/  STL [R1+0x44c], R23 ;  /* 0x00044c1701007387 */ /* 0x000fe20000100800 */
[----:B------:R-:W-:Y:S01]  /*16510*/  IMAD.X R240, R240, 0x1, R11, P5 ;  /* 0x00000001f0f07824 */ /* 0x000fe200028e060b */
[----:B------:R-:W-:-:S02]  /*16520*/  IADD3 R238, P5, R238, R10, RZ ;  /* 0x0000000aeeee7210 */ /* 0x000fc40007fbe0ff */
[----:B------:R-:W-:Y:S01]  /*16530*/  STL [R1+0x470], R201 ;  /* 0x000470c901007387 */ /* 0x000fe20000100800 */
[----:B------:R-:W-:-:S03]  /*16540*/  IMAD.X R232, R232, 0x1, R11, P6 ;  /* 0x00000001e8e87824 */ /* 0x000fc600030e060b */
[----:B------:R-:W-:Y:S01]  /*16550*/  STL [R1+0x444], R203 ;  /* 0x000444cb01007387 */ /* 0x000fe20000100800 */
[----:B------:R-:W-:-:S03]  /*16560*/  IADD3 R230, P6, R230, R10, RZ ;  /* 0x0000000ae6e67210 */ /* 0x000fc60007fde0ff */
[----:B------:R-:W-:Y:S01]  /*16570*/  STL [R1+0x468], R233 ;  /* 0x000468e901007387 */ /* 0x000fe20000100800 */
[----:B------:R-:W-:-:S03]  /*16580*/  IMAD.X R224, R224, 0x1, R11, P1 ;  /* 0x00000001e0e07824 */ /* 0x000fc600008e060b */
[----:B------:R-:W-:Y:S01]  /*16590*/  STL [R1+0x43c], R235 ;  /* 0x00043ceb01007387 */ /* 0x000fe20000100800 */
[----:B--2---:R-:W-:-:S03]  /*165a0*/  IADD3 R165, P1, R165, R10, RZ ;  /* 0x0000000aa5a57210 */ /* 0x004fc60007f3e0ff */
        /* <DEDUP_REMOVED lines=11> */
[----:B------:R-:W-:Y:S04]  /*16660*/  STL [R1+0x448], R224 ;  /* 0x000448e001007387 */ /* 0x000fe80000100800 */
[----:B------:R-:W-:Y:S04]  /*16670*/  STL [R1+0x41c], R165 ;  /* 0x00041ca501007387 */ /* 0x000fe80000100800 */
[----:B------:R-:W-:Y:S01]  /*16680*/  STL [R1+0x440], R22 ;  /* 0x0004401601007387 */ /* 0x000fe20000100800 */
[----:B---3--:R-:W-:-:S03]  /*16690*/  IADD3 R16, P4, R16, R10, RZ ;  /* 0x0000000a10107210 */ /* 0x008fc60007f9e0ff */
[----:B------:R-:W-:Y:S04]  /*166a0*/  STL [R1+0x414], R21 ;  /* 0x0004141501007387 */ /* 0x000fe80000100800 */
[----:B------:R-:W-:Y:S04]  /*166b0*/  STL [R1+0x438], R205 ;  /* 0x000438cd01007387 */ /* 0x000fe80000100800 */
[----:B------:R-:W-:Y:S04]  /*166c0*/  STL [R1+0x40c], R207 ;  /* 0x00040ccf01007387 */ /* 0x000fe80000100800 */
[----:B------:R0:W-:Y:S04]  /*166d0*/  STL [R1+0x404], R16 ;  /* 0x0004041001007387 */ /* 0x0001e80000100800 */
[----:B0-----:R-:W2:Y:S01]  /*166e0*/  LDL.LU R16, [R1+0x420] ;  /* 0x0004200001107983 */ /* 0x001ea20000300800 */
[----:B------:R-:W-:-:S09]  /*166f0*/  UIADD3.64 UR24, UR4, 0x180, URZ ;  /* 0x0000018004187897 */ /* 0x000fd2000fffe03f */
[----:B------:R-:W-:Y:S01]  /*16700*/  HGMMA.64x64x16.F32.BF16 R120, gdesc[UR24].tnspA, R120 ;  /* 0x20e00000187879f0 */ /* 0x000fe20008701878 */
[----:B------:R-:W-:Y:S02]  /*16710*/  UIADD3.64 UR28, UR4, 0x200, URZ ;  /* 0x00000200041c7897 */ /* 0x000fe4000fffe03f */
[----:B------:R-:W-:-:S07]  /*16720*/  UIADD3.64 UR32, UR4, 0x280, URZ ;  /* 0x0000028004207897 */ /* 0x000fce000fffe03f */
[----:B------:R-:W-:Y:S01]  /*16730*/  HGMMA.64x64x16.F32.BF16 R120, gdesc[UR28].tnspA, R120 ;  /* 0x20e000001c7879f0 */ /* 0x000fe20008701878 */
[----:B------:R-:W-:Y:S02]  /*16740*/  UIADD3.64 UR36, UR4, 0x300, URZ ;  /* 0x0000030004247897 */ /* 0x000fe4000fffe03f */
[----:B------:R-:W-:Y:S01]  /*16750*/  UIADD3.64 UR8, UR4, 0x780, URZ ;  /* 0x0000078004087897 */ /* 0x000fe2000fffe03f */
[----:B------:R-:W-:Y:S01]  /*16760*/  HGMMA.64x64x16.F32.BF16 R120, gdesc[UR32].tnspA, R120 ;  /* 0x20e00000207879f0 */ /* 0x000fe20008701878 */
[----:B----4-:R-:W-:Y:S01]  /*16770*/  IMAD.X R17, R17, 0x1, R11, P5 ;  /* 0x0000000111117824 */ /* 0x010fe200028e060b */
[----:B------:R-:W-:Y:S04]  /*16780*/  STL [R1+0x430], R237 ;  /* 0x000430ed01007387 */ /* 0x000fe80000100800 */
[----:B------:R-:W3:Y:S04]  /*16790*/  LDL.LU R250, [R1+0x3f4] ;  /* 0x0003f40001fa7983 */ /* 0x000ee80000300800 */
[----:B------:R-:W4:Y:S04]  /*167a0*/  LDL.LU R244, [R1+0x418] ;  /* 0x0004180001f47983 */ /* 0x000f280000300800 */
[----:B------:R-:W4:Y:S04]  /*167b0*/  LDL.LU R242, [R1+0x3ec] ;  /* 0x0003ec0001f27983 */ /* 0x000f280000300800 */
[----:B------:R0:W-:Y:S04]  /*167c0*/  STL [R1+0x428], R17 ;  /* 0x0004281101007387 */ /* 0x0001e80000100800 */
[----:B------:R-:W4:Y:S01]  /*167d0*/  LDL.LU R236, [R1+0x410] ;  /* 0x0004100001ec7983 */ /* 0x000f220000300800 */
[----:B------:R-:W-:-:S03]  /*167e0*/  IADD3 R239, P5, R239, R10, RZ ;  /* 0x0000000aefef7210 */ /* 0x000fc60007fbe0ff */
[----:B------:R-:W4:Y:S04]  /*167f0*/  LDL.LU R234, [R1+0x3e4] ;  /* 0x0003e40001ea7983 */ /* 0x000f280000300800 */
[----:B------:R-:W4:Y:S04]  /*16800*/  LDL.LU R228, [R1+0x408] ;  /* 0x0004080001e47983 */ /* 0x000f280000300800 */
[----:B0-----:R-:W4:Y:S04]  /*16810*/  LDL.LU R17, [R1+0x3dc] ;  /* 0x0003dc0001117983 */ /* 0x001f280000300800 */
[----:B------:R-:W4:Y:S04]  /*16820*/  LDL.LU R226, [R1+0x400] ;  /* 0x0004000001e27983 */ /* 0x000f280000300800 */
[----:B------:R-:W4:Y:S04]  /*16830*/  LDL.LU R152, [R1+0x3d4] ;  /* 0x0003d40001987983 */ /* 0x000f280000300800 */
[----:B------:R-:W4:Y:S01]  /*16840*/  LDL.LU R23, [R1+0x3f8] ;  /* 0x0003f80001177983 */ /* 0x000f220000300800 */
[----:B------:R-:W-:Y:S04]  /*16850*/  HGMMA.64x64x16.F32.BF16 R120, gdesc[UR36].tnspA, R120 ;  /* 0x20e00000247879f0 */ /* 0x000fe80008701878 */
[----:B------:R-:W-:Y:S01]  /*16860*/  HGMMA.64x64x16.F32.BF16 R88, gdesc[UR8].tnspA, R88 ;  /* 0x20e00000085879f0 */ /* 0x000fe20008701858 */
        /* <DEDUP_REMOVED lines=16> */
[----:B--2---:R-:W-:-:S03]  /*16970*/  IMAD.X R16, R16, 0x1, R11, P6 ;  /* 0x0000000110107824 */ /* 0x004fc600030e060b */
[----:B------:R-:W2:Y:S04]  /*16980*/  LDL.LU R207, [R1+0x3b8] ;  /* 0x0003b80001cf7983 */ /* 0x000ea80000300800 */
[----:B------:R-:W2:Y:S04]  /*16990*/  LDL.LU R237, [R1+0x38c] ;  /* 0x00038c0001ed7983 */ /* 0x000ea80000300800 */
[----:B0-----:R-:W2:Y:S04]  /*169a0*/  LDL.LU R239, [R1+0x3b0] ;  /* 0x0003b00001ef7983 */ /* 0x001ea80000300800 */
[----:B------:R0:W-:Y:S04]  /*169b0*/  STL [R1+0x420], R16 ;  /* 0x0004201001007387 */ /* 0x0001e80000100800 */
[----:B0-----:R-:W2:Y:S01]  /*169c0*/  LDL.LU R16, [R1+0x384] ;  /* 0x0003840001107983 */ /* 0x001ea20000300800 */
[----:B------:R-:W-:Y:S01]  /*169d0*/  UIADD3.64 UR12, UR4, 0x800, URZ ;  /* 0x00000800040c7897 */ /* 0x000fe2000fffe03f */
[----:B------:R-:W-:Y:S01]  /*169e0*/  UMOV UR14, UR6 ;  /* 0x00000006000e7c82 */ /* 0x000fe20008000000 */
[----:B------:R-:W-:-:S07]  /*169f0*/  UMOV UR15, UR7 ;  /* 0x00000007000f7c82 */ /* 0x000fce0008000000 */
[----:B------:R-:W-:Y:S01]  /*16a00*/  HGMMA.64x64x16.F32.BF16 R88, gdesc[UR12].tnspA, R88 ;  /* 0x20e000000c5879f0 */ /* 0x000fe20008701858 */
[----:B------:R-:W-:Y:S02]  /*16a10*/  UIADD3.64 UR16, UR4, 0x880, URZ ;  /* 0x0000088004107897 */ /* 0x000fe4000fffe03f */
[----:B------:R-:W-:-:S07]  /*16a20*/  UIADD3.64 UR20, UR4, 0x900, URZ ;  /* 0x0000090004147897 */ /* 0x000fce000fffe03f */
[----:B------:R-:W-:Y:S01]  /*16a30*/  HGMMA.64x64x16.F32.BF16 R88, gdesc[UR16].tnspA, R88 ;  /* 0x20e00000105879f0 */ /* 0x000fe20008701858 */
[----:B------:R-:W-:-:S03]  /*16a40*/  UIADD3.64 UR24, UR4, 0x980, URZ ;  /* 0x0000098004187897 */ /* 0x000fc6000fffe03f */
[----:B------:R-:W-:Y:S01]  /*16a50*/  HGMMA.64x64x16.F32.BF16 R88, gdesc[UR20].tnspA, R88 ;  /* 0x20e00000145879f0 */ /* 0x000fe20008701858 */
[-C--:B---3--:R-:W-:Y:S01]  /*16a60*/  IADD3 R250, P6, R250, R10.reuse, RZ ;  /* 0x0000000afafa7210 */ /* 0x088fe20007fde0ff */
[--C-:B----4-:R-:W-:Y:S01]  /*16a70*/  IMAD.X R244, R244, 0x1, R11.reuse, P1 ;  /* 0x00000001f4f47824 */ /* 0x110fe200008e060b */
[-C--:B------:R-:W-:Y:S01]  /*16a80*/  IADD3 R242, P1, R242, R10.reuse, RZ ;  /* 0x0000000af2f27210 */ /* 0x080fe20007f3e0ff */
[--C-:B------:R-:W-:Y:S02]  /*16a90*/  IMAD.X R236, R236, 0x1, R11.reuse, P2 ;  /* 0x00000001ecec7824 */ /* 0x100fe400010e060b */
[--C-:B------:R-:W-:Y:S01]  /*16aa0*/  IMAD.X R228, R228, 0x1, R11.reuse, P3 ;  /* 0x00000001e4e47824 */ /* 0x100fe200018e060b */
[-C--:B------:R-:W-:Y:S01]  /*16ab0*/  IADD3 R17, P3, R17, R10.reuse, RZ ;  /* 0x0000000a11117210 */ /* 0x080fe20007f7e0ff */
[----:B------:R-:W-:Y:S01]  /*16ac0*/  STL [R1+0x3f4], R250 ;  /* 0x0003f4fa01007387 */ /* 0x000fe20000100800 */
[----:B------:R-:W-:Y:S01]  /*16ad0*/  IADD3 R234, P2, R234, R10, RZ ;  /* 0x0000000aeaea7210 */ /* 0x000fe20007f5e0ff */
[----:B------:R-:W-:-:S02]  /*16ae0*/  IMAD.X R226, R226, 0x1, R11, P4 ;  /* 0x00000001e2e27824 */ /* 0x000fc400020e060b */
[----:B------:R-:W-:Y:S01]  /*16af0*/  STL [R1+0x418], R244 ;  /* 0x000418f401007387 */ /* 0x000fe20000100800 */
[----:B------:R-:W-:-:S03]  /*16b00*/  IADD3 R152, P4, R152, R10, RZ ;  /* 0x0000000a98987210 */ /* 0x000fc60007f9e0ff */
[----:B------:R-:W-:Y:S01]  /*16b10*/  STL [R1+0x3ec], R242 ;  /* 0x0003ecf201007387 */ /* 0x000fe20000100800 */
[----:B------:R-:W-:-:S03]  /*16b20*/  IMAD.X R23, R23, 0x1, R11, P5 ;  /* 0x0000000117177824 */ /* 0x000fc600028e060b */
[----:B------:R-:W-:Y:S04]  /*16b30*/  STL [R1+0x410], R236 ;  /* 0x000410ec01007387 */ /* 0x000fe80000100800 */
[----:B------:R0:W-:Y:S04]  /*16b40*/  STL [R1+0x3dc], R17 ;  /* 0x0003dc1101007387 */ /* 0x0001e80000100800 */
[----:B------:R-:W-:Y:S04]  /*16b50*/  STL [R1+0x3e4], R234 ;  /* 0x0003e4ea01007387 */ /* 0x000fe80000100800 */
[----:B0-----:R-:W3:Y:S04]  /*16b60*/  LDL.LU R17, [R1+0x3a8] ;  /* 0x0003a80001117983 */ /* 0x001ee80000300800 */
[----:B------:R-:W-:Y:S04]  /*16b70*/  STL [R1+0x408], R228 ;  /* 0x000408e401007387 */ /* 0x000fe80000100800 */
[----:B------:R-:W-:Y:S01]  /*16b80*/  STL [R1+0x400], R226 ;  /* 0x000400e201007387 */ /* 0x000fe20000100800 */
[----:B------:R-:W-:Y:S01]  /*16b90*/  HGMMA.64x64x16.F32.BF16 R88, gdesc[UR24].tnspA, R88 ;  /* 0x20e00000185879f0 */ /* 0x000fe20008701858 */
[-C--:B------:R-:W-:Y:S01]  /*16ba0*/  IADD3 R201, P5, R201, R10.reuse, RZ ;  /* 0x0000000ac9c97210 */ /* 0x080fe20007fbe0ff */
[--C-:B------:R-:W-:Y:S01]  /*16bb0*/  IMAD.X R203, R203, 0x1, R11.reuse, P6 ;  /* 0x00000001cbcb7824 */ /* 0x100fe200030e060b */
[-C--:B------:R-:W-:Y:S01]  /*16bc0*/  IADD3 R233, P6, R233, R10.reuse, RZ ;  /* 0x0000000ae9e97210 */ /* 0x080fe20007fde0ff */
[----:B------:R-:W-:Y:S01]  /*16bd0*/  STL [R1+0x3d4], R152 ;  /* 0x0003d49801007387 */ /* 0x000fe20000100800 */
[--C-:B------:R-:W-:Y:S01]  /*16be0*/  IMAD.X R235, R235, 0x1, R11.reuse, P1 ;  /* 0x00000001ebeb7824 */ /* 0x100fe200008e060b */
[-C--:B------:R-:W-:Y:S01]  /*16bf0*/  IADD3 R248, P1, R248, R10.reuse, RZ ;  /* 0x0000000af8f87210 */ /* 0x080fe20007f3e0ff */
[--C-:B------:R-:W-:Y:S01]  /*16c00*/  IMAD.X R246, R246, 0x1, R11.reuse, P2 ;  /* 0x00000001f6f67824 */ /* 0x100fe200010e060b */
[----:B------:R-:W-:Y:S01]  /*16c10*/  STL [R1+0x3f8], R23 ;  /* 0x0003f81701007387 */ /* 0x000fe20000100800 */
[----:B------:R-:W-:Y:S01]  /*16c20*/  IADD3 R240, P2, R240, R10, RZ ;  /* 0x0000000af0f07210 */ /* 0x000fe20007f5e0ff */
[----:B------:R-:W-:-:S02]  /*16c30*/  IMAD.X R238, R238, 0x1, R11, P3 ;  /* 0x00000001eeee7824 */ /* 0x000fc400018e060b */
        /* <DEDUP_REMOVED lines=15> */
[----:B--2---:R-:W-:-:S03]  /*16d30*/  IMAD.X R207, R207, 0x1, R11, P1 ;  /* 0x00000001cfcf7824 */ /* 0x004fc600008e060b */
[----:B------:R-:W-:Y:S04]  /*16d40*/  STL [R1+0x3ac], R232 ;  /* 0x0003ace801007387 */ /* 0x000fe80000100800 */
[----:B------:R-:W-:Y:S01]  /*16d50*/  STL [R1+0x3d0], R230 ;  /* 0x0003d0e601007387 */ /* 0x000fe20000100800 */
[----:B------:R-:W-:-:S03]  /*16d60*/  IMAD.X R239, R239, 0x1, R11, P2 ;  /* 0x00000001efef7824 */ /* 0x000fc600010e060b */
[----:B------:R-:W-:Y:S01]  /*16d70*/  STL [R1+0x3a4], R224 ;  /* 0x0003a4e001007387 */ /* 0x000fe20000100800 */
[----:B------:R-:W-:-:S03]  /*16d80*/  IADD3 R237, P1, R237, R10, RZ ;  /* 0x0000000aeded7210 */ /* 0x000fc60007f3e0ff */
[----:B------:R-:W-:Y:S04]  /*16d90*/  STL [R1+0x3c8], R165 ;  /* 0x0003c8a501007387 */ /* 0x000fe80000100800 */
[----:B------:R-:W-:Y:S04]  /*16da0*/  STL [R1+0x39c], R22 ;  /* 0x00039c1601007387 */ /* 0x000fe80000100800 */
[----:B------:R-:W-:Y:S01]  /*16db0*/  STL [R1+0x3c0], R21 ;  /* 0x0003c01501007387 */ /* 0x000fe20000100800 */
[----:B------:R-:W-:-:S03]  /*16dc0*/  IADD3 R16, P2, R16, R10, RZ ;  /* 0x0000000a10107210 */ /* 0x000fc60007f5e0ff */
[----:B------:R-:W-:Y:S04]  /*16dd0*/  STL [R1+0x394], R205 ;  /* 0x000394cd01007387 */ /* 0x000fe80000100800 */
[----:B------:R0:W-:Y:S04]  /*16de0*/  STL [R1+0x3b0], R239 ;  /* 0x0003b0ef01007387 */ /* 0x0001e80000100800 */
[----:B------:R-:W-:Y:S04]  /*16df0*/  STL [R1+0x3b8], R207 ;  /* 0x0003b8cf01007387 */ /* 0x000fe80000100800 */
[----:B0-----:R-:W2:Y:S04]  /*16e00*/  LDL.LU R239, [R1+0x378] ;  /* 0x0003780001ef7983 */ /* 0x001ea80000300800 */
[----:B------:R-:W-:Y:S04]  /*16e10*/  STL [R1+0x38c], R237 ;  /* 0x00038ced01007387 */ /* 0x000fe80000100800 */
[----:B------:R-:W4:Y:S04]  /*16e20*/  LDL.LU R250, [R1+0x3a0] ;  /* 0x0003a00001fa7983 */ /* 0x000f280000300800 */
[----:B------:R-:W4:Y:S04]  /*16e30*/  LDL.LU R244, [R1+0x370] ;  /* 0x0003700001f47983 */ /* 0x000f280000300800 */
[----:B------:R-:W4:Y:S04]  /*16e40*/  LDL.LU R242, [R1+0x398] ;  /* 0x0003980001f27983 */ /* 0x000f280000300800 */
[----:B------:R0:W-:Y:S04]  /*16e50*/  STL [R1+0x384], R16 ;  /* 0x0003841001007387 */ /* 0x0001e80000100800 */
[----:B------:R-:W4:Y:S04]  /*16e60*/  LDL.LU R236, [R1+0x368] ;  /* 0x0003680001ec7983 */ /* 0x000f280000300800 */
[----:B------:R-:W4:Y:S04]  /*16e70*/  LDL.LU R234, [R1+0x390] ;  /* 0x0003900001ea7983 */ /* 0x000f280000300800 */
[----:B------:R-:W4:Y:S04]  /*16e80*/  LDL.LU R228, [R1+0x360] ;  /* 0x0003600001e47983 */ /* 0x000f280000300800 */
[----:B0-----:R-:W4:Y:S01]  /*16e90*/  LDL.LU R16, [R1+0x388] ;  /* 0x0003880001107983 */ /* 0x001f220000300800 */
[----:B------:R-:W-:-:S02]  /*16ea0*/  UIADD3.64 UR28, UR4, 0xa00, URZ ;  /* 0x00000a00041c7897 */ /* 0x000fc4000fffe03f */
[----:B------:R-:W-:Y:S01]  /*16eb0*/  UIADD3.64 UR32, UR4, 0xa80, URZ ;  /* 0x00000a8004207897 */ /* 0x000fe2000fffe03f */
[----:B------:R-:W4:Y:S01]  /*16ec0*/  LDL.LU R226, [R1+0x358] ;  /* 0x0003580001e27983 */ /* 0x000f220000300800 */
[----:B------:R-:W-:Y:S02]  /*16ed0*/  UIADD3.64 UR36, UR4, 0xb00, URZ ;  /* 0x00000b0004247897 */ /* 0x000fe4000fffe03f */
[----:B------:R-:W-:Y:S01]  /*16ee0*/  UIADD3.64 UR8, UR4, 0xf80, URZ ;  /* 0x00000f8004087897 */ /* 0x000fe2000fffe03f */
[----:B------:R-:W4:Y:S02]  /*16ef0*/  LDL.LU R152, [R1+0x380] ;  /* 0x0003800001987983 */ /* 0x000f240000300800 */
[----:B------:R-:W-:Y:S01]  /*16f00*/  HGMMA.64x64x16.F32.BF16 R88, gdesc[UR28].tnspA, R88 ;  /* 0x20e000001c5879f0 */ /* 0x000fe20008701858 */
[----:B------:R-:W-:Y:S01]  /*16f10*/  UIADD3.64 UR12, UR4, 0x1000, URZ ;  /* 0x00001000040c7897 */ /* 0x000fe2000fffe03f */
[----:B------:R-:W4:Y:S02]  /*16f20*/  LDL.LU R23, [R1+0x350] ;  /* 0x0003500001177983 */ /* 0x000f240000300800 */
[----:B------:R-:W-:Y:S01]  /*16f30*/  HGMMA.64x64x16.F32.BF16 R88, gdesc[UR32].tnspA, R88 ;  /* 0x20e00000205879f0 */ /* 0x000fe20008701858 */
[----:B------:R-:W-:-:S03]  /*16f40*/  UMOV UR14, UR6 ;  /* 0x00000006000e7c82 */ /* 0x000fc60008000000 */
[----:B------:R-:W-:Y:S04]  /*16f50*/  HGMMA.64x64x16.F32.BF16 R88, gdesc[UR36].tnspA, R88 ;  /* 0x20e00000245879f0 */ /* 0x000fe80008701858 */
[----:B------:R-:W-:Y:S01]  /*16f60*/  HGMMA.64x64x16.F32.BF16 R56, gdesc[UR8].tnspA, R56 ;  /* 0x20e00000083879f0 */ /* 0x000fe20008701838 */
[----:B------:R-:W-:Y:S01]  /*16f70*/  UMOV UR15, UR7 ;  /* 0x00000007000f7c82 */ /* 0x000fe20008000000 */
[----:B---3--:R-:W-:-:S05]  /*16f80*/  IMAD.X R17, R17, 0x1, R11, P3 ;  /* 0x0000000111117824 */ /* 0x008fca00018e060b */
[----:B------:R0:W-:Y:S04]  /*16f90*/  STL [R1+0x3a8], R17 ;  /* 0x0003a81101007387 */ /* 0x0001e80000100800 */
        /* <DEDUP_REMOVED lines=16> */
[----:B------:R-:W3:Y:S01]  /*170a0*/  LDL.LU R237, [R1+0x334] ;  /* 0x0003340001ed7983 */ /* 0x000ee20000300800 */
[----:B------:R-:W-:Y:S03]  /*170b0*/  HGMMA.64x64x16.F32.BF16 R56, gdesc[UR12].tnspA, R56 ;  /* 0x20e000000c3879f0 */ /* 0x000fe60008701838 */
[----:B0-----:R-:W3:Y:S01]  /*170c0*/  LDL.LU R17, [R1+0x308] ;  /* 0x0003080001117983 */ /* 0x001ee20000300800 */
[----:B--2---:R-:W-:-:S05]  /*170d0*/  IADD3 R239, P3, R239, R10, RZ ;  /* 0x0000000aefef7210 */ /* 0x004fca0007f7e0ff */
[----:B------:R0:W-:Y:S01]  /*170e0*/  STL [R1+0x378], R239 ;  /* 0x000378ef01007387 */ /* 0x0001e20000100800 */
[--C-:B----4-:R-:W-:Y:S01]  /*170f0*/  IMAD.X R250, R250, 0x1, R11.reuse, P4 ;  /* 0x00000001fafa7824 */ /* 0x110fe200020e060b */
[----:B------:R-:W-:Y:S02]  /*17100*/  IADD3 R244, P4, R244, R10, RZ ;  /* 0x0000000af4f47210 */ /* 0x000fe40007f9e0ff */
[----:B0-----:R-:W2:Y:S01]  /*17110*/  LDL.LU R239, [R1+0x32c] ;  /* 0x00032c0001ef7983 */ /* 0x001ea20000300800 */
[----:B------:R-:W-:-:S03]  /*17120*/  IMAD.X R242, R242, 0x1, R11, P5 ;  /* 0x00000001f2f27824 */ /* 0x000fc600028e060b */
[----:B------:R-:W-:Y:S01]  /*17130*/  STL [R1+0x3a0], R250 ;  /* 0x0003a0fa01007387 */ /* 0x000fe20000100800 */
[----:B------:R-:W-:-:S03]  /*17140*/  IADD3 R236, P5, R236, R10, RZ ;  /* 0x0000000aecec7210 */ /* 0x000fc60007fbe0ff */
[----:B------:R-:W-:Y:S01]  /*17150*/  STL [R1+0x370], R244 ;  /* 0x000370f401007387 */ /* 0x000fe20000100800 */
[----:B------:R-:W-:-:S03]  /*17160*/  IMAD.X R234, R234, 0x1, R11, P6 ;  /* 0x00000001eaea7824 */ /* 0x000fc600030e060b */
[----:B------:R-:W-:Y:S01]  /*17170*/  STL [R1+0x398], R242 ;  /* 0x000398f201007387 */ /* 0x000fe20000100800 */
[----:B------:R-:W-:-:S03]  /*17180*/  IMAD.X R16, R16, 0x1, R11, P1 ;  /* 0x0000000110107824 */ /* 0x000fc600008e060b */
[----:B------:R-:W-:Y:S04]  /*17190*/  STL [R1+0x368], R236 ;  /* 0x000368ec01007387 */ /* 0x000fe80000100800 */
[----:B------:R0:W-:Y:S04]  /*171a0*/  STL [R1+0x388], R16 ;  /* 0x0003881001007387 */ /* 0x0001e80000100800 */
[----:B------:R-:W-:Y:S01]  /*171b0*/  STL [R1+0x390], R234 ;  /* 0x000390ea01007387 */ /* 0x000fe20000100800 */
[----:B------:R-:W-:-:S03]  /*171c0*/  UIADD3.64 UR16, UR4, 0x1080, URZ ;  /* 0x0000108004107897 */ /* 0x000fc6000fffe03f */
[----:B0-----:R-:W4:Y:S06]  /*171d0*/  LDL.LU R16, [R1+0x300] ;  /* 0x0003000001107983 */ /* 0x001f2c0000300800 */
[----:B------:R-:W-:Y:S01]  /*171e0*/  HGMMA.64x64x16.F32.BF16 R56, gdesc[UR16].tnspA, R56 ;  /* 0x20e00000103879f0 */ /* 0x000fe20008701838 */
[----:B------:R-:W-:Y:S02]  /*171f0*/  UIADD3.64 UR20, UR4, 0x1100, URZ ;  /* 0x0000110004147897 */ /* 0x000fe4000fffe03f */
[----:B------:R-:W-:-:S07]  /*17200*/  UIADD3.64 UR24, UR4, 0x1180, URZ ;  /* 0x0000118004187897 */ /* 0x000fce000fffe03f */
[----:B------:R-:W-:Y:S01]  /*17210*/  HGMMA.64x64x16.F32.BF16 R56, gdesc[UR20].tnspA, R56 ;  /* 0x20e00000143879f0 */ /* 0x000fe20008701838 */
[----:B------:R-:W-:-:S03]  /*17220*/  UIADD3.64 UR28, UR4, 0x1200, URZ ;  /* 0x00001200041c7897 */ /* 0x000fc6000fffe03f */
[----:B------:R-:W-:Y:S01]  /*17230*/  HGMMA.64x64x16.F32.BF16 R56, gdesc[UR24].tnspA, R56 ;  /* 0x20e00000183879f0 */ /* 0x000fe20008701838 */
[-C--:B------:R-:W-:Y:S01]  /*17240*/  IADD3 R228, P6, R228, R10.reuse, RZ ;  /* 0x0000000ae4e47210 */ /* 0x080fe20007fde0ff */
[--C-:B------:R-:W-:Y:S01]  /*17250*/  IMAD.X R152, R152, 0x1, R11.reuse, P2 ;  /* 0x0000000198987824 */ /* 0x100fe200010e060b */
[-C--:B------:R-:W-:Y:S02]  /*17260*/  IADD3 R226, P1, R226, R10.reuse, RZ ;  /* 0x0000000ae2e27210 */ /* 0x080fe40007f3e0ff */
[-C--:B------:R-:W-:Y:S01]  /*17270*/  IADD3 R23, P2, R23, R10.reuse, RZ ;  /* 0x0000000a17177210 */ /* 0x080fe20007f5e0ff */
[----:B---3--:R-:W-:Y:S01]  /*17280*/  IMAD.X R201, R201, 0x1, R11, P3 ;  /* 0x00000001c9c97824 */ /* 0x008fe200018e060b */
        /* <DEDUP_REMOVED lines=17> */
[----:B------:R-:W-:Y:S01]  /*173a0*/  HGMMA.64x64x16.F32.BF16 R56, gdesc[UR28].tnspA, R56 ;  /* 0x20e000001c3879f0 */ /* 0x000fe20008701838 */
[-C--:B------:R-:W-:Y:S02]  /*173b0*/  IADD3 R230, P1, R230, R10.reuse, RZ ;  /* 0x0000000ae6e67210 */ /* 0x080fe40007f3e0ff */
        /* <DEDUP_REMOVED lines=8> */
[----:B------:R-:W-:Y:S01]  /*17440*/  IMAD.X R237, R237, 0x1, R11, P5 ;  /* 0x00000001eded7824 */ /* 0x000fe200028e060b */
[-C--:B------:R-:W-:Y:S02]  /*17450*/  IADD3 R17, P5, R17, R10.reuse, RZ ;  /* 0x0000000a11117210 */ /* 0x080fe40007fbe0ff */
[----:B------:R-:W-:Y:S01]  /*17460*/  STL [R1+0x354], R232 ;  /* 0x000354e801007387 */ /* 0x000fe20000100800 */
[----:B------:R-:W-:-:S03]  /*17470*/  IADD3 R207, P4, R207, R10, RZ ;  /* 0x0000000acfcf7210 */ /* 0x000fc60007f9e0ff */
[----:B------:R-:W-:Y:S04]  /*17480*/  STL [R1+0x328], R230 ;  /* 0x000328e601007387 */ /* 0x000fe80000100800 */
[----:B------:R-:W-:Y:S04]  /*17490*/  STL [R1+0x34c], R224 ;  /* 0x00034ce001007387 */ /* 0x000fe80000100800 */
[----:B------:R-:W-:Y:S04]  /*174a0*/  STL [R1+0x320], R165 ;  /* 0x000320a501007387 */ /* 0x000fe80000100800 */
[----:B------:R-:W-:Y:S04]  /*174b0*/  STL [R1+0x344], R22 ;  /* 0x0003441601007387 */ /* 0x000fe80000100800 */
[----:B------:R-:W-:Y:S01]  /*174c0*/  STL [R1+0x318], R21 ;  /* 0x0003181501007387 */ /* 0x000fe20000100800 */
[----:B--2---:R-:W-:-:S03]  /*174d0*/  IMAD.X R239, R239, 0x1, R11, P6 ;  /* 0x00000001efef7824 */ /* 0x004fc600030e060b */
[----:B------:R-:W-:Y:S04]  /*174e0*/  STL [R1+0x33c], R205 ;  /* 0x00033ccd01007387 */ /* 0x000fe80000100800 */
[----:B------:R0:W-:Y:S04]  /*174f0*/  STL [R1+0x308], R17 ;  /* 0x0003081101007387 */ /* 0x0001e80000100800 */
[----:B------:R1:W-:Y:S04]  /*17500*/  STL [R1+0x310], R207 ;  /* 0x000310cf01007387 */ /* 0x0003e80000100800 */
[----:B0-----:R-:W2:Y:S04]  /*17510*/  LDL.LU R17, [R1+0x324] ;  /* 0x0003240001117983 */ /* 0x001ea80000300800 */
[----:B------:R0:W-:Y:S04]  /*17520*/  STL [R1+0x334], R237 ;  /* 0x000334ed01007387 */ /* 0x0001e80000100800 */
[----:B------:R-:W3:Y:S04]  /*17530*/  LDL.LU R244, [R1+0x2f8] ;  /* 0x0002f80001f47983 */ /* 0x000ee80000300800 */
[----:B------:R-:W3:Y:S04]  /*17540*/  LDL.LU R242, [R1+0x31c] ;  /* 0x00031c0001f27983 */ /* 0x000ee80000300800 */
[----:B------:R-:W3:Y:S01]  /*17550*/  LDL.LU R236, [R1+0x2f0] ;  /* 0x0002f00001ec7983 */ /* 0x000ee20000300800 */
[----:B----4-:R-:W-:-:S03]  /*17560*/  IADD3 R16, P6, R16, R10, RZ ;  /* 0x0000000a10107210 */ /* 0x010fc60007fde0ff */
        /* <DEDUP_REMOVED lines=8> */
[----:B------:R4:W-:Y:S01]  /*175f0*/  STL [R1+0x300], R16 ;  /* 0x0003001001007387 */ /* 0x0009e20000100800 */
[----:B------:R-:W-:-:S03]  /*17600*/  UIADD3.64 UR32, UR4, 0x1280, URZ ;  /* 0x0000128004207897 */ /* 0x000fc6000fffe03f */
[----:B------:R-:W3:Y:S04]  /*17610*/  LDL.LU R233, [R1+0x2d0] ;  /* 0x0002d00001e97983 */ /* 0x000ee80000300800 */
[----:B------:R-:W3:Y:S02]  /*17620*/  LDL.LU R235, [R1+0x2f4] ;  /* 0x0002f40001eb7983 */ /* 0x000ee40000300800 */
[----:B------:R-:W-:Y:S02]  /*17630*/  HGMMA.64x64x16.F32.BF16 R56, gdesc[UR32].tnspA, R56 ;  /* 0x20e00000203879f0 */ /* 0x000fe40008701838 */
        /* <DEDUP_REMOVED lines=11> */
[----:B-1----:R-:W3:Y:S04]  /*176f0*/  LDL.LU R207, [R1+0x2c4] ;  /* 0x0002c40001cf7983 */ /* 0x002ee80000300800 */
[----:B0-----:R-:W3:Y:S04]  /*17700*/  LDL.LU R237, [R1+0x298] ;  /* 0x0002980001ed7983 */ /* 0x001ee80000300800 */
[----:B----4-:R-:W4:Y:S04]  /*17710*/  LDL.LU R239, [R1+0x2bc] ;  /* 0x0002bc0001ef7983 */ /* 0x010f280000300800 */
[----:B------:R-:W4:Y:S01]  /*17720*/  LDL.LU R16, [R1+0x2b4] ;  /* 0x0002b40001107983 */ /* 0x000f220000300800 */
[----:B------:R-:W-:-:S02]  /*17730*/  UIADD3.64 UR36, UR4, 0x1300, URZ ;  /* 0x0000130004247897 */ /* 0x000fc4000fffe03f */
[----:B------:R-:W-:-:S07]  /*17740*/  UIADD3.64 UR8, UR4, 0x1780, URZ ;  /* 0x0000178004087897 */ /* 0x000fce000fffe03f */
[----:B------:R-:W-:Y:S04]  /*17750*/  HGMMA.64x64x16.F32.BF16 R56, gdesc[UR36].tnspA, R56 ;  /* 0x20e00000243879f0 */ /* 0x000fe80008701838 */
[----:B------:R-:W-:Y:S01]  /*17760*/  HGMMA.64x64x16.F32.BF16 R24, gdesc[UR8].tnspA, R24 ;  /* 0x20e00000081879f0 */ /* 0x000fe20008701818 */
[----:B------:R-:W-:Y:S01]  /*17770*/  UIADD3.64 UR12, UR4, 0x1800, URZ ;  /* 0x00001800040c7897 */ /* 0x000fe2000fffe03f */
[----:B------:R-:W-:Y:S01]  /*17780*/  UMOV UR14, UR6 ;  /* 0x00000006000e7c82 */ /* 0x000fe20008000000 */
[----:B------:R-:W-:Y:S01]  /*17790*/  UMOV UR15, UR7 ;  /* 0x00000007000f7c82 */ /* 0x000fe20008000000 */
[----:B------:R-:W-:-:S06]  /*177a0*/  UIADD3.64 UR16, UR4, 0x1880, URZ ;  /* 0x0000188004107897 */ /* 0x000fcc000fffe03f */
[----:B------:R-:W-:Y:S01]  /*177b0*/  HGMMA.64x64x16.F32.BF16 R24, gdesc[UR12].tnspA, R24 ;  /* 0x20e000000c1879f0 */ /* 0x000fe20008701818 */
[----:B------:R-:W-:-:S03]  /*177c0*/  UIADD3.64 UR20, UR4, 0x1900, URZ ;  /* 0x0000190004147897 */ /* 0x000fc6000fffe03f */
[----:B------:R-:W-:Y:S01]  /*177d0*/  HGMMA.64x64x16.F32.BF16 R24, gdesc[UR16].tnspA, R24 ;  /* 0x20e00000101879f0 */ /* 0x000fe20008701818 */
[----:B--2---:R-:W-:-:S05]  /*177e0*/  IMAD.X R17, R17, 0x1, R11, P1 ;  /* 0x0000000111117824 */ /* 0x004fca00008e060b */
[----:B------:R0:W-:Y:S01]  /*177f0*/  STL [R1+0x324], R17 ;  /* 0x0003241101007387 */ /* 0x0001e20000100800 */
[-C--:B---3--:R-:W-:Y:S01]  /*17800*/  IADD3 R244, P1, R244, R10.reuse, RZ ;  /* 0x0000000af4f47210 */ /* 0x088fe20007f3e0ff */
[----:B------:R-:W-:Y:S02]  /*17810*/  IMAD.X R242, R242, 0x1, R11, P2 ;  /* 0x00000001f2f27824 */ /* 0x000fe400010e060b */
[----:B0-----:R-:W2:Y:S01]  /*17820*/  LDL.LU R17, [R1+0x2ac] ;  /* 0x0002ac0001117983 */ /* 0x001ea20000300800 */
        /* <DEDUP_REMOVED lines=15> */
[----:B------:R-:W-:Y:S04]  /*17920*/  STL [R1+0x304], R23 ;  /* 0x0003041701007387 */ /* 0x000fe80000100800 */
[----:B------:R-:W-:Y:S01]  /*17930*/  STL [R1+0x2d8], R201 ;  /* 0x0002d8c901007387 */ /* 0x000fe20000100800 */
[----:B------:R-:W-:-:S03]  /*17940*/  IADD3 R233, P6, R233, R10, RZ ;  /* 0x0000000ae9e97210 */ /* 0x000fc60007fde0ff */
[----:B------:R-:W-:Y:S01]  /*17950*/  STL [R1+0x2fc], R203 ;  /* 0x0002fccb01007387 */ /* 0x000fe20000100800 */
[----:B------:R-:W-:-:S03]  /*17960*/  IMAD.X R235, R235, 0x1, R11, P1 ;  /* 0x00000001ebeb7824 */ /* 0x000fc600008e060b */
[----:B------:R-:W-:Y:S01]  /*17970*/  STL [R1+0x2d0], R233 ;  /* 0x0002d0e901007387 */ /* 0x000fe20000100800 */
[----:B------:R-:W-:-:S03]  /*17980*/  IADD3 R248, P1, R248, UR41, RZ ;  /* 0x00000029f8f87c10 */ /* 0x000fc6000ff3e0ff */
[----:B------:R-:W-:Y:S01]  /*17990*/  STL [R1+0x2f4], R235 ;  /* 0x0002f4eb01007387 */ /* 0x000fe20000100800 */
[----:B------:R-:W-:-:S03]  /*179a0*/  IMAD.X R246, R246, 0x1, R11, P2 ;  /* 0x00000001f6f67824 */ /* 0x000fc600010e060b */
[----:B------:R-:W-:Y:S01]  /*179b0*/  STL [R1+0x2c8], R248 ;  /* 0x0002c8f801007387 */ /* 0x000fe20000100800 */
[----:B------:R-:W-:Y:S01]  /*179c0*/  HGMMA.64x64x16.F32.BF16 R24, gdesc[UR20].tnspA, R24 ;  /* 0x20e00000141879f0 */ /* 0x000fe20008701818 */
[----:B------:R-:W-:Y:S02]  /*179d0*/  IADD3 R240, P2, R240, UR41, RZ ;  /* 0x00000029f0f07c10 */ /* 0x000fe4000ff5e0ff */
[----:B------:R-:W-:Y:S01]  /*179e0*/  STL [R1+0x2ec], R246 ;  /* 0x0002ecf601007387 */ /* 0x000fe20000100800 */
[----:B------:R-:W-:-:S03]  /*179f0*/  IMAD.X R238, R238, 0x1, R11, P3 ;  /* 0x00000001eeee7824 */ /* 0x000fc600018e060b */
[----:B------:R-:W-:Y:S01]  /*17a00*/  STL [R1+0x2c0], R240 ;  /* 0x0002c0f001007387 */ /* 0x000fe20000100800 */
[----:B------:R-:W-:-:S03]  /*17a10*/  IADD3 R232, P3, R232, UR41, RZ ;  /* 0x00000029e8e87c10 */ /* 0x000fc6000ff7e0ff */
        /* <DEDUP_REMOVED lines=13> */
[----:B------:R-:W-:-:S03]  /*17af0*/  IADD3.X R207, R207, UR40, RZ, P1, !PT ;  /* 0x00000028cfcf7c10 */ /* 0x000fc60008ffe4ff */
[----:B------:R-:W-:Y:S01]  /*17b00*/  STL [R1+0x2a0], R205 ;  /* 0x0002a0cd01007387 */ /* 0x000fe20000100800 */
[----:B------:R-:W-:Y:S02]  /*17b10*/  IADD3 R237, P1, R237, UR41, RZ ;  /* 0x00000029eded7c10 */ /* 0x000fe4000ff3e0ff */
[----:B----4-:R-:W-:Y:S02]  /*17b20*/  IADD3.X R239, R239, UR40, RZ, P2, !PT ;  /* 0x00000028efef7c10 */ /* 0x010fe400097fe4ff */
[----:B------:R-:W-:Y:S01]  /*17b30*/  IADD3 R3, P2, R3, UR41, RZ ;  /* 0x0000002903037c10 */ /* 0x000fe2000ff5e0ff */
[----:B------:R-:W-:Y:S01]  /*17b40*/  STL [R1+0x2c4], R207 ;  /* 0x0002c4cf01007387 */ /* 0x000fe20000100800 */
[----:B------:R-:W-:Y:S02]  /*17b50*/  IADD3.X R16, R16, UR40, RZ, P3, !PT ;  /* 0x0000002810107c10 */ /* 0x000fe40009ffe4ff */
[----:B------:R-:W-:Y:S01]  /*17b60*/  IADD3 R0, P3, R0, UR41, RZ ;  /* 0x0000002900007c10 */ /* 0x000fe2000ff7e0ff */
[----:B------:R0:W-:Y:S04]  /*17b70*/  STL [R1+0x290], R3 ;  /* 0x0002900301007387 */ /* 0x0001e80000100800 */
[----:B------:R-:W-:Y:S04]  /*17b80*/  STL [R1+0x298], R237 ;  /* 0x000298ed01007387 */ /* 0x000fe80000100800 */
[----:B0-----:R-:W3:Y:S04]  /*17b90*/  LDL.LU R3, [R1+0xb00] ;  /* 0x000b000001037983 */ /* 0x001ee80000300800 */
[----:B------:R-:W-:Y:S04]  /*17ba0*/  STL [R1+0x2bc], R239 ;  /* 0x0002bcef01007387 */ /* 0x000fe80000100800 */
[----:B------:R0:W-:Y:S04]  /*17bb0*/  STL [R1+0x288], R0 ;  /* 0x0002880001007387 */ /* 0x0001e80000100800 */
[----:B0-----:R-:W4:Y:S01]  /*17bc0*/  LDL.LU R0, [R1+0xafc] ;  /* 0x000afc0001007983 */ /* 0x001f220000300800 */
[----:B------:R-:W-:-:S09]  /*17bd0*/  UIADD3.64 UR24, UR4, 0x1980, URZ ;  /* 0x0000198004187897 */ /* 0x000fd2000fffe03f */
[----:B------:R-:W-:Y:S01]  /*17be0*/  HGMMA.64x64x16.F32.BF16 R24, gdesc[UR24].tnspA, R24 ;  /* 0x20e00000181879f0 */ /* 0x000fe20008701818 */
[----:B------:R-:W-:Y:S02]  /*17bf0*/  UIADD3.64 UR28, UR4, 0x1a00, URZ ;  /* 0x00001a00041c7897 */ /* 0x000fe4000fffe03f */
[----:B------:R-:W-:-:S07]  /*17c00*/  UIADD3.64 UR32, UR4, 0x1a80, URZ ;  /* 0x00001a8004207897 */ /* 0x000fce000fffe03f */
[----:B------:R-:W-:Y:S01]  /*17c10*/  HGMMA.64x64x16.F32.BF16 R24, gdesc[UR28].tnspA, R24 ;  /* 0x20e000001c1879f0 */ /* 0x000fe20008701818 */
[----:B------:R-:W-:-:S03]  /*17c20*/  UIADD3.64 UR36, UR4, 0x1b00, URZ ;  /* 0x00001b0004247897 */ /* 0x000fc6000fffe03f */
[----:B------:R-:W-:Y:S01]  /*17c30*/  HGMMA.64x64x16.F32.BF16 R24, gdesc[UR32].tnspA, R24 ;  /* 0x20e00000201879f0 */ /* 0x000fe20008701818 */
[----:B--2---:R-:W-:Y:S02]  /*17c40*/  IADD3.X R17, R17, UR40, RZ, P4, !PT ;  /* 0x0000002811117c10 */ /* 0x004fe4000a7fe4ff */
[----:B------:R-:W-:Y:S01]  /*17c50*/  IADD3 R4, P4, R4, UR41, RZ ;  /* 0x0000002904047c10 */ /* 0x000fe2000ff9e0ff */
[----:B------:R-:W-:Y:S04]  /*17c60*/  STL [R1+0x2b4], R16 ;  /* 0x0002b41001007387 */ /* 0x000fe80000100800 */
[----:B------:R0:W-:Y:S01]  /*17c70*/  STL [R1+0x280], R4 ;  /* 0x0002800401007387 */ /* 0x0001e20000100800 */
[----:B------:R-:W-:Y:S02]  /*17c80*/  IADD3.X R249, R249, UR40, RZ, P1, !PT ;  /* 0x00000028f9f97c10 */ /* 0x000fe40008ffe4ff */
[----:B------:R-:W-:Y:S01]  /*17c90*/  IADD3 R247, P1, R247, UR41, RZ ;  /* 0x00000029f7f77c10 */ /* 0x000fe2000ff3e0ff */
[----:B0-----:R0:W5:Y:S04]  /*17ca0*/  LDL.LU R4, [R1+0xaf8] ;  /* 0x000af80001047983 */ /* 0x0011680000300800 */
[----:B------:R-:W-:Y:S01]  /*17cb0*/  STL [R1+0x2ac], R17 ;  /* 0x0002ac1101007387 */ /* 0x000fe20000100800 */
[----:B------:R-:W-:-:S02]  /*17cc0*/  IADD3.X R245, R245, UR40, RZ, P2, !PT ;  /* 0x00000028f5f57c10 */ /* 0x000fc400097fe4ff */
[----:B------:R-:W-:Y:S02]  /*17cd0*/  IADD3 R243, P2, R243, UR41, RZ ;  /* 0x00000029f3f37c10 */ /* 0x000fe4000ff5e0ff */
[----:B------:R-:W-:Y:S02]  /*17ce0*/  IADD3.X R241, R241, UR40, RZ, P3, !PT ;  /* 0x00000028f1f17c10 */ /* 0x000fe40009ffe4ff */
[----:B------:R-:W-:Y:S02]  /*17cf0*/  IADD3 R231, P3, R231, UR41, RZ ;  /* 0x00000029e7e77c10 */ /* 0x000fe4000ff7e0ff */
[----:B------:R-:W-:Y:S02]  /*17d00*/  IADD3.X R229, R229, UR40, RZ, P4, !PT ;  /* 0x00000028e5e57c10 */ /* 0x000fe4000a7fe4ff */
[----:B------:R-:W-:Y:S02]  /*17d10*/  IADD3 R227, P4, R227, UR41, RZ ;  /* 0x00000029e3e37c10 */ /* 0x000fe4000ff9e0ff */
[----:B------:R-:W-:-:S02]  /*17d20*/  IADD3.X R220, R220, UR40, RZ, P1, !PT ;  /* 0x00000028dcdc7c10 */ /* 0x000fc40008ffe4ff */
[----:B------:R-:W-:Y:S02]  /*17d30*/  IADD3 R219, P1, R219, UR41, RZ ;  /* 0x00000029dbdb7c10 */ /* 0x000fe4000ff3e0ff */
[----:B------:R-:W-:Y:S02]  /*17d40*/  IADD3.X R218, R218, UR40, RZ, P2, !PT ;  /* 0x00000028dada7c10 */ /* 0x000fe400097fe4ff */
[----:B------:R-:W-:Y:S02]  /*17d50*/  IADD3 R217, P2, R217, UR41, RZ ;  /* 0x00000029d9d97c10 */ /* 0x000fe4000ff5e0ff */
[----:B------:R-:W-:Y:S02]  /*17d60*/  IADD3.X R216, R216, UR40, RZ, P3, !PT ;  /* 0x00000028d8d87c10 */ /* 0x000fe40009ffe4ff */
[----:B------:R-:W-:Y:S02]  /*17d70*/  IADD3 R215, P3, R215, UR41, RZ ;  /* 0x00000029d7d77c10 */ /* 0x000fe4000ff7e0ff */
[----:B------:R-:W-:Y:S01]  /*17d80*/  IADD3.X R214, R214, UR40, RZ, P4, !PT ;  /* 0x00000028d6d67c10 */ /* 0x000fe2000a7fe4ff */
[----:B------:R-:W-:Y:S01]  /*17d90*/  HGMMA.64x64x16.F32.BF16 R24, gdesc[UR36].tnspA, R24, gsb0 ;  /* 0x20e00000241879f0 */ /* 0x000fe20008001818 */
[----:B------:R-:W-:-:S02]  /*17da0*/  IADD3 R213, P4, R213, UR41, RZ ;  /* 0x00000029d5d57c10 */ /* 0x000fc4000ff9e0ff */
[----:B------:R-:W-:Y:S02]  /*17db0*/  IADD3.X R208, R208, UR40, RZ, P1, !PT ;  /* 0x00000028d0d07c10 */ /* 0x000fe40008ffe4ff */
[----:B------:R-:W-:Y:S02]  /*17dc0*/  IADD3 R206, P1, R206, UR41, RZ ;  /* 0x00000029cece7c10 */ /* 0x000fe4000ff3e0ff */
[----:B------:R-:W-:Y:S02]  /*17dd0*/  IADD3.X R204, R204, UR40, RZ, P2, !PT ;  /* 0x00000028cccc7c10 */ /* 0x000fe400097fe4ff */
[----:B------:R-:W-:Y:S02]  /*17de0*/  IADD3 R202, P2, R202, UR41, RZ ;  /* 0x00000029caca7c10 */ /* 0x000fe4000ff5e0ff */
[----:B---3--:R-:W-:Y:S02]  /*17df0*/  IADD3.X R3, R3, UR40, RZ, P5, !PT ;  /* 0x0000002803037c10 */ /* 0x008fe4000affe4ff */
[----:B------:R-:W-:-:S03]  /*17e00*/  IADD3 R2, P5, R2, UR41, RZ ;  /* 0x0000002902027c10 */ /* 0x000fc6000ffbe0ff */
[----:B------:R1:W-:Y:S01]  /*17e10*/  STL [R1+0x2a4], R3 ;  /* 0x0002a40301007387 */ /* 0x0003e20000100800 */
[----:B------:R-:W-:-:S03]  /*17e20*/  IADD3.X R225, R225, UR40, RZ, P5, !PT ;  /* 0x00000028e1e17c10 */ /* 0x000fc6000affe4ff */
[----:B-1----:R0:W5:Y:S01]  /*17e30*/  LDL.LU R3, [R1+0xaf4] ;  /* 0x000af40001037983 */ /* 0x0021620000300800 */
[----:B----4-:R-:W-:-:S03]  /*17e40*/  IADD3.X R0, R0, UR40, RZ, P6, !PT ;  /* 0x0000002800007c10 */ /* 0x010fc6000b7fe4ff */
[----:B------:R1:W-:Y:S01]  /*17e50*/  STL [R1+0x278], R2 ;  /* 0x0002780201007387 */ /* 0x0003e20000100800 */
[----:B------:R-:W-:-:S03]  /*17e60*/  IADD3 R251, P6, R251, UR41, RZ ;  /* 0x00000029fbfb7c10 */ /* 0x000fc6000ffde0ff */
[----:B-1----:R0:W5:Y:S04]  /*17e70*/  LDL.LU R2, [R1+0xaf0] ;  /* 0x000af00001027983 */ /* 0x0021680000300800 */
[----:B------:R1:W-:Y:S01]  /*17e80*/  STL [R1+0x29c], R0 ;  /* 0x00029c0001007387 */ /* 0x0003e20000100800 */
[----:B------:R-:W-:Y:S02]  /*17e90*/  IADD3 R223, P5, R223, UR41, RZ ;  /* 0x00000029dfdf7c10 */ /* 0x000fe4000ffbe0ff */
[----:B------:R-:W-:Y:S01]  /*17ea0*/  IADD3.X R222, R222, UR40, RZ, P6, !PT ;  /* 0x00000028dede7c10 */ /* 0x000fe2000b7fe4ff */
[----:B-1----:R0:W5:Y:S04]  /*17eb0*/  LDL.LU R0, [R1+0xaec] ;  /* 0x000aec0001007983 */ /* 0x0021680000300800 */
[----:B------:R0:W-:Y:S04]  /*17ec0*/  STL [R1+0x270], R251 ;  /* 0x000270fb01007387 */ /* 0x0001e80000100800 */
[----:B------:R0:W-:Y:S04]  /*17ed0*/  STL [R1+0x294], R249 ;  /* 0x000294f901007387 */ /* 0x0001e80000100800 */
[----:B------:R0:W-:Y:S04]  /*17ee0*/  STL [R1+0x268], R247 ;  /* 0x000268f701007387 */ /* 0x0001e80000100800 */
[----:B------:R0:W-:Y:S01]  /*17ef0*/  STL [R1+0x28c], R245 ;  /* 0x00028cf501007387 */ /* 0x0001e20000100800 */
[----:B------:R-:W-:-:S03]  /*17f00*/  IADD3 R221, P6, R221, UR41, RZ ;  /* 0x00000029dddd7c10 */ /* 0x000fc6000ffde0ff */
[----:B------:R0:W-:Y:S04]  /*17f10*/  STL [R1+0x260], R243 ;  /* 0x000260f301007387 */ /* 0x0001e80000100800 */
[----:B------:R0:W-:Y:S04]  /*17f20*/  STL [R1+0x284], R241 ;  /* 0x000284f101007387 */ /* 0x0001e80000100800 */
[----:B------:R0:W-:Y:S04]  /*17f30*/  STL [R1+0x258], R231 ;  /* 0x000258e701007387 */ /* 0x0001e80000100800 */
[----:B------:R0:W-:Y:S04]  /*17f40*/  STL [R1+0x27c], R229 ;  /* 0x00027ce501007387 */ /* 0x0001e80000100800 */
[----:B------:R0:W-:Y:S04]  /*17f50*/  STL [R1+0x250], R227 ;  /* 0x000250e301007387 */ /* 0x0001e80000100800 */
[----:B------:R0:W-:Y:S04]  /*17f60*/  STL [R1+0x274], R225 ;  /* 0x000274e101007387 */ /* 0x0001e80000100800 */
[----:B------:R0:W-:Y:S04]  /*17f70*/  STL [R1+0x248], R223 ;  /* 0x000248df01007387 */ /* 0x0001e80000100800 */
[----:B------:R0:W-:Y:S04]  /*17f80*/  STL [R1+0x26c], R222 ;  /* 0x00026cde01007387 */ /* 0x0001e80000100800 */
[----:B------:R0:W-:Y:S01]  /*17f90*/  STL [R1+0x240], R221 ;  /* 0x000240dd01007387 */ /* 0x0001e20000100800 */
[----:B------:R-:W-:-:S03]  /*17fa0*/  IADD3.X R212, R212, UR40, RZ, P5, !PT ;  /* 0x00000028d4d47c10 */ /* 0x000fc6000affe4ff */
[----:B------:R0:W-:Y:S01]  /*17fb0*/  STL [R1+0x264], R220 ;  /* 0x000264dc01007387 */ /* 0x0001e20000100800 */
[----:B------:R-:W-:-:S03]  /*17fc0*/  IADD3 R211, P5, R211, UR41, RZ ;  /* 0x00000029d3d37c10 */ /* 0x000fc6000ffbe0ff */
[----:B------:R0:W-:Y:S01]  /*17fd0*/  STL [R1+0x234], R219 ;  /* 0x000234db01007387 */ /* 0x0001e20000100800 */
[----:B------:R-:W-:-:S03]  /*17fe0*/  IADD3.X R210, R210, UR40, RZ, P6, !PT ;  /* 0x00000028d2d27c10 */ /* 0x000fc6000b7fe4ff */
[----:B------:R0:W-:Y:S01]  /*17ff0*/  STL [R1+0x25c], R218 ;  /* 0x00025cda01007387 */ /* 0x0001e20000100800 */
[----:B------:R-:W-:-:S03]  /*18000*/  IADD3 R209, P6, R209, UR41, RZ ;  /* 0x00000029d1d17c10 */ /* 0x000fc6000ffde0ff */
        /* <DEDUP_REMOVED lines=49> */
[----:B------:R-:W-:-:S02]  /*18320*/  WARPGROUP.DEPBAR.LE gsb0, 0x0 ;  /* 0x00008000000079c5 */ /* 0x000fc40000010000 */
[----:B------:R-:W-:Y:S05]  /*18330*/  @P0 BRA `(.L_x_2) ;  /* 0xfffffee800340947 */ /* 0x000fea000383ffff */
[----:B------:R-:W-:Y:S02]  /*18340*/  F2FP.BF16.F32.PACK_AB R7, R55, R119 ;  /* 0x000000773707723e */ /* 0x000fe400000010ff */
[----:B------:R-:W-:Y:S02]  /*18350*/  F2FP.BF16.F32.PACK_AB R119, R54, R118 ;  /* 0x000000763677723e */ /* 0x000fe400000010ff */
[----:B------:R-:W-:Y:S02]  /*18360*/  F2FP.BF16.F32.PACK_AB R6, R53, R117 ;  /* 0x000000753506723e */ /* 0x000fe400000010ff */
[----:B------:R-:W-:Y:S02]  /*18370*/  F2FP.BF16.F32.PACK_AB R118, R52, R116 ;  /* 0x000000743476723e */ /* 0x000fe400000010ff */
[----:B------:R-:W-:Y:S02]  /*18380*/  F2FP.BF16.F32.PACK_AB R5, R87, R151 ;  /* 0x000000975705723e */ /* 0x000fe400000010ff */
[----:B-----5:R-:W-:-:S02]  /*18390*/  F2FP.BF16.F32.PACK_AB R4, R85, R149 ;  /* 0x000000955504723e */ /* 0x020fc400000010ff */
[----:B------:R-:W-:Y:S02]  /*183a0*/  F2FP.BF16.F32.PACK_AB R117, R86, R150 ;  /* 0x000000965675723e */ /* 0x000fe400000010ff */
[----:B------:R-:W-:Y:S02]  /*183b0*/  F2FP.BF16.F32.PACK_AB R116, R84, R148 ;  /* 0x000000945474723e */ /* 0x000fe400000010ff */
[----:B------:R-:W-:Y:S02]  /*183c0*/  F2FP.BF16.F32.PACK_AB R87, R51, R115 ;  /* 0x000000733357723e */ /* 0x000fe400000010ff */
[----:B------:R-:W-:Y:S02]  /*183d0*/  F2FP.BF16.F32.PACK_AB R86, R49, R113 ;  /* 0x000000713156723e */ /* 0x000fe400000010ff */
[----:B------:R-:W-:Y:S02]  /*183e0*/  F2FP.BF16.F32.PACK_AB R85, R83, R147 ;  /* 0x000000935355723e */ /* 0x000fe400000010ff */
[----:B------:R-:W-:-:S02]  /*183f0*/  F2FP.BF16.F32.PACK_AB R84, R81, R145 ;  /* 0x000000915154723e */ /* 0x000fc400000010ff */
        /* <DEDUP_REMOVED lines=51> */
[----:B------:R-:W-:-:S07]  /*18730*/  F2FP.BF16.F32.PACK_AB R24, R56, R120 ;  /* 0x000000783818723e */ /* 0x000fce00000010ff */
.L_x_1:
[----:B------:R-:W2:Y:S01]  /*18740*/  LDL.LU R153, [R1+0xae8] ;  /* 0x000ae80001997983 */ /* 0x000ea20000300800 */
[C---:B------:R-:W-:Y:S01]  /*18750*/  VIADD R52, R2.reuse, 0x1 ;  /* 0x0000000102347836 */ /* 0x040fe20000000000 */
[----:B------:R-:W-:Y:S01]  /*18760*/  ULDC.64 UR4, c[0x0][0x228] ;  /* 0x00008a0000047ab9 */ /* 0x000fe20000000a00 */
[----:B------:R-:W-:Y:S01]  /*18770*/  VIADD R38, R2, 0x3f ;  /* 0x0000003f02267836 */ /* 0x000fe20000000000 */
[----:B------:R-:W1:Y:S01]  /*18780*/  S2R R152, SR_TID.X ;  /* 0x0000000000987919 */ /* 0x000e620000002100 */
[----:B------:R-:W3:Y:S01]  /*18790*/  LDC R57, c[0x0][0x244] ;  /* 0x00009100ff397b82 */ /* 0x000ee20000000800 */
[----:B------:R-:W-:Y:S01]  /*187a0*/  ISETP.GE.AND P1, PT, R52, UR5, PT ;  /* 0x0000000534007c0c */ /* 0x000fe2000bf26270 */
[----:B------:R-:W-:Y:S01]  /*187b0*/  ULDC.64 UR8, c[0x0][0x220] ;  /* 0x0000880000087ab9 */ /* 0x000fe20000000a00 */
[----:B------:R-:W-:Y:S01]  /*187c0*/  ISETP.GE.AND P2, PT, R38, UR5, PT ;  /* 0x0000000526007c0c */ /* 0x000fe2000bf46270 */
[----:B------:R-:W-:Y:S01]  /*187d0*/  VIADD R38, R2, 0x3 ;  /* 0x0000000302267836 */ /* 0x000fe20000000000 */
[----:B------:R-:W-:Y:S01]  /*187e0*/  ISETP.GE.AND P3, PT, R0, UR4, PT ;  /* 0x0000000400007c0c */ /* 0x000fe2000bf66270 */
[----:B------:R-:W-:Y:S01]  /*187f0*/  ULDC UR6, c[0x0][0x248] ;  /* 0x0000920000067ab9 */ /* 0x000fe20000000800 */
[----:B------:R-:W-:Y:S01]  /*18800*/  ULDC UR7, c[0x0][0x228] ;  /* 0x00008a0000077ab9 */ /* 0x000fe20000000800 */
[----:B------:R-:W-:Y:S01]  /*18810*/  BAR.SYNC.DEFER_BLOCKING 0x0 ;  /* 0x0000000000007b1d */ /* 0x000fe20000010000 */
[----:B------:R-:W-:-:S02]  /*18820*/  ISETP.GE.AND P6, PT, R38, UR5, PT ;  /* 0x0000000526007c0c */ /* 0x000fc4000bfc6270 */
[----:B------:R-:W-:Y:S01]  /*18830*/  ISETP.LT.AND P3, PT, R2, UR5, !P3 ;  /* 0x0000000502007c0c */ /* 0x000fe2000df61270 */
[----:B---3--:R-:W-:-:S04]  /*18840*/  IMAD R53, R0, R57, RZ ;  /* 0x0000003900357224 */ /* 0x008fc800078e02ff */
[----:B------:R-:W-:Y:S01]  /*18850*/  IMAD R57, R57, 0x100, R53 ;  /* 0x0000010039397824 */ /* 0x000fe200078e0235 */
[C---:B------:R-:W-:Y:S01]  /*18860*/  LEA R54, P4, R53.reuse, UR8, 0x1 ;  /* 0x0000000835367c11 */ /* 0x040fe2000f8808ff */
[C---:B-1----:R-:W-:Y:S01]  /*18870*/  IMAD.SHL.U32 R36, R152.reuse, 0x10, RZ ;  /* 0x0000001098247824 */ /* 0x042fe200078e00ff */
[C---:B------:R-:W-:Y:S01]  /*18880*/  LOP3.LUT R52, R152.reuse, 0xff, RZ, 0xc0, !PT ;  /* 0x000000ff98347812 */ /* 0x040fe200078ec0ff */
[----:B------:R-:W-:Y:S01]  /*18890*/  IMAD.SHL.U32 R37, R152, 0x8, RZ ;  /* 0x0000000898257824 */ /* 0x000fe200078e00ff */
[----:B------:R-:W-:Y:S01]  /*188a0*/  LEA.HI.X.SX32 R55, R53, UR9, 0x1, P4 ;  /* 0x0000000935377c11 */ /* 0x000fe2000a0f0eff */
[----:B------:R-:W-:Y:S01]  /*188b0*/  IMAD R53, R2, UR6, RZ ;  /* 0x0000000602357c24 */ /* 0x000fe2000f8e02ff */
[----:B------:R-:W-:Y:S02]  /*188c0*/  LOP3.LUT R36, R36, 0xf0, RZ, 0xc0, !PT ;  /* 0x000000f024247812 */ /* 0x000fe400078ec0ff */
[----:B------:R-:W-:Y:S01]  /*188d0*/  LOP3.LUT R37, R37, 0x700, RZ, 0xc0, !PT ;  /* 0x0000070025257812 */ /* 0x000fe200078ec0ff */
[----:B------:R-:W-:Y:S01]  /*188e0*/  IMAD.WIDE R58, R53, 0x2, R54 ;  /* 0x00000002353a7825 */ /* 0x000fe200078e0236 */
[----:B------:R-:W-:-:S02]  /*188f0*/  LEA R52, R52, UR43, 0x4 ;  /* 0x0000002b34347c11 */ /* 0x000fc4000f8e20ff */
[----:B------:R-:W-:Y:S02]  /*18900*/  ISETP.GE.AND P4, PT, R2, UR5, PT ;  /* 0x0000000502007c0c */ /* 0x000fe4000bf86270 */
[----:B------:R-:W-:Y:S01]  /*18910*/  LEA R56, P5, R57, UR8, 0x1 ;  /* 0x0000000839387c11 */ /* 0x000fe2000f8a08ff */
[----:B------:R-:W-:Y:S01]  /*18920*/  ULDC UR8, c[0x0][0x228] ;  /* 0x00008a0000087ab9 */ /* 0x000fe20000000800 */
[----:B------:R-:W-:Y:S02]  /*18930*/  ISETP.LT.AND P4, PT, R3, UR4, !P4 ;  /* 0x0000000403007c0c */ /* 0x000fe4000e781270 */
[----:B------:R-:W-:Y:S01]  /*18940*/  LEA.HI.X.SX32 R57, R57, UR9, 0x1, P5 ;  /* 0x0000000939397c11 */ /* 0x000fe2000a8f0eff */
[----:B------:R-:W-:Y:S01]  /*18950*/  ULDC UR9, c[0x0][0x228] ;  /* 0x00008a0000097ab9 */ /* 0x000fe20000000800 */
[----:B------:R-:W-:Y:S02]  /*18960*/  ISETP.LT.AND P5, PT, R0, UR4, !P1 ;  /* 0x0000000400007c0c */ /* 0x000fe4000cfa1270 */
[----:B------:R-:W-:-:S02]  /*18970*/  ISETP.LT.AND P1, PT, R3, UR4, !P1 ;  /* 0x0000000403007c0c */ /* 0x000fc4000cf21270 */
[----:B--2---:R-:W-:-:S04]  /*18980*/  LOP3.LUT R39, R153, 0x800, RZ, 0xc0, !PT ;  /* 0x0000080099277812 */ /* 0x004fc800078ec0ff */
[----:B------:R-:W-:Y:S01]  /*18990*/  IADD3 R36, R39, UR43, R36 ;  /* 0x0000002b27247c10 */ /* 0x000fe2000fffe024 */
[----:B------:R-:W-:-:S04]  /*189a0*/  VIADD R39, R2, 0x2 ;  /* 0x0000000202277836 */ /* 0x000fc80000000000 */
[----:B------:R-:W-:Y:S01]  /*189b0*/  IMAD.IADD R88, R37, 0x1, R36 ;  /* 0x0000000125587824 */ /* 0x000fe200078e0224 */
[----:B------:R-:W-:-:S04]  /*189c0*/  ISETP.GE.AND P0, PT, R39, UR5, PT ;  /* 0x0000000527007c0c */ /* 0x000fc8000bf06270 */
[----:B------:R-:W-:Y:S01]  /*189d0*/  STSM.16.M88.4 [R88], R24 ;  /* 0x0000001858007844 */ /* 0x000fe20000000200 */
[----:B------:R-:W-:Y:S06]  /*189e0*/  BAR.SYNC.DEFER_BLOCKING 0x0 ;  /* 0x0000000000007b1d */ /* 0x000fec0000010000 */
[----:B------:R-:W1:Y:S02]  /*189f0*/  LDS.128 R68, [R52] ;  /* 0x0000000034447984 */ /* 0x000e640000000c00 */
[----:B------:R-:W-:Y:S06]  /*18a00*/  BAR.SYNC.DEFER_BLOCKING 0x0 ;  /* 0x0000000000007b1d */ /* 0x000fec0000010000 */
[----:B------:R-:W-:Y:S02]  /*18a10*/  STSM.16.M88.4 [R88], R20 ;  /* 0x0000001458007844 */ /* 0x000fe40000000200 */
[----:B------:R-:W-:Y:S06]  /*18a20*/  BAR.SYNC.DEFER_BLOCKING 0x0 ;  /* 0x0000000000007b1d */ /* 0x000fec0000010000 */
[----:B------:R-:W2:Y:S02]  /*18a30*/  LDS.128 R72, [R52] ;  /* 0x0000000034487984 */ /* 0x000ea40000000c00 */
[----:B------:R-:W-:Y:S06]  /*18a40*/  BAR.SYNC.DEFER_BLOCKING 0x0 ;  /* 0x0000000000007b1d */ /* 0x000fec0000010000 */
[----:B------:R-:W-:Y:S02]  /*18a50*/  STSM.16.M88.4 [R88], R28 ;  /* 0x0000001c58007844 */ /* 0x000fe40000000200 */
[----:B------:R-:W-:Y:S06]  /*18a60*/  BAR.SYNC.DEFER_BLOCKING 0x0 ;  /* 0x0000000000007b1d */ /* 0x000fec0000010000 */
[----:B------:R-:W3:Y:S02]  /*18a70*/  LDS.128 R64, [R52] ;  /* 0x0000000034407984 */ /* 0x000ee40000000c00 */
[----:B------:R-:W-:Y:S06]  /*18a80*/  BAR.SYNC.DEFER_BLOCKING 0x0 ;  /* 0x0000000000007b1d */ /* 0x000fec0000010000 */
[----:B------:R-:W-:Y:S02]  /*18a90*/  STSM.16.M88.4 [R88], R32 ;  /* 0x0000002058007844 */ /* 0x000fe40000000200 */
[----:B------:R-:W-:Y:S06]  /*18aa0*/  BAR.SYNC.DEFER_BLOCKING 0x0 ;  /* 0x0000000000007b1d */ /* 0x000fec0000010000 */
[----:B------:R-:W4:Y:S02]  /*18ab0*/  LDS.128 R60, [R52] ;  /* 0x00000000343c7984 */ /* 0x000f240000000c00 */
[----:B------:R-:W-:Y:S06]  /*18ac0*/  BAR.SYNC.DEFER_BLOCKING 0x0 ;  /* 0x0000000000007b1d */ /* 0x000fec0000010000 */
[----:B------:R-:W-:Y:S02]  /*18ad0*/  STSM.16.M88.4 [R88], R16 ;  /* 0x0000001058007844 */ /* 0x000fe40000000200 */
[----:B------:R-:W-:Y:S06]  /*18ae0*/  BAR.SYNC.DEFER_BLOCKING 0x0 ;  /* 0x0000000000007b1d */ /* 0x000fec0000010000 */
[----:B------:R-:W5:Y:S02]  /*18af0*/  LDS.128 R20, [R52] ;  /* 0x0000000034147984 */ /* 0x000f640000000c00 */
[----:B------:R-:W-:Y:S06]  /*18b00*/  BAR.SYNC.DEFER_BLOCKING 0x0 ;  /* 0x0000000000007b1d */ /* 0x000fec0000010000 */
[----:B------:R-:W-:Y:S02]  /*18b10*/  STSM.16.M88.4 [R88], R12 ;  /* 0x0000000c58007844 */ /* 0x000fe40000000200 */
[----:B------:R-:W-:Y:S06]  /*18b20*/  BAR.SYNC.DEFER_BLOCKING 0x0 ;  /* 0x0000000000007b1d */ /* 0x000fec0000010000 */
[----:B------:R-:W0:Y:S02]  /*18b30*/  LDS.128 R24, [R52] ;  /* 0x0000000034187984 */ /* 0x000e240000000c00 */
        /* <DEDUP_REMOVED lines=11> */
[----:B------:R-:W-:Y:S02]  /*18bf0*/  LDS.128 R8, [R52] ;  /* 0x0000000034087984 */ /* 0x000fe40000000c00 */
[----:B------:R-:W-:Y:S06]  /*18c00*/  BAR.SYNC.DEFER_BLOCKING 0x0 ;  /* 0x0000000000007b1d */ /* 0x000fec0000010000 */
[----:B------:R1:W-:Y:S02]  /*18c10*/  STSM.16.M88.4 [R88], R76 ;  /* 0x0000004c58007844 */ /* 0x0003e40000000200 */
[----:B------:R-:W-:Y:S01]  /*18c20*/  BAR.SYNC.DEFER_BLOCKING 0x0 ;  /* 0x0000000000007b1d */ /* 0x000fe20000010000 */
[----:B-1----:R-:W-:Y:S01]  /*18c30*/  IMAD.WIDE R76, R53, 0x2, R56 ;  /* 0x00000002354c7825 */ /* 0x002fe200078e0238 */
[----:B------:R-:W-:-:S04]  /*18c40*/  PRMT R79, R68, 0x7632, R79 ;  /* 0x00007632444f7816 */ /* 0x000fc8000000004f */
[----:B------:R-:W1:Y:S02]  /*18c50*/  LDS.128 R28, [R52] ;  /* 0x00000000341c7984 */ /* 0x000e640000000c00 */
[----:B------:R-:W-:Y:S06]  /*18c60*/  BAR.SYNC.DEFER_BLOCKING 0x0 ;  /* 0x0000000000007b1d */ /* 0x000fec0000010000 */
[----:B------:R-:W-:Y:S02]  /*18c70*/  STSM.16.M88.4 [R88], R44 ;  /* 0x0000002c58007844 */ /* 0x000fe40000000200 */
[----:B------:R-:W-:Y:S06]  /*18c80*/  BAR.SYNC.DEFER_BLOCKING 0x0 ;  /* 0x0000000000007b1d */ /* 0x000fec0000010000 */
[----:B------:R-:W1:Y:S02]  /*18c90*/  LDS.128 R32, [R52] ;  /* 0x0000000034207984 */ /* 0x000e640000000c00 */
[----:B------:R-:W-:Y:S06]  /*18ca0*/  BAR.SYNC.DEFER_BLOCKING 0x0 ;  /* 0x0000000000007b1d */ /* 0x000fec0000010000 */
[----:B------:R2:W-:Y:S02]  /*18cb0*/  STSM.16.M88.4 [R88], R80 ;  /* 0x0000005058007844 */ /* 0x0005e40000000200 */
[----:B------:R-:W-:Y:S01]  /*18cc0*/  BAR.SYNC.DEFER_BLOCKING 0x0 ;  /* 0x0000000000007b1d */ /* 0x000fe20000010000 */
[----:B--2---:R-:W-:Y:S01]  /*18cd0*/  VIADD R81, R53, UR6 ;  /* 0x0000000635517c36 */ /* 0x004fe20008000000 */
[----:B------:R-:W-:Y:S01]  /*18ce0*/  PRMT R80, R69, 0x7632, R80 ;  /* 0x0000763245507816 */ /* 0x000fe20000000050 */
[----:B------:R-:W-:-:S02]  /*18cf0*/  VIADD R53, R2, 0x4 ;  /* 0x0000000402357836 */ /* 0x000fc40000000000 */
[C---:B------:R-:W-:Y:S01]  /*18d00*/  VIADD R83, R81.reuse, UR6 ;  /* 0x0000000651537c36 */ /* 0x040fe20008000000 */
[----:B------:R-:W2:Y:S02]  /*18d10*/  LDS.128 R36, [R52] ;  /* 0x0000000034247984 */ /* 0x000ea40000000c00 */
[----:B------:R-:W-:Y:S06]  /*18d20*/  BAR.SYNC.DEFER_BLOCKING 0x0 ;  /* 0x0000000000007b1d */ /* 0x000fec0000010000 */
[----:B------:R-:W-:Y:S02]  /*18d30*/  STSM.16.M88.4 [R88], R48 ;  /* 0x0000003058007844 */ /* 0x000fe40000000200 */
[----:B------:R-:W-:Y:S06]  /*18d40*/  BAR.SYNC.DEFER_BLOCKING 0x0 ;  /* 0x0000000000007b1d */ /* 0x000fec0000010000 */
        /* <DEDUP_REMOVED lines=8> */
[----:B------:R-:W-:Y:S02]  /*18dd0*/  LDS.128 R48, [R52] ;  /* 0x0000000034307984 */ /* 0x000fe40000000c00 */
[----:B------:R-:W-:Y:S06]  /*18de0*/  BAR.SYNC.DEFER_BLOCKING 0x0 ;  /* 0x0000000000007b1d */ /* 0x000fec0000010000 */
[----:B------:R3:W-:Y:S02]  /*18df0*/  STSM.16.M88.4 [R88], R4 ;  /* 0x0000000458007844 */ /* 0x0007e40000000200 */
[----:B------:R-:W-:Y:S01]  /*18e00*/  BAR.SYNC.DEFER_BLOCKING 0x0 ;  /* 0x0000000000007b1d */ /* 0x000fe20000010000 */
[----:B---3--:R-:W-:-:S04]  /*18e10*/  IMAD.WIDE R4, R81, 0x2, R56 ;  /* 0x0000000251047825 */ /* 0x008fc800078e0238 */
[----:B------:R-:W-:Y:S01]  /*18e20*/  IMAD.WIDE R6, R83, 0x2, R54 ;  /* 0x0000000253067825 */ /* 0x000fe200078e0236 */
[----:B------:R3:W-:Y:S01]  /*18e30*/  @P3 STG.E.U16 desc[UR44][R58.64], R68 ;  /* 0x000000443a003986 */ /* 0x0007e2000c10152c */
[----:B------:R-:W-:Y:S02]  /*18e40*/  ISETP.LT.AND P3, PT, R0, UR4, !P0 ;  /* 0x0000000400007c0c */ /* 0x000fe4000c761270 */
[----:B------:R-:W-:Y:S01]  /*18e50*/  ISETP.LT.AND P0, PT, R3, UR4, !P0 ;  /* 0x0000000403007c0c */ /* 0x000fe2000c701270 */
[----:B------:R4:W-:Y:S01]  /*18e60*/  @P4 STG.E.U16 desc[UR44][R76.64], R79 ;  /* 0x0000004f4c004986 */ /* 0x0009e2000c10152c */
[----:B------:R-:W-:Y:S01]  /*18e70*/  ISETP.GE.AND P4, PT, R53, UR5, PT ;  /* 0x0000000535007c0c */ /* 0x000fe2000bf86270 */
[----:B------:R-:W-:Y:S02]  /*18e80*/  VIADD R53, R2, 0x5 ;  /* 0x0000000502357836 */ /* 0x000fe40000000000 */
[----:B---3--:R-:W-:-:S04]  /*18e90*/  IMAD.WIDE R58, R83, 0x2, R56 ;  /* 0x00000002533a7825 */ /* 0x008fc800078e0238 */
[----:B----4-:R-:W-:Y:S01]  /*18ea0*/  IMAD.WIDE R78, R81, 0x2, R54 ;  /* 0x00000002514e7825 */ /* 0x010fe200078e0236 */
[----:B------:R-:W-:-:S03]  /*18eb0*/  PRMT R77, R72, 0x7632, R77 ;  /* 0x00007632484d7816 */ /* 0x000fc6000000004d */
[----:B------:R-:W-:Y:S01]  /*18ec0*/  VIADD R83, R83, UR6 ;  /* 0x0000000653537c36 */ /* 0x000fe20008000000 */
[----:B------:R3:W-:Y:S01]  /*18ed0*/  @P5 STG.E.U16 desc[UR44][R78.64], R72 ;  /* 0x000000484e005986 */ /* 0x0007e2000c10152c */
[----:B------:R-:W-:Y:S01]  /*18ee0*/  ISETP.GE.AND P5, PT, R53, UR5, PT ;  /* 0x0000000535007c0c */ /* 0x000fe2000bfa6270 */
[----:B------:R-:W-:Y:S02]  /*18ef0*/  VIADD R68, R2, 0x6 ;  /* 0x0000000602447836 */ /* 0x000fe40000000000 */
[----:B------:R4:W-:Y:S01]  /*18f00*/  @P1 STG.E.U16 desc[UR44][R4.64], R77 ;  /* 0x0000004d04001986 */ /* 0x0009e2000c10152c */
[----:B------:R-:W-:Y:S01]  /*18f10*/  ISETP.LT.AND P1, PT, R0, UR4, !P4 ;  /* 0x0000000400007c0c */ /* 0x000fe2000e721270 */
[----:B------:R-:W-:Y:S01]  /*18f20*/  VIADD R53, R2, 0x7 ;  /* 0x0000000702357836 */ /* 0x000fe20000000000 */
[----:B------:R-:W-:Y:S01]  /*18f30*/  ISETP.LT.AND P4, PT, R3, UR4, !P4 ;  /* 0x0000000403007c0c */ /* 0x000fe2000e781270 */
[----:B------:R-:W-:Y:S01]  /*18f40*/  @P3 STG.E.U16 desc[UR44][R6.64], R69 ;  /* 0x0000004506003986 */ /* 0x000fe2000c10152c */
[----:B------:R-:W-:-:S02]  /*18f50*/  ISETP.LT.AND P3, PT, R0, UR4, !P6 ;  /* 0x0000000400007c0c */ /* 0x000fc4000f761270 */
[----:B------:R-:W-:Y:S01]  /*18f60*/  ISETP.LT.AND P6, PT, R3, UR4, !P6 ;  /* 0x0000000403007c0c */ /* 0x000fe2000f7c1270 */
[----:B------:R5:W-:Y:S01]  /*18f70*/  @P0 STG.E.U16 desc[UR44][R58.64], R80 ;  /* 0x000000503a000986 */ /* 0x000be2000c10152c */
[C---:B---3--:R-:W-:Y:S01]  /*18f80*/  VIADD R79, R83.reuse, UR6 ;  /* 0x00000006534f7c36 */ /* 0x048fe20008000000 */
[----:B------:R-:W-:Y:S01]  /*18f90*/  ISETP.GE.AND P0, PT, R68, UR5, PT ;  /* 0x0000000544007c0c */ /* 0x000fe2000bf06270 */
[----:B------:R-:W-:Y:S02]  /*18fa0*/  VIADD R72, R2, 0x8 ;  /* 0x0000000802487836 */ /* 0x000fe40000000000 */
[----:B----4-:R-:W-:-:S04]  /*18fb0*/  IMAD.WIDE R76, R83, 0x2, R54 ;  /* 0x00000002534c7825 */ /* 0x010fc800078e0236 */
[----:B------:R-:W-:Y:S01]  /*18fc0*/  IMAD.WIDE R4, R83, 0x2, R56 ;  /* 0x0000000253047825 */ /* 0x000fe200078e0238 */
[----:B------:R3:W-:Y:S01]  /*18fd0*/  @P3 STG.E.U16 desc[UR44][R76.64], R73 ;  /* 0x000000494c003986 */ /* 0x0007e2000c10152c */
[----:B------:R-:W-:Y:S02]  /*18fe0*/  ISETP.GE.AND P3, PT, R53, UR5, PT ;  /* 0x0000000535007c0c */ /* 0x000fe4000bf66270 */
[----:B-----5:R-:W-:Y:S01]  /*18ff0*/  PRMT R59, R73, 0x7632, R59 ;  /* 0x00007632493b7816 */ /* 0x020fe2000000003b */
[----:B------:R-:W-:-:S04]  /*19000*/  IMAD.WIDE R6, R79, 0x2, R54 ;  /* 0x000000024f067825 */ /* 0x000fc800078e0236 */
[----:B------:R4:W-:Y:S01]  /*19010*/  @P6 STG.E.U16 desc[UR44][R4.64], R59 ;  /* 0x0000003b04006986 */ /* 0x0009e2000c10152c */
[----:B------:R-:W-:Y:S01]  /*19020*/  ISETP.LT.AND P6, PT, R0, UR4, !P5 ;  /* 0x0000000400007c0c */ /* 0x000fe2000efc1270 */
[----:B------:R-:W-:Y:S01]  /*19030*/  VIADD R81, R79, UR6 ;  /* 0x000000064f517c36 */ /* 0x000fe20008000000 */
[----:B------:R-:W-:Y:S01]  /*19040*/  ISETP.LT.AND P5, PT, R3, UR4, !P5 ;  /* 0x0000000403007c0c */ /* 0x000fe2000efa1270 */
[----:B------:R5:W-:Y:S01]  /*19050*/  @P1 STG.E.U16 desc[UR44][R6.64], R70 ;  /* 0x0000004606001986 */ /* 0x000be2000c10152c */
[----:B---3--:R-:W-:Y:S01]  /*19060*/  PRMT R76, R74, 0x7632, R76 ;  /* 0x000076324a4c7816 */ /* 0x008fe2000000004c */
[----:B------:R-:W-:Y:S01]  /*19070*/  IMAD.WIDE R68, R81, 0x2, R54 ;  /* 0x0000000251447825 */ /* 0x000fe200078e0236 */
[----:B------:R-:W-:Y:S02]  /*19080*/  ISETP.GE.AND P1, PT, R72, UR5, PT ;  /* 0x0000000548007c0c */ /* 0x000fe4000bf26270 */
[----:B------:R-:W-:Y:S01]  /*19090*/  PRMT R72, R71, 0x7632, R72 ;  /* 0x0000763247487816 */ /* 0x000fe20000000048 */
[----:B------:R-:W-:-:S02]  /*190a0*/  VIADD R53, R2, 0x9 ;  /* 0x0000000902357836 */ /* 0x000fc40000000000 */
[----:B----4-:R-:W-:Y:S01]  /*190b0*/  IMAD.WIDE R58, R79, 0x2, R56 ;  /* 0x000000024f3a7825 */ /* 0x010fe200078e0238 */
[----:B-----5:R-:W-:-:S03]  /*190c0*/  PRMT R7, R70, 0x7632, R7 ;  /* 0x0000763246077816 */ /* 0x020fc60000000007 */
[C---:B------:R-:W-:Y:S02]  /*190d0*/  IMAD.WIDE R4, R81.reuse, 0x2, R56 ;  /* 0x0000000251047825 */ /* 0x040fe400078e0238 */
[----:B------:R3:W-:Y:S02]  /*190e0*/  @P4 STG.E.U16 desc[UR44][R58.64], R7 ;  /* 0x000000073a004986 */ /* 0x0007e4000c10152c */
[----:B------:R-:W-:Y:S01]  /*190f0*/  VIADD R81, R81, UR6 ;  /* 0x0000000651517c36 */ /* 0x000fe20008000000 */
[----:B------:R-:W-:Y:S01]  /*19100*/  ISETP.GE.AND P4, PT, R53, UR5, PT ;  /* 0x0000000535007c0c */ /* 0x000fe2000bf86270 */
[----:B------:R-:W-:Y:S01]  /*19110*/  VIADD R53, R2, 0xa ;  /* 0x0000000a02357836 */ /* 0x000fe20000000000 */
[----:B------:R4:W-:Y:S01]  /*19120*/  @P6 STG.E.U16 desc[UR44][R68.64], R74 ;  /* 0x0000004a44006986 */ /* 0x0009e2000c10152c */
[C---:B------:R-:W-:Y:S01]  /*19130*/  ISETP.LT.AND P6, PT, R0.reuse, UR4, !P3 ;  /* 0x0000000400007c0c */ /* 0x040fe2000dfc1270 */
[----:B------:R-:W-:Y:S01]  /*19140*/  VIADD R73, R81, UR6 ;  /* 0x0000000651497c36 */ /* 0x000fe20008000000 */
[C---:B------:R-:W-:Y:S01]  /*19150*/  ISETP.LT.AND P3, PT, R3.reuse, UR4, !P3 ;  /* 0x0000000403007c0c */ /* 0x040fe2000df61270 */
[----:B------:R5:W-:Y:S01]  /*19160*/  @P5 STG.E.U16 desc[UR44][R4.64], R76 ;  /* 0x0000004c04005986 */ /* 0x000be2000c10152c */
[----:B------:R-:W-:Y:S01]  /*19170*/  ISETP.LT.AND P5, PT, R0, UR4, !P0 ;  /* 0x0000000400007c0c */ /* 0x000fe2000c7a1270 */
[----:B------:R-:W-:Y:S01]  /*19180*/  VIADD R70, R2, 0xb ;  /* 0x0000000b02467836 */ /* 0x000fe20000000000 */
[----:B------:R-:W-:Y:S01]  /*19190*/  ISETP.LT.AND P0, PT, R3, UR4, !P0 ;  /* 0x0000000403007c0c */ /* 0x000fe2000c701270 */
[----:B---3--:R-:W-:-:S04]  /*191a0*/  IMAD.WIDE R6, R81, 0x2, R54 ;  /* 0x0000000251067825 */ /* 0x008fc800078e0236 */
[----:B------:R-:W-:Y:S01]  /*191b0*/  IMAD.WIDE R58, R81, 0x2, R56 ;  /* 0x00000002513a7825 */ /* 0x000fe200078e0238 */
[----:B----4-:R-:W-:-:S03]  /*191c0*/  PRMT R74, R75, 0x7632, R74 ;  /* 0x000076324b4a7816 */ /* 0x010fc6000000004a */
[----:B-----5:R-:W-:Y:S02]  /*191d0*/  IMAD.WIDE R4, R73, 0x2, R54 ;  /* 0x0000000249047825 */ /* 0x020fe400078e0236 */
[----:B------:R3:W-:Y:S01]  /*191e0*/  @P5 STG.E.U16 desc[UR44][R6.64], R71 ;  /* 0x0000004706005986 */ /* 0x0007e2000c10152c */
[----:B------:R-:W-:Y:S01]  /*191f0*/  ISETP.GE.AND P5, PT, R53, UR5, PT ;  /* 0x0000000535007c0c */ /* 0x000fe2000bfa6270 */
[C---:B------:R-:W-:Y:S02]  /*19200*/  IMAD.WIDE R68, R73.reuse, 0x2, R56 ;  /* 0x0000000249447825 */ /* 0x040fe400078e0238 */
[----:B------:R-:W-:Y:S01]  /*19210*/  @P0 STG.E.U16 desc[UR44][R58.64], R72 ;  /* 0x000000483a000986 */ /* 0x000fe2000c10152c */
[C---:B------:R-:W-:Y:S01]  /*19220*/  ISETP.LT.AND P0, PT, R0.reuse, UR4, !P1 ;  /* 0x0000000400007c0c */ /* 0x040fe2000cf01270 */
[----:B------:R-:W-:Y:S01]  /*19230*/  VIADD R73, R73, UR6 ;  /* 0x0000000649497c36 */ /* 0x000fe20008000000 */
[C---:B------:R-:W-:Y:S01]  /*19240*/  ISETP.LT.AND P1, PT, R3.reuse, UR4, !P1 ;  /* 0x0000000403007c0c */ /* 0x040fe2000cf21270 */
[----:B------:R4:W-:Y:S01]  /*19250*/  @P6 STG.E.U16 desc[UR44][R4.64], R75 ;  /* 0x0000004b04006986 */ /* 0x0009e2000c10152c */
[----:B------:R-:W-:Y:S01]  /*19260*/  ISETP.LT.AND P6, PT, R0, UR4, !P4 ;  /* 0x0000000400007c0c */ /* 0x000fe2000e7c1270 */
[----:B------:R-:W-:Y:S01]  /*19270*/  VIADD R53, R2, 0xc ;  /* 0x0000000c02357836 */ /* 0x000fe20000000000 */
[----:B------:R-:W-:Y:S01]  /*19280*/  ISETP.LT.AND P4, PT, R3, UR4, !P4 ;  /* 0x0000000403007c0c */ /* 0x000fe2000e781270 */
[----:B------:R5:W-:Y:S01]  /*19290*/  @P3 STG.E.U16 desc[UR44][R68.64], R74 ;  /* 0x0000004a44003986 */ /* 0x000be2000c10152c */
[----:B---3--:R-:W-:Y:S01]  /*192a0*/  IMAD.WIDE R6, R73, 0x2, R54 ;  /* 0x0000000249067825 */ /* 0x008fe200078e0236 */
[----:B------:R-:W-:-:S03]  /*192b0*/  ISETP.GE.AND P3, PT, R70, UR5, PT ;  /* 0x0000000546007c0c */ /* 0x000fc6000bf66270 */
[----:B------:R-:W-:Y:S01]  /*192c0*/  VIADD R71, R73, UR6 ;  /* 0x0000000649477c36 */ /* 0x000fe20008000000 */
[----:B------:R-:W-:Y:S01]  /*192d0*/  @P0 STG.E.U16 desc[UR44][R6.64], R64 ;  /* 0x0000004006000986 */ /* 0x000fe2000c10152c */
[----:B------:R-:W-:Y:S01]  /*192e0*/  ISETP.GE.AND P0, PT, R53, UR5, PT ;  /* 0x0000000535007c0c */ /* 0x000fe2000bf06270 */
[----:B----4-:R-:W-:Y:S01]  /*192f0*/  IMAD.WIDE R4, R73, 0x2, R56 ;  /* 0x0000000249047825 */ /* 0x010fe200078e0238 */
[----:B-----5:R-:W-:-:S03]  /*19300*/  PRMT R69, R64, 0x7632, R69 ;  /* 0x0000763240457816 */ /* 0x020fc60000000045 */
[----:B------:R-:W-:Y:S02]  /*19310*/  IMAD.WIDE R58, R71, 0x2, R54 ;  /* 0x00000002473a7825 */ /* 0x000fe400078e0236 */
[----:B------:R3:W-:Y:S01]  /*19320*/  @P1 STG.E.U16 desc[UR44][R4.64], R69 ;  /* 0x0000004504001986 */ /* 0x0007e2000c10152c */
[----:B------:R-:W-:Y:S01]  /*19330*/  ISETP.LT.AND P1, PT, R0, UR4, !P5 ;  /* 0x0000000400007c0c */ /* 0x000fe2000ef21270 */
[----:B------:R-:W-:Y:S01]  /*19340*/  VIADD R53, R2, 0xd ;  /* 0x0000000d02357836 */ /* 0x000fe20000000000 */
[C---:B------:R-:W-:Y:S01]  /*19350*/  ISETP.LT.AND P5, PT, R3.reuse, UR4, !P5 ;  /* 0x0000000403007c0c */ /* 0x040fe2000efa1270 */
[----:B------:R4:W-:Y:S01]  /*19360*/  @P6 STG.E.U16 desc[UR44][R58.64], R60 ;  /* 0x0000003c3a006986 */ /* 0x0009e2000c10152c */
[----:B------:R-:W-:Y:S02]  /*19370*/  ISETP.LT.AND P6, PT, R0, UR4, !P3 ;  /* 0x0000000400007c0c */ /* 0x000fe4000dfc1270 */
[----:B------:R-:W-:Y:S02]  /*19380*/  ISETP.LT.AND P3, PT, R3, UR4, !P3 ;  /* 0x0000000403007c0c */ /* 0x000fe4000df61270 */
[----:B---3--:R-:W-:Y:S01]  /*19390*/  PRMT R5, R60, 0x7632, R5 ;  /* 0x000076323c057816 */ /* 0x008fe20000000005 */
[----:B------:R-:W-:Y:S01]  /*193a0*/  IMAD.WIDE R68, R71, 0x2, R56 ;  /* 0x0000000247447825 */ /* 0x000fe200078e0238 */
[----:B----4-:R-:W-:-:S03]  /*193b0*/  PRMT R60, R65, 0x7632, R60 ;  /* 0x00007632413c7816 */ /* 0x010fc6000000003c */
[----:B------:R-:W-:Y:S01]  /*193c0*/  VIADD R71, R71, UR6 ;  /* 0x0000000647477c36 */ /* 0x000fe20008000000 */
[----:B------:R3:W-:Y:S01]  /*193d0*/  @P4 STG.E.U16 desc[UR44][R68.64], R5 ;  /* 0x0000000544004986 */ /* 0x0007e2000c10152c */
[----:B------:R-:W-:Y:S01]  /*193e0*/  ISETP.GE.AND P4, PT, R53, UR5, PT ;  /* 0x0000000535007c0c */ /* 0x000fe2000bf86270 */
[----:B------:R-:W-:Y:S02]  /*193f0*/  VIADD R53, R2, 0xe ;  /* 0x0000000e02357836 */ /* 0x000fe40000000000 */
[----:B------:R-:W-:-:S04]  /*19400*/  IMAD.WIDE R6, R71, 0x2, R56 ;  /* 0x0000000247067825 */ /* 0x000fc800078e0238 */
[C---:B------:R-:W-:Y:S02]  /*19410*/  VIADD R73, R71.reuse, UR6 ;  /* 0x0000000647497c36 */ /* 0x040fe40008000000 */
[----:B---3--:R-:W-:-:S04]  /*19420*/  IMAD.WIDE R4, R71, 0x2, R54 ;  /* 0x0000000247047825 */ /* 0x008fc800078e0236 */
[----:B------:R-:W-:Y:S01]  /*19430*/  IMAD.WIDE R58, R73, 0x2, R54 ;  /* 0x00000002493a7825 */ /* 0x000fe200078e0236 */
[----:B------:R3:W-:Y:S01]  /*19440*/  @P1 STG.E.U16 desc[UR44][R4.64], R65 ;  /* 0x0000004104001986 */ /* 0x0007e2000c10152c */
[----:B------:R-:W-:Y:S02]  /*19450*/  ISETP.GE.AND P1, PT, R53, UR5, PT ;  /* 0x0000000535007c0c */ /* 0x000fe4000bf26270 */
[C---:B------:R-:W-:Y:S01]  /*19460*/  VIADD R71, R73.reuse, UR6 ;  /* 0x0000000649477c36 */ /* 0x040fe20008000000 */
[----:B------:R4:W-:Y:S01]  /*19470*/  @P5 STG.E.U16 desc[UR44][R6.64], R60 ;  /* 0x0000003c06005986 */ /* 0x0009e2000c10152c */
[C---:B------:R-:W-:Y:S01]  /*19480*/  ISETP.LT.AND P5, PT, R0.reuse, UR4, !P0 ;  /* 0x0000000400007c0c */ /* 0x040fe2000c7a1270 */
[----:B------:R-:W-:Y:S01]  /*19490*/  IMAD.WIDE R68, R73, 0x2, R56 ;  /* 0x0000000249447825 */ /* 0x000fe200078e0238 */
[C---:B------:R-:W-:Y:S01]  /*194a0*/  ISETP.LT.AND P0, PT, R3.reuse, UR4, !P0 ;  /* 0x0000000403007c0c */ /* 0x040fe2000c701270 */
[----:B------:R5:W-:Y:S01]  /*194b0*/  @P6 STG.E.U16 desc[UR44][R58.64], R61 ;  /* 0x0000003d3a006986 */ /* 0x000be2000c10152c */
[----:B------:R-:W-:Y:S01]  /*194c0*/  ISETP.LT.AND P6, PT, R0, UR4, !P4 ;  /* 0x0000000400007c0c */ /* 0x000fe2000e7c1270 */
[----:B------:R-:W-:Y:S01]  /*194d0*/  VIADD R53, R2, 0xf ;  /* 0x0000000f02357836 */ /* 0x000fe20000000000 */
[----:B------:R-:W-:Y:S01]  /*194e0*/  ISETP.LT.AND P4, PT, R3, UR4, !P4 ;  /* 0x0000000403007c0c */ /* 0x000fe2000e781270 */
[----:B---3--:R-:W-:Y:S01]  /*194f0*/  IMAD.WIDE R4, R71, 0x2, R54 ;  /* 0x0000000247047825 */ /* 0x008fe200078e0236 */
[----:B----4-:R-:W-:-:S03]  /*19500*/  PRMT R7, R61, 0x7632, R7 ;  /* 0x000076323d077816 */ /* 0x010fc60000000007 */
[----:B------:R-:W-:Y:S01]  /*19510*/  IMAD.WIDE R64, R71, 0x2, R56 ;  /* 0x0000000247407825 */ /* 0x000fe200078e0238 */
[----:B-----5:R-:W-:-:S03]  /*19520*/  PRMT R59, R66, 0x7632, R59 ;  /* 0x00007632423b7816 */ /* 0x020fc6000000003b */
[----:B------:R-:W-:Y:S01]  /*19530*/  VIADD R71, R71, UR6 ;  /* 0x0000000647477c36 */ /* 0x000fe20008000000 */
[----:B------:R3:W-:Y:S01]  /*19540*/  @P3 STG.E.U16 desc[UR44][R68.64], R7 ;  /* 0x0000000744003986 */ /* 0x0007e2000c10152c */
[----:B------:R-:W-:Y:S01]  /*19550*/  ISETP.GE.AND P3, PT, R53, UR5, PT ;  /* 0x0000000535007c0c */ /* 0x000fe2000bf66270 */
[----:B------:R-:W-:Y:S02]  /*19560*/  VIADD R53, R2, 0x10 ;  /* 0x0000001002357836 */ /* 0x000fe40000000000 */
[----:B------:R4:W-:Y:S01]  /*19570*/  @P5 STG.E.U16 desc[UR44][R4.64], R66 ;  /* 0x0000004204005986 */ /* 0x0009e2000c10152c */
[----:B------:R-:W-:Y:S02]  /*19580*/  ISETP.LT.AND P5, PT, R0, UR4, !P1 ;  /* 0x0000000400007c0c */ /* 0x000fe4000cfa1270 */
[----:B------:R-:W-:Y:S01]  /*19590*/  ISETP.LT.AND P1, PT, R3, UR4, !P1 ;  /* 0x0000000403007c0c */ /* 0x000fe2000cf21270 */
[----:B------:R5:W-:Y:S01]  /*195a0*/  @P0 STG.E.U16 desc[UR44][R64.64], R59 ;  /* 0x0000003b40000986 */ /* 0x000be2000c10152c */
[----:B------:R-:W-:Y:S01]  /*195b0*/  ISETP.GE.AND P0, PT, R53, UR5, PT ;  /* 0x0000000535007c0c */ /* 0x000fe2000bf06270 */
[----:B------:R-:W-:-:S02]  /*195c0*/  VIADD R53, R2, 0x11 ;  /* 0x0000001102357836 */ /* 0x000fc40000000000 */
[----:B---3--:R-:W-:-:S04]  /*195d0*/  IMAD.WIDE R6, R71, 0x2, R54 ;  /* 0x0000000247067825 */ /* 0x008fc800078e0236 */
[C---:B------:R-:W-:Y:S01]  /*195e0*/  VIADD R69, R71.reuse, UR6 ;  /* 0x0000000647457c36 */ /* 0x040fe20008000000 */
[----:B------:R3:W-:Y:S01]  /*195f0*/  @P6 STG.E.U16 desc[UR44][R6.64], R62 ;  /* 0x0000003e06006986 */ /* 0x0007e2000c10152c */
[----:B----4-:R-:W-:Y:S01]  /*19600*/  IMAD.WIDE R4, R71, 0x2, R56 ;  /* 0x0000000247047825 */ /* 0x010fe200078e0238 */
[----:B------:R-:W-:Y:S02]  /*19610*/  ISETP.GE.AND P6, PT, R53, UR5, PT ;  /* 0x0000000535007c0c */ /* 0x000fe4000bfc6270 */
[----:B-----5:R-:W-:Y:S01]  /*19620*/  PRMT R64, R67, 0x7632, R64 ;  /* 0x0000763243407816 */ /* 0x020fe20000000040 */
[----:B------:R-:W-:-:S04]  /*19630*/  IMAD.WIDE R58, R69, 0x2, R54 ;  /* 0x00000002453a7825 */ /* 0x000fc800078e0236 */
[----:B------:R-:W-:Y:S01]  /*19640*/  IMAD.WIDE R60, R69, 0x2, R56 ;  /* 0x00000002453c7825 */ /* 0x000fe200078e0238 */
[----:B---3--:R-:W-:-:S03]  /*19650*/  PRMT R7, R62, 0x7632, R7 ;  /* 0x000076323e077816 */ /* 0x008fc60000000007 */
[----:B------:R-:W-:Y:S02]  /*19660*/  VIADD R69, R69, UR6 ;  /* 0x0000000645457c36 */ /* 0x000fe40008000000 */
[----:B------:R-:W-:Y:S01]  /*19670*/  VIADD R62, R2, 0x12 ;  /* 0x00000012023e7836 */ /* 0x000fe20000000000 */
[----:B------:R3:W-:Y:S01]  /*19680*/  @P4 STG.E.U16 desc[UR44][R4.64], R7 ;  /* 0x0000000704004986 */ /* 0x0007e2000c10152c */
[----:B------:R-:W-:Y:S01]  /*19690*/  ISETP.LT.AND P4, PT, R0, UR4, !P0 ;  /* 0x0000000400007c0c */ /* 0x000fe2000c781270 */
[----:B------:R-:W-:Y:S01]  /*196a0*/  VIADD R53, R2, 0x13 ;  /* 0x0000001302357836 */ /* 0x000fe20000000000 */
[C---:B------:R-:W-:Y:S01]  /*196b0*/  ISETP.LT.AND P0, PT, R3.reuse, UR4, !P0 ;  /* 0x0000000403007c0c */ /* 0x040fe2000c701270 */
[----:B------:R4:W-:Y:S01]  /*196c0*/  @P5 STG.E.U16 desc[UR44][R58.64], R67 ;  /* 0x000000433a005986 */ /* 0x0009e2000c10152c */
[----:B------:R-:W-:Y:S02]  /*196d0*/  ISETP.LT.AND P5, PT, R0, UR4, !P3 ;  /* 0x0000000400007c0c */ /* 0x000fe4000dfa1270 */
[----:B------:R-:W-:Y:S01]  /*196e0*/  ISETP.LT.AND P3, PT, R3, UR4, !P3 ;  /* 0x0000000403007c0c */ /* 0x000fe2000df61270 */
[----:B------:R5:W-:Y:S01]  /*196f0*/  @P1 STG.E.U16 desc[UR44][R60.64], R64 ;  /* 0x000000403c001986 */ /* 0x000be2000c10152c */
[----:B------:R-:W-:Y:S01]  /*19700*/  ISETP.GE.AND P1, PT, R62, UR5, PT ;  /* 0x000000053e007c0c */ /* 0x000fe2000bf26270 */
[----:B------:R-:W-:-:S02]  /*19710*/  VIADD R62, R2, 0x14 ;  /* 0x00000014023e7836 */ /* 0x000fc40000000000 */
[----:B---3--:R-:W-:-:S04]  /*19720*/  IMAD.WIDE R6, R69, 0x2, R54 ;  /* 0x0000000245067825 */ /* 0x008fc800078e0236 */
[----:B------:R-:W-:Y:S01]  /*19730*/  IMAD.WIDE R4, R69, 0x2, R56 ;  /* 0x0000000245047825 */ /* 0x000fe200078e0238 */
[----:B----4-:R-:W-:Y:S01]  /*19740*/  PRMT R59, R63, 0x7632, R59 ;  /* 0x000076323f3b7816 */ /* 0x010fe2000000003b */
[----:B------:R-:W-:Y:S01]  /*19750*/  @P5 STG.E.U16 desc[UR44][R6.64], R63 ;  /* 0x0000003f06005986 */ /* 0x000fe2000c10152c */
[----:B------:R-:W-:Y:S01]  /*19760*/  ISETP.GE.AND P5, PT, R53, UR5, PT ;  /* 0x0000000535007c0c */ /* 0x000fe2000bfa6270 */
[----:B------:R-:W-:Y:S02]  /*19770*/  VIADD R69, R69, UR6 ;  /* 0x0000000645457c36 */ /* 0x000fe40008000000 */
[----:B------:R3:W-:Y:S01]  /*19780*/  @P3 STG.E.U16 desc[UR44][R4.64], R59 ;  /* 0x0000003b04003986 */ /* 0x0007e2000c10152c */
[----:B------:R-:W-:Y:S01]  /*19790*/  ISETP.LT.AND P3, PT, R0, UR4, !P6 ;  /* 0x0000000400007c0c */ /* 0x000fe2000f761270 */
[----:B-----5:R-:W-:Y:S01]  /*197a0*/  IMAD.WIDE R60, R69, 0x2, R56 ;  /* 0x00000002453c7825 */ /* 0x020fe200078e0238 */
[----:B------:R-:W-:Y:S01]  /*197b0*/  ISETP.LT.AND P6, PT, R3, UR7, !P6 ;  /* 0x0000000703007c0c */ /* 0x000fe2000f7c1270 */
[----:B------:R-:W-:Y:S01]  /*197c0*/  ULDC UR4, c[0x0][0x228] ;  /* 0x00008a0000047ab9 */ /* 0x000fe20000000800 */
[----:B------:R-:W-:Y:S01]  /*197d0*/  ULDC UR7, c[0x0][0x228] ;  /* 0x00008a0000077ab9 */ /* 0x000fe20000000800 */
[----:B------:R-:W-:-:S02]  /*197e0*/  VIADD R53, R2, 0x15 ;  /* 0x0000001502357836 */ /* 0x000fc40000000000 */
[----:B---3--:R-:W-:Y:S01]  /*197f0*/  IMAD.WIDE R58, R69, 0x2, R54 ;  /* 0x00000002453a7825 */ /* 0x008fe200078e0236 */
[----:B------:R-:W-:-:S03]  /*19800*/  PRMT R5, R20, 0x7632, R5 ;  /* 0x0000763214057816 */ /* 0x000fc60000000005 */
[----:B------:R-:W-:Y:S01]  /*19810*/  VIADD R69, R69, UR6 ;  /* 0x0000000645457c36 */ /* 0x000fe20008000000 */
[----:B------:R0:W-:Y:S01]  /*19820*/  @P4 STG.E.U16 desc[UR44][R58.64], R20 ;  /* 0x000000143a004986 */ /* 0x0001e2000c10152c */
[----:B------:R-:W-:Y:S01]  /*19830*/  ISETP.LT.AND P4, PT, R0, UR4, !P1 ;  /* 0x0000000400007c0c */ /* 0x000fe2000cf81270 */
[----:B------:R-:W-:Y:S01]  /*19840*/  ULDC UR4, c[0x0][0x228] ;  /* 0x00008a0000047ab9 */ /* 0x000fe20000000800 */
[----:B------:R-:W-:Y:S01]  /*19850*/  IMAD.WIDE R6, R69, 0x2, R56 ;  /* 0x0000000245067825 */ /* 0x000fe200078e0238 */
[----:B------:R3:W-:Y:S01]  /*19860*/  @P0 STG.E.U16 desc[UR44][R60.64], R5 ;  /* 0x000000053c000986 */ /* 0x0007e2000c10152c */
[----:B------:R-:W-:Y:S01]  /*19870*/  ISETP.LT.AND P1, PT, R3, UR4, !P1 ;  /* 0x0000000403007c0c */ /* 0x000fe2000cf21270 */
[----:B------:R-:W-:Y:S01]  /*19880*/  ULDC UR4, c[0x0][0x228] ;  /* 0x00008a0000047ab9 */ /* 0x000fe20000000800 */
[----:B------:R-:W-:Y:S02]  /*19890*/  ISETP.GE.AND P0, PT, R62, UR5, PT ;  /* 0x000000053e007c0c */ /* 0x000fe4000bf06270 */
[----:B0-----:R-:W-:Y:S01]  /*198a0*/  PRMT R59, R24, 0x7632, R59 ;  /* 0x00007632183b7816 */ /* 0x001fe2000000003b */
[----:B------:R-:W-:-:S02]  /*198b0*/  VIADD R20, R2, 0x16 ;  /* 0x0000001602147836 */ /* 0x000fc40000000000 */
[----:B---3--:R-:W-:-:S04]  /*198c0*/  IMAD.WIDE R4, R69, 0x2, R54 ;  /* 0x0000000245047825 */ /* 0x008fc800078e0236 */
[----:B------:R-:W-:Y:S01]  /*198d0*/  VIADD R69, R69, UR6 ;  /* 0x0000000645457c36 */ /* 0x000fe20008000000 */
[----:B------:R0:W-:Y:S01]  /*198e0*/  @P3 STG.E.U16 desc[UR44][R4.64], R24 ;  /* 0x0000001804003986 */ /* 0x0001e2000c10152c */
[----:B------:R-:W-:Y:S02]  /*198f0*/  ISETP.GE.AND P3, PT, R53, UR5, PT ;  /* 0x0000000535007c0c */ /* 0x000fe4000bf66270 */
[----:B------:R-:W-:Y:S01]  /*19900*/  VIADD R53, R69, UR6 ;  /* 0x0000000645357c36 */ /* 0x000fe20008000000 */
[----:B------:R3:W-:Y:S01]  /*19910*/  @P6 STG.E.U16 desc[UR44][R6.64], R59 ;  /* 0x0000003b06006986 */ /* 0x0007e2000c10152c */
[----:B------:R-:W-:Y:S01]  /*19920*/  ISETP.LT.AND P6, PT, R0, UR7, !P5 ;  /* 0x0000000700007c0c */ /* 0x000fe2000efc1270 */
[----:B------:R-:W-:Y:S01]  /*19930*/  ULDC UR7, c[0x0][0x228] ;  /* 0x00008a0000077ab9 */ /* 0x000fe20000000800 */
[----:B------:R-:W-:Y:S01]  /*19940*/  ISETP.LT.AND P5, PT, R3, UR8, !P5 ;  /* 0x0000000803007c0c */ /* 0x000fe2000efa1270 */
[----:B------:R-:W-:Y:S01]  /*19950*/  IMAD.WIDE R60, R53, 0x2, R56 ;  /* 0x00000002353c7825 */ /* 0x000fe200078e0238 */
[----:B------:R-:W-:Y:S01]  /*19960*/  ULDC UR8, c[0x0][0x228] ;  /* 0x00008a0000087ab9 */ /* 0x000fe20000000800 */
[----:B0-----:R-:W-:-:S02]  /*19970*/  PRMT R24, R21, 0x7632, R24 ;  /* 0x0000763215187816 */ /* 0x001fc40000000018 */
[----:B------:R-:W-:-:S04]  /*19980*/  IMAD.WIDE R4, R69, 0x2, R56 ;  /* 0x0000000245047825 */ /* 0x000fc800078e0238 */
[----:B---3--:R-:W-:-:S04]  /*19990*/  IMAD.WIDE R58, R69, 0x2, R54 ;  /* 0x00000002453a7825 */ /* 0x008fc800078e0236 */
[C---:B------:R-:W-:Y:S01]  /*199a0*/  IMAD.WIDE R6, R53.reuse, 0x2, R54 ;  /* 0x0000000235067825 */ /* 0x040fe200078e0236 */
[----:B------:R0:W-:Y:S01]  /*199b0*/  @P4 STG.E.U16 desc[UR44][R58.64], R21 ;  /* 0x000000153a004986 */ /* 0x0001e2000c10152c */
[----:B------:R-:W-:Y:S02]  /*199c0*/  ISETP.GE.AND P4, PT, R20, UR5, PT ;  /* 0x0000000514007c0c */ /* 0x000fe4000bf86270 */
[----:B------:R-:W-:Y:S01]  /*199d0*/  VIADD R20, R2, 0x17 ;  /* 0x0000001702147836 */ /* 0x000fe20000000000 */
[----:B------:R3:W-:Y:S01]  /*199e0*/  @P1 STG.E.U16 desc[UR44][R4.64], R24 ;  /* 0x0000001804001986 */ /* 0x0007e2000c10152c */
[----:B------:R-:W-:-:S03]  /*199f0*/  VIADD R53, R53, UR6 ;  /* 0x0000000635357c36 */ /* 0x000fc60008000000 */
[----:B------:R4:W-:Y:S01]  /*19a00*/  @P6 STG.E.U16 desc[UR44][R6.64], R25 ;  /* 0x0000001906006986 */ /* 0x0009e2000c10152c */
[----:B------:R-:W-:Y:S01]  /*19a10*/  ISETP.LT.AND P6, PT, R0, UR4, !P0 ;  /* 0x0000000400007c0c */ /* 0x000fe2000c7c1270 */
[----:B------:R-:W-:Y:S01]  /*19a20*/  ULDC UR4, c[0x0][0x228] ;  /* 0x00008a0000047ab9 */ /* 0x000fe20000000800 */
[----:B------:R-:W-:Y:S01]  /*19a30*/  ISETP.GE.AND P1, PT, R20, UR5, PT ;  /* 0x0000000514007c0c */ /* 0x000fe2000bf26270 */
[----:B------:R-:W-:Y:S01]  /*19a40*/  VIADD R20, R2, 0x18 ;  /* 0x0000001802147836 */ /* 0x000fe20000000000 */
[----:B0-----:R-:W-:Y:S02]  /*19a50*/  PRMT R59, R25, 0x7632, R59 ;  /* 0x00007632193b7816 */ /* 0x001fe4000000003b */
[----:B------:R-:W-:Y:S01]  /*19a60*/  ISETP.LT.AND P0, PT, R3, UR4, !P0 ;  /* 0x0000000403007c0c */ /* 0x000fe2000c701270 */
[C---:B---3--:R-:W-:Y:S01]  /*19a70*/  IMAD.WIDE R4, R53.reuse, 0x2, R54 ;  /* 0x0000000235047825 */ /* 0x048fe200078e0236 */
[----:B------:R-:W-:Y:S01]  /*19a80*/  ULDC UR4, c[0x0][0x228] ;  /* 0x00008a0000047ab9 */ /* 0x000fe20000000800 */
[----:B------:R0:W-:Y:S01]  /*19a90*/  @P5 STG.E.U16 desc[UR44][R60.64], R59 ;  /* 0x0000003b3c005986 */ /* 0x0001e2000c10152c */
[----:B------:R-:W-:Y:S01]  /*19aa0*/  ISETP.LT.AND P5, PT, R0, UR7, !P3 ;  /* 0x0000000700007c0c */ /* 0x000fe2000dfa1270 */
[----:B----4-:R-:W-:Y:S01]  /*19ab0*/  IMAD.WIDE R6, R53, 0x2, R56 ;  /* 0x0000000235067825 */ /* 0x010fe200078e0238 */
[----:B------:R-:W-:Y:S01]  /*19ac0*/  PRMT R25, R22, 0x7632, R25 ;  /* 0x0000763216197816 */ /* 0x000fe20000000019 */
[----:B------:R3:W-:Y:S01]  /*19ad0*/  @P6 STG.E.U16 desc[UR44][R4.64], R22 ;  /* 0x0000001604006986 */ /* 0x0007e2000c10152c */
[----:B------:R-:W-:Y:S01]  /*19ae0*/  ISETP.GE.AND P6, PT, R20, UR5, PT ;  /* 0x0000000514007c0c */ /* 0x000fe2000bfc6270 */
[----:B------:R-:W-:Y:S01]  /*19af0*/  VIADD R24, R2, 0x19 ;  /* 0x0000001902187836 */ /* 0x000fe20000000000 */
[----:B------:R-:W-:Y:S01]  /*19b00*/  ISETP.LT.AND P3, PT, R3, UR4, !P3 ;  /* 0x0000000403007c0c */ /* 0x000fe2000df61270 */
[----:B------:R-:W-:Y:S01]  /*19b10*/  ULDC UR4, c[0x0][0x228] ;  /* 0x00008a0000047ab9 */ /* 0x000fe20000000800 */
[----:B------:R-:W-:Y:S01]  /*19b20*/  ULDC UR7, c[0x0][0x228] ;  /* 0x00008a0000077ab9 */ /* 0x000fe20000000800 */
[----:B------:R4:W-:Y:S01]  /*19b30*/  @P0 STG.E.U16 desc[UR44][R6.64], R25 ;  /* 0x0000001906000986 */ /* 0x0009e2000c10152c */
[----:B------:R-:W-:Y:S01]  /*19b40*/  ISETP.GE.AND P0, PT, R24, UR5, PT ;  /* 0x0000000518007c0c */ /* 0x000fe2000bf06270 */
[----:B0-----:R-:W-:-:S04]  /*19b50*/  VIADD R59, R53, UR6 ;  /* 0x00000006353b7c36 */ /* 0x001fc80008000000 */
[----:B------:R-:W-:Y:S01]  /*19b60*/  IMAD.WIDE R20, R59, 0x2, R54 ;  /* 0x000000023b147825 */ /* 0x000fe200078e0236 */
[----:B---3--:R-:W-:-:S03]  /*19b70*/  PRMT R5, R26, 0x7632, R5 ;  /* 0x000076321a057816 */ /* 0x008fc60000000005 */
[----:B------:R-:W-:Y:S01]  /*19b80*/  VIADD R22, R2, 0x1a ;  /* 0x0000001a02167836 */ /* 0x000fe20000000000 */
[----:B------:R0:W-:Y:S01]  /*19b90*/  @P5 STG.E.U16 desc[UR44][R20.64], R26 ;  /* 0x0000001a14005986 */ /* 0x0001e2000c10152c */
[C---:B------:R-:W-:Y:S01]  /*19ba0*/  ISETP.LT.AND P5, PT, R0.reuse, UR4, !P4 ;  /* 0x0000000400007c0c */ /* 0x040fe2000e7a1270 */
[--C-:B----4-:R-:W-:Y:S01]  /*19bb0*/  IMAD.WIDE R24, R59, 0x2, R56.reuse ;  /* 0x000000023b187825 */ /* 0x110fe200078e0238 */
[----:B------:R-:W-:Y:S01]  /*19bc0*/  ISETP.LT.AND P4, PT, R3, UR7, !P4 ;  /* 0x0000000703007c0c */ /* 0x000fe2000e781270 */
[----:B------:R-:W-:Y:S01]  /*19bd0*/  ULDC UR4, c[0x0][0x228] ;  /* 0x00008a0000047ab9 */ /* 0x000fe20000000800 */
[----:B------:R-:W-:Y:S01]  /*19be0*/  ULDC UR7, c[0x0][0x228] ;  /* 0x00008a0000077ab9 */ /* 0x000fe20000000800 */
[----:B------:R-:W-:Y:S01]  /*19bf0*/  VIADD R59, R59, UR6 ;  /* 0x000000063b3b7c36 */ /* 0x000fe20008000000 */
[----:B------:R3:W-:Y:S01]  /*19c00*/  @P3 STG.E.U16 desc[UR44][R24.64], R5 ;  /* 0x0000000518003986 */ /* 0x0007e2000c10152c */
[----:B------:R-:W-:Y:S01]  /*19c10*/  ISETP.LT.AND P3, PT, R0, UR4, !P1 ;  /* 0x0000000400007c0c */ /* 0x000fe2000cf61270 */
[----:B------:R-:W-:Y:S01]  /*19c20*/  ULDC UR4, c[0x0][0x228] ;  /* 0x00008a0000047ab9 */ /* 0x000fe20000000800 */
[----:B------:R-:W-:Y:S01]  /*19c30*/  IMAD.WIDE R6, R59, 0x2, R56 ;  /* 0x000000023b067825 */ /* 0x000fe200078e0238 */
[----:B------:R-:W-:Y:S01]  /*19c40*/  ISETP.LT.AND P1, PT, R3, UR7, !P1 ;  /* 0x0000000703007c0c */ /* 0x000fe2000cf21270 */
[----:B------:R-:W-:Y:S01]  /*19c50*/  ULDC UR7, c[0x0][0x228] ;  /* 0x00008a0000077ab9 */ /* 0x000fe20000000800 */
[----:B0-----:R-:W-:Y:S01]  /*19c60*/  PRMT R21, R23, 0x7632, R21 ;  /* 0x0000763217157816 */ /* 0x001fe20000000015 */
[----:B---3--:R-:W-:-:S04]  /*19c70*/  IMAD.WIDE R4, R59, 0x2, R54 ;  /* 0x000000023b047825 */ /* 0x008fc800078e0236 */
[----:B------:R-:W-:Y:S01]  /*19c80*/  VIADD R59, R59, UR6 ;  /* 0x000000063b3b7c36 */ /* 0x000fe20008000000 */
[----:B------:R0:W-:Y:S01]  /*19c90*/  @P5 STG.E.U16 desc[UR44][R4.64], R23 ;  /* 0x0000001704005986 */ /* 0x0001e2000c10152c */
[----:B------:R-:W-:Y:S01]  /*19ca0*/  ISETP.GE.AND P5, PT, R22, UR5, PT ;  /* 0x0000000516007c0c */ /* 0x000fe2000bfa6270 */
[----:B------:R-:W-:Y:S02]  /*19cb0*/  VIADD R22, R2, 0x1c ;  /* 0x0000001c02167836 */ /* 0x000fe40000000000 */
[----:B------:R3:W-:Y:S01]  /*19cc0*/  @P4 STG.E.U16 desc[UR44][R6.64], R21 ;  /* 0x0000001506004986 */ /* 0x0007e2000c10152c */
[----:B------:R-:W-:Y:S01]  /*19cd0*/  ISETP.LT.AND P4, PT, R0, UR4, !P6 ;  /* 0x0000000400007c0c */ /* 0x000fe2000f781270 */
[----:B------:R-:W-:Y:S01]  /*19ce0*/  IMAD.WIDE R24, R59, 0x2, R56 ;  /* 0x000000023b187825 */ /* 0x000fe200078e0238 */
[----:B------:R-:W-:Y:S01]  /*19cf0*/  ISETP.LT.AND P6, PT, R3, UR7, !P6 ;  /* 0x0000000703007c0c */ /* 0x000fe2000f7c1270 */
[----:B------:R-:W-:Y:S01]  /*19d00*/  ULDC UR4, c[0x0][0x228] ;  /* 0x00008a0000047ab9 */ /* 0x000fe20000000800 */
[----:B------:R-:W-:Y:S01]  /*19d10*/  ULDC UR7, c[0x0][0x228] ;  /* 0x00008a0000077ab9 */ /* 0x000fe20000000800 */
[----:B0-----:R-:W-:Y:S01]  /*19d20*/  PRMT R5, R27, 0x7632, R5 ;  /* 0x000076321b057816 */ /* 0x001fe20000000005 */
[----:B------:R-:W-:-:S02]  /*19d30*/  VIADD R23, R2, 0x1b ;  /* 0x0000001b02177836 */ /* 0x000fc40000000000 */
[----:B---3--:R-:W-:-:S04]  /*19d40*/  IMAD.WIDE R20, R59, 0x2, R54 ;  /* 0x000000023b147825 */ /* 0x008fc800078e0236 */
[----:B------:R-:W-:Y:S01]  /*19d50*/  VIADD R59, R59, UR6 ;  /* 0x000000063b3b7c36 */ /* 0x000fe20008000000 */
[----:B------:R0:W-:Y:S01]  /*19d60*/  @P3 STG.E.U16 desc[UR44][R20.64], R27 ;  /* 0x0000001b14003986 */ /* 0x0001e2000c10152c */
[----:B------:R-:W-:Y:S02]  /*19d70*/  ISETP.GE.AND P3, PT, R23, UR5, PT ;  /* 0x0000000517007c0c */ /* 0x000fe4000bf66270 */
[----:B------:R-:W-:Y:S01]  /*19d80*/  IMAD.WIDE R6, R59, 0x2, R56 ;  /* 0x000000023b067825 */ /* 0x000fe200078e0238 */
[----:B------:R3:W-:Y:S01]  /*19d90*/  @P1 STG.E.U16 desc[UR44][R24.64], R5 ;  /* 0x0000000518001986 */ /* 0x0007e2000c10152c */
[----:B------:R-:W-:Y:S01]  /*19da0*/  ISETP.LT.AND P1, PT, R0, UR4, !P0 ;  /* 0x0000000400007c0c */ /* 0x000fe2000c721270 */
[----:B------:R-:W-:Y:S02]  /*19db0*/  ULDC UR4, c[0x0][0x228] ;  /* 0x00008a0000047ab9 */ /* 0x000fe40000000800 */
[----:B------:R-:W-:Y:S01]  /*19dc0*/  ISETP.LT.AND P0, PT, R3, UR4, !P0 ;  /* 0x0000000403007c0c */ /* 0x000fe2000c701270 */
[----:B------:R-:W-:Y:S01]  /*19dd0*/  ULDC UR4, c[0x0][0x228] ;  /* 0x00008a0000047ab9 */ /* 0x000fe20000000800 */
[----:B0-----:R-:W-:Y:S01]  /*19de0*/  PRMT R21, R16, 0x7632, R21 ;  /* 0x0000763210157816 */ /* 0x001fe20000000015 */
[----:B---3--:R-:W-:Y:S01]  /*19df0*/  IMAD.WIDE R4, R59, 0x2, R54 ;  /* 0x000000023b047825 */ /* 0x008fe200078e0236 */
[----:B------:R-:W-:-:S03]  /*19e00*/  PRMT R24, R17, 0x7632, R24 ;  /* 0x0000763211187816 */ /* 0x000fc60000000018 */
[----:B------:R-:W-:Y:S01]  /*19e10*/  VIADD R59, R59, UR6 ;  /* 0x000000063b3b7c36 */ /* 0x000fe20008000000 */
[----:B------:R0:W-:Y:S01]  /*19e20*/  @P4 STG.E.U16 desc[UR44][R4.64], R16 ;  /* 0x0000001004004986 */ /* 0x0001e2000c10152c */
[----:B------:R-:W-:Y:S01]  /*19e30*/  ISETP.GE.AND P4, PT, R22, UR5, PT ;  /* 0x0000000516007c0c */ /* 0x000fe2000bf86270 */
[----:B------:R-:W-:Y:S02]  /*19e40*/  VIADD R22, R2, 0x1d ;  /* 0x0000001d02167836 */ /* 0x000fe40000000000 */
[----:B------:R3:W-:Y:S01]  /*19e50*/  @P6 STG.E.U16 desc[UR44][R6.64], R21 ;  /* 0x0000001506006986 */ /* 0x0007e2000c10152c */
[----:B------:R-:W-:Y:S01]  /*19e60*/  ISETP.LT.AND P6, PT, R0, UR7, !P5 ;  /* 0x0000000700007c0c */ /* 0x000fe2000efc1270 */
[----:B------:R-:W-:Y:S01]  /*19e70*/  VIADD R25, R59, UR6 ;  /* 0x000000063b197c36 */ /* 0x000fe20008000000 */
[----:B------:R-:W-:Y:S01]  /*19e80*/  ISETP.LT.AND P5, PT, R3, UR8, !P5 ;  /* 0x0000000803007c0c */ /* 0x000fe2000efa1270 */
[----:B------:R-:W-:Y:S01]  /*19e90*/  ULDC UR7, c[0x0][0x228] ;  /* 0x00008a0000077ab9 */ /* 0x000fe20000000800 */
[----:B------:R-:W-:Y:S01]  /*19ea0*/  ULDC UR8, c[0x0][0x228] ;  /* 0x00008a0000087ab9 */ /* 0x000fe20000000800 */
[----:B0-----:R-:W-:-:S04]  /*19eb0*/  IMAD.WIDE R4, R59, 0x2, R56 ;  /* 0x000000023b047825 */ /* 0x001fc800078e0238 */
[----:B---3--:R-:W-:-:S04]  /*19ec0*/  IMAD.WIDE R20, R59, 0x2, R54 ;  /* 0x000000023b147825 */ /* 0x008fc800078e0236 */
[C---:B------:R-:W-:Y:S01]  /*19ed0*/  IMAD.WIDE R6, R25.reuse, 0x2, R54 ;  /* 0x0000000219067825 */ /* 0x040fe200078e0236 */
[----:B------:R0:W-:Y:S01]  /*19ee0*/  @P1 STG.E.U16 desc[UR44][R20.64], R12 ;  /* 0x0000000c14001986 */ /* 0x0001e2000c10152c */
[----:B------:R-:W-:Y:S02]  /*19ef0*/  ISETP.GE.AND P1, PT, R22, UR5, PT ;  /* 0x0000000516007c0c */ /* 0x000fe4000bf26270 */
[----:B------:R-:W-:-:S04]  /*19f00*/  IMAD.WIDE R22, R25, 0x2, R56 ;  /* 0x0000000219167825 */ /* 0x000fc800078e0238 */
[----:B------:R-:W-:Y:S02]  /*19f10*/  VIADD R16, R2, 0x1e ;  /* 0x0000001e02107836 */ /* 0x000fe40000000000 */
[----:B------:R-:W-:Y:S01]  /*19f20*/  VIADD R25, R25, UR6 ;  /* 0x0000000619197c36 */ /* 0x000fe20008000000 */
[----:B0-----:R-:W-:Y:S01]  /*19f30*/  PRMT R21, R12, 0x7632, R21 ;  /* 0x000076320c157816 */ /* 0x001fe20000000015 */
[----:B------:R-:W-:-:S04]  /*19f40*/  VIADD R12, R2, 0x20 ;  /* 0x00000020020c7836 */ /* 0x000fc80000000000 */
[----:B------:R0:W-:Y:S01]  /*19f50*/  @P0 STG.E.U16 desc[UR44][R4.64], R21 ;  /* 0x0000001504000986 */ /* 0x0001e2000c10152c */
[----:B------:R-:W-:Y:S01]  /*19f60*/  ISETP.GE.AND P0, PT, R16, UR5, PT ;  /* 0x0000000510007c0c */ /* 0x000fe2000bf06270 */
[----:B------:R-:W-:Y:S02]  /*19f70*/  VIADD R16, R2, 0x1f ;  /* 0x0000001f02107836 */ /* 0x000fe40000000000 */
[----:B------:R3:W-:Y:S01]  /*19f80*/  @P6 STG.E.U16 desc[UR44][R6.64], R17 ;  /* 0x0000001106006986 */ /* 0x0007e2000c10152c */
[C---:B------:R-:W-:Y:S01]  /*19f90*/  ISETP.LT.AND P6, PT, R0.reuse, UR4, !P3 ;  /* 0x0000000400007c0c */ /* 0x040fe2000dfc1270 */
[----:B------:R-:W-:Y:S02]  /*19fa0*/  ULDC UR4, c[0x0][0x228] ;  /* 0x00008a0000047ab9 */ /* 0x000fe40000000800 */
[----:B------:R4:W-:Y:S01]  /*19fb0*/  @P5 STG.E.U16 desc[UR44][R22.64], R24 ;  /* 0x0000001816005986 */ /* 0x0009e2000c10152c */
[----:B------:R-:W-:Y:S01]  /*19fc0*/  ISETP.LT.AND P3, PT, R3, UR4, !P3 ;  /* 0x0000000403007c0c */ /* 0x000fe2000df61270 */
[----:B------:R-:W-:Y:S01]  /*19fd0*/  ULDC UR4, c[0x0][0x228] ;  /* 0x00008a0000047ab9 */ /* 0x000fe20000000800 */
[----:B------:R-:W-:Y:S01]  /*19fe0*/  ISETP.LT.AND P5, PT, R0, UR7, !P4 ;  /* 0x0000000700007c0c */ /* 0x000fe2000e7a1270 */
[----:B0-----:R-:W-:Y:S01]  /*19ff0*/  IMAD.WIDE R4, R25, 0x2, R54 ;  /* 0x0000000219047825 */ /* 0x001fe200078e0236 */
[----:B------:R-:W-:Y:S01]  /*1a000*/  PRMT R21, R13, 0x7632, R21 ;  /* 0x000076320d157816 */ /* 0x000fe20000000015 */
[----:B------:R-:W-:Y:S01]  /*1a010*/  ULDC UR7, c[0x0][0x228] ;  /* 0x00008a0000077ab9 */ /* 0x000fe20000000800 */
[----:B------:R-:W-:Y:S01]  /*1a020*/  ISETP.LT.AND P4, PT, R3, UR4, !P4 ;  /* 0x0000000403007c0c */ /* 0x000fe2000e781270 */
[C---:B---3--:R-:W-:Y:S01]  /*1a030*/  IMAD.WIDE R6, R25.reuse, 0x2, R56 ;  /* 0x0000000219067825 */ /* 0x048fe200078e0238 */
[----:B------:R-:W-:Y:S01]  /*1a040*/  ULDC UR4, c[0x0][0x228] ;  /* 0x00008a0000047ab9 */ /* 0x000fe20000000800 */
[----:B------:R-:W-:Y:S01]  /*1a050*/  @P6 STG.E.U16 desc[UR44][R4.64], R13 ;  /* 0x0000000d04006986 */ /* 0x000fe2000c10152c */
[----:B------:R-:W-:Y:S01]  /*1a060*/  ISETP.GE.AND P6, PT, R16, UR5, PT ;  /* 0x0000000510007c0c */ /* 0x000fe2000bfc6270 */
[----:B----4-:R-:W-:-:S02]  /*1a070*/  VIADD R23, R25, UR6 ;  /* 0x0000000619177c36 */ /* 0x010fc40008000000 */
[----:B------:R0:W-:Y:S01]  /*1a080*/  @P3 STG.E.U16 desc[UR44][R6.64], R21 ;  /* 0x0000001506003986 */ /* 0x0001e2000c10152c */
[----:B------:R-:W-:Y:S01]  /*1a090*/  ISETP.GE.AND P3, PT, R12, UR5, PT ;  /* 0x000000050c007c0c */ /* 0x000fe2000bf66270 */
[----:B------:R-:W-:-:S04]  /*1a0a0*/  IMAD.WIDE R16, R23, 0x2, R54 ;  /* 0x0000000217107825 */ /* 0x000fc800078e0236 */
[----:B------:R-:W-:Y:S01]  /*1a0b0*/  VIADD R12, R2, 0x21 ;  /* 0x00000021020c7836 */ /* 0x000fe20000000000 */
[----:B------:R3:W-:Y:S01]  /*1a0c0*/  @P5 STG.E.U16 desc[UR44][R16.64], R18 ;  /* 0x0000001210005986 */ /* 0x0007e2000c10152c */
[----:B------:R-:W-:Y:S01]  /*1a0d0*/  ISETP.LT.AND P5, PT, R0, UR4, !P1 ;  /* 0x0000000400007c0c */ /* 0x000fe2000cfa1270 */
[----:B------:R-:W-:Y:S01]  /*1a0e0*/  ULDC UR4, c[0x0][0x228] ;  /* 0x00008a0000047ab9 */ /* 0x000fe20000000800 */
[----:B------:R-:W-:Y:S01]  /*1a0f0*/  ISETP.LT.AND P1, PT, R3, UR7, !P1 ;  /* 0x0000000703007c0c */ /* 0x000fe2000cf21270 */
[----:B------:R-:W-:Y:S01]  /*1a100*/  ULDC UR7, c[0x0][0x228] ;  /* 0x00008a0000077ab9 */ /* 0x000fe20000000800 */
[C---:B0-----:R-:W-:Y:S01]  /*1a110*/  IMAD.WIDE R20, R23.reuse, 0x2, R56 ;  /* 0x0000000217147825 */ /* 0x041fe200078e0238 */
[----:B------:R-:W-:Y:S02]  /*1a120*/  PRMT R5, R18, 0x7632, R5 ;  /* 0x0000763212057816 */ /* 0x000fe40000000005 */
[----:B------:R-:W-:Y:S01]  /*1a130*/  PRMT R13, R14, 0x7632, R13 ;  /* 0x000076320e0d7816 */ /* 0x000fe2000000000d */
[----:B------:R-:W-:-:S02]  /*1a140*/  VIADD R23, R23, UR6 ;  /* 0x0000000617177c36 */ /* 0x000fc40008000000 */
[----:B------:R0:W-:Y:S01]  /*1a150*/  @P4 STG.E.U16 desc[UR44][R20.64], R5 ;  /* 0x0000000514004986 */ /* 0x0001e2000c10152c */
[----:B------:R-:W-:Y:S01]  /*1a160*/  ISETP.LT.AND P4, PT, R0, UR4, !P0 ;  /* 0x0000000400007c0c */ /* 0x000fe2000c781270 */
[----:B------:R-:W-:Y:S01]  /*1a170*/  IMAD.WIDE R6, R23, 0x2, R56 ;  /* 0x0000000217067825 */ /* 0x000fe200078e0238 */
[----:B------:R-:W-:Y:S01]  /*1a180*/  ISETP.LT.AND P0, PT, R3, UR7, !P0 ;  /* 0x0000000703007c0c */ /* 0x000fe2000c701270 */
[----:B------:R-:W-:Y:S01]  /*1a190*/  ULDC UR4, c[0x0][0x228] ;  /* 0x00008a0000047ab9 */ /* 0x000fe20000000800 */
[----:B------:R-:W-:Y:S01]  /*1a1a0*/  ULDC UR7, c[0x0][0x228] ;  /* 0x00008a0000077ab9 */ /* 0x000fe20000000800 */
[----:B---3--:R-:W-:Y:S02]  /*1a1b0*/  VIADD R18, R2, 0x22 ;  /* 0x0000002202127836 */ /* 0x008fe40000000000 */
[----:B0-----:R-:W-:-:S04]  /*1a1c0*/  IMAD.WIDE R4, R23, 0x2, R54 ;  /* 0x0000000217047825 */ /* 0x001fc800078e0236 */
[----:B------:R-:W-:Y:S01]  /*1a1d0*/  VIADD R23, R23, UR6 ;  /* 0x0000000617177c36 */ /* 0x000fe20008000000 */
[----:B------:R0:W-:Y:S01]  /*1a1e0*/  @P5 STG.E.U16 desc[UR44][R4.64], R14 ;  /* 0x0000000e04005986 */ /* 0x0001e2000c10152c */
[----:B------:R-:W-:Y:S02]  /*1a1f0*/  ISETP.GE.AND P5, PT, R12, UR5, PT ;  /* 0x000000050c007c0c */ /* 0x000fe4000bfa6270 */
[----:B------:R-:W-:Y:S01]  /*1a200*/  IMAD.WIDE R16, R23, 0x2, R56 ;  /* 0x0000000217107825 */ /* 0x000fe200078e0238 */
[----:B------:R3:W-:Y:S01]  /*1a210*/  @P1 STG.E.U16 desc[UR44][R6.64], R13 ;  /* 0x0000000d06001986 */ /* 0x0007e2000c10152c */
[----:B------:R-:W-:Y:S01]  /*1a220*/  ISETP.LT.AND P1, PT, R0, UR4, !P6 ;  /* 0x0000000400007c0c */ /* 0x000fe2000f721270 */
[----:B------:R-:W-:Y:S01]  /*1a230*/  ULDC UR4, c[0x0][0x228] ;  /* 0x00008a0000047ab9 */ /* 0x000fe20000000800 */
[----:B------:R-:W-:Y:S01]  /*1a240*/  ISETP.LT.AND P6, PT, R3, UR7, !P6 ;  /* 0x0000000703007c0c */ /* 0x000fe2000f7c1270 */
        /* <DEDUP_REMOVED lines=10> */
[----:B------:R-:W-:Y:S01]  /*1a2f0*/  ULDC UR4, c[0x0][0x228] ;  /* 0x00008a0000047ab9 */ /* 0x000fe20000000800 */
[----:B-1----:R-:W-:Y:S02]  /*1a300*/  PRMT R18, R28, 0x7632, R18 ;  /* 0x000076321c127816 */ /* 0x002fe40000000012 */
        /* <DEDUP_REMOVED lines=13> */
[----:B------:R-:W-:Y:S01]  /*1a3e0*/  VIADD R16, R2, 0x25 ;  /* 0x0000002502107836 */ /* 0x000fe20000000000 */
[----:B------:R-:W-:Y:S01]  /*1a3f0*/  ULDC UR8, c[0x0][0x228] ;  /* 0x00008a0000087ab9 */ /* 0x000fe20000000800 */
[----:B0-----:R-:W-:-:S04]  /*1a400*/  IMAD.WIDE R4, R23, 0x2, R56 ;  /* 0x0000000217047825 */ /* 0x001fc800078e0238 */
[--C-:B-1----:R-:W-:Y:S02]  /*1a410*/  IMAD.WIDE R12, R23, 0x2, R54.reuse ;  /* 0x00000002170c7825 */ /* 0x102fe400078e0236 */
[----:B------:R-:W0:Y:S02]  /*1a420*/  LDS.128 R20, [R52] ;  /* 0x0000000034147984 */ /* 0x000e240000000c00 */
[C---:B------:R-:W-:Y:S02]  /*1a430*/  IMAD.WIDE R6, R17.reuse, 0x2, R54 ;  /* 0x0000000211067825 */ /* 0x040fe400078e0236 */
[----:B------:R1:W-:Y:S01]  /*1a440*/  @P0 STG.E.U16 desc[UR44][R12.64], R8 ;  /* 0x000000080c000986 */ /* 0x0003e2000c10152c */
[----:B------:R-:W-:Y:S01]  /*1a450*/  ISETP.GE.AND P0, PT, R14, UR5, PT ;  /* 0x000000050e007c0c */ /* 0x000fe2000bf06270 */
[----:B------:R-:W-:-:S04]  /*1a460*/  IMAD.WIDE R14, R17, 0x2, R56 ;  /* 0x00000002110e7825 */ /* 0x000fc800078e0238 */
[----:B------:R-:W-:-:S04]  /*1a470*/  VIADD R17, R17, UR6 ;  /* 0x0000000611117c36 */ /* 0x000fc80008000000 */
[----:B------:R-:W-:Y:S01]  /*1a480*/  VIADD R19, R17, UR6 ;  /* 0x0000000611137c36 */ /* 0x000fe20008000000 */
[----:B-1----:R-:W-:Y:S01]  /*1a490*/  PRMT R13, R8, 0x7632, R13 ;  /* 0x00007632080d7816 */ /* 0x002fe2000000000d */
[C---:B------:R-:W-:Y:S02]  /*1a4a0*/  VIADD R12, R2.reuse, 0x26 ;  /* 0x00000026020c7836 */ /* 0x040fe40000000000 */
[----:B------:R-:W-:Y:S02]  /*1a4b0*/  VIADD R8, R2, 0x27 ;  /* 0x0000002702087836 */ /* 0x000fe40000000000 */
[----:B------:R1:W-:Y:S01]  /*1a4c0*/  @P3 STG.E.U16 desc[UR44][R4.64], R13 ;  /* 0x0000000d04003986 */ /* 0x0003e2000c10152c */
[----:B------:R-:W-:-:S03]  /*1a4d0*/  ISETP.GE.AND P3, PT, R16, UR5, PT ;  /* 0x0000000510007c0c */ /* 0x000fc6000bf66270 */
[----:B------:R3:W-:Y:S01]  /*1a4e0*/  @P6 STG.E.U16 desc[UR44][R6.64], R28 ;  /* 0x0000001c06006986 */ /* 0x0007e2000c10152c */
[C---:B------:R-:W-:Y:S01]  /*1a4f0*/  ISETP.LT.AND P6, PT, R0.reuse, UR7, !P1 ;  /* 0x0000000700007c0c */ /* 0x040fe2000cfc1270 */
[----:B------:R-:W-:Y:S02]  /*1a500*/  ULDC UR7, c[0x0][0x228] ;  /* 0x00008a0000077ab9 */ /* 0x000fe40000000800 */
[----:B------:R4:W-:Y:S01]  /*1a510*/  @P5 STG.E.U16 desc[UR44][R14.64], R18 ;  /* 0x000000120e005986 */ /* 0x0009e2000c10152c */
[----:B------:R-:W-:Y:S01]  /*1a520*/  ISETP.LT.AND P5, PT, R0, UR4, !P4 ;  /* 0x0000000400007c0c */ /* 0x000fe2000e7a1270 */
[----:B------:R-:W-:Y:S02]  /*1a530*/  ULDC UR4, c[0x0][0x228] ;  /* 0x00008a0000047ab9 */ /* 0x000fe40000000800 */
[----:B------:R-:W-:Y:S01]  /*1a540*/  ISETP.LT.AND P4, PT, R3, UR4, !P4 ;  /* 0x0000000403007c0c */ /* 0x000fe2000e781270 */
[----:B-1----:R-:W-:Y:S01]  /*1a550*/  IMAD.WIDE R4, R17, 0x2, R54 ;  /* 0x0000000211047825 */ /* 0x002fe200078e0236 */
[----:B------:R-:W-:-:S02]  /*1a560*/  ULDC UR4, c[0x0][0x228] ;  /* 0x00008a0000047ab9 */ /* 0x000fc40000000800 */
[----:B------:R-:W-:Y:S01]  /*1a570*/  ISETP.LT.AND P1, PT, R3, UR4, !P1 ;  /* 0x0000000403007c0c */ /* 0x000fe2000cf21270 */
[----:B---3--:R-:W-:Y:S01]  /*1a580*/  IMAD.WIDE R6, R17, 0x2, R56 ;  /* 0x0000000211067825 */ /* 0x008fe200078e0238 */
[----:B------:R-:W-:Y:S01]  /*1a590*/  ULDC UR4, c[0x0][0x228] ;  /* 0x00008a0000047ab9 */ /* 0x000fe20000000800 */
[----:B----4-:R-:W-:-:S03]  /*1a5a0*/  PRMT R15, R9, 0x7632, R15 ;  /* 0x00007632090f7816 */ /* 0x010fc6000000000f */
[----:B------:R1:W-:Y:S01]  /*1a5b0*/  @P5 STG.E.U16 desc[UR44][R4.64], R9 ;  /* 0x0000000904005986 */ /* 0x0003e2000c10152c */
[----:B------:R-:W-:Y:S01]  /*1a5c0*/  ISETP.GE.AND P5, PT, R12, UR5, PT ;  /* 0x000000050c007c0c */ /* 0x000fe2000bfa6270 */
[----:B------:R-:W-:Y:S02]  /*1a5d0*/  IMAD.WIDE R12, R19, 0x2, R54 ;  /* 0x00000002130c7825 */ /* 0x000fe400078e0236 */
[----:B------:R3:W-:Y:S01]  /*1a5e0*/  @P4 STG.E.U16 desc[UR44][R6.64], R15 ;  /* 0x0000000f06004986 */ /* 0x0007e2000c10152c */
[----:B------:R-:W-:Y:S01]  /*1a5f0*/  ISETP.GE.AND P4, PT, R8, UR5, PT ;  /* 0x0000000508007c0c */ /* 0x000fe2000bf86270 */
[----:B------:R-:W-:Y:S02]  /*1a600*/  VIADD R8, R2, 0x28 ;  /* 0x0000002802087836 */ /* 0x000fe40000000000 */
[----:B------:R-:W-:Y:S01]  /*1a610*/  @P6 STG.E.U16 desc[UR44][R12.64], R29 ;  /* 0x0000001d0c006986 */ /* 0x000fe2000c10152c */
[----:B------:R-:W-:Y:S01]  /*1a620*/  ISETP.LT.AND P6, PT, R0, UR4, !P0 ;  /* 0x0000000400007c0c */ /* 0x000fe2000c7c1270 */
[----:B------:R-:W-:Y:S01]  /*1a630*/  ULDC UR4, c[0x0][0x228] ;  /* 0x00008a0000047ab9 */ /* 0x000fe20000000800 */
[----:B------:R-:W-:Y:S01]  /*1a640*/  ISETP.LT.AND P0, PT, R3, UR7, !P0 ;  /* 0x0000000703007c0c */ /* 0x000fe2000c701270 */
[----:B------:R-:W-:Y:S01]  /*1a650*/  ULDC UR7, c[0x0][0x228] ;  /* 0x00008a0000077ab9 */ /* 0x000fe20000000800 */
[----:B-1----:R-:W-:Y:S01]  /*1a660*/  PRMT R9, R10, 0x7632, R9 ;  /* 0x000076320a097816 */ /* 0x002fe20000000009 */
[----:B---3--:R-:W-:Y:S01]  /*1a670*/  IMAD.WIDE R14, R19, 0x2, R56 ;  /* 0x00000002130e7825 */ /* 0x008fe200078e0238 */
[----:B------:R-:W-:-:S03]  /*1a680*/  PRMT R7, R29, 0x7632, R7 ;  /* 0x000076321d077816 */ /* 0x000fc60000000007 */
[----:B------:R-:W-:Y:S02]  /*1a690*/  VIADD R19, R19, UR6 ;  /* 0x0000000613137c36 */ /* 0x000fe40008000000 */
[----:B------:R1:W-:Y:S01]  /*1a6a0*/  @P1 STG.E.U16 desc[UR44][R14.64], R7 ;  /* 0x000000070e001986 */ /* 0x0003e2000c10152c */
[----:B------:R-:W-:Y:S01]  /*1a6b0*/  ISETP.LT.AND P1, PT, R0, UR4, !P3 ;  /* 0x0000000400007c0c */ /* 0x000fe2000df21270 */
[----:B------:R-:W-:Y:S01]  /*1a6c0*/  IMAD.WIDE R4, R19, 0x2, R54 ;  /* 0x0000000213047825 */ /* 0x000fe200078e0236 */
[----:B------:R-:W-:Y:S01]  /*1a6d0*/  ISETP.LT.AND P3, PT, R3, UR7, !P3 ;  /* 0x0000000703007c0c */ /* 0x000fe2000df61270 */
[----:B------:R-:W-:Y:S01]  /*1a6e0*/  ULDC UR4, c[0x0][0x228] ;  /* 0x00008a0000047ab9 */ /* 0x000fe20000000800 */
[----:B------:R-:W-:Y:S02]  /*1a6f0*/  ULDC UR7, c[0x0][0x228] ;  /* 0x00008a0000077ab9 */ /* 0x000fe40000000800 */
[----:B------:R3:W-:Y:S01]  /*1a700*/  @P6 STG.E.U16 desc[UR44][R4.64], R10 ;  /* 0x0000000a04006986 */ /* 0x0007e2000c10152c */
[----:B------:R-:W-:Y:S01]  /*1a710*/  ISETP.GE.AND P6, PT, R8, UR5, PT ;  /* 0x0000000508007c0c */ /* 0x000fe2000bfc6270 */
[----:B-1----:R-:W-:-:S04]  /*1a720*/  IMAD.WIDE R6, R19, 0x2, R56 ;  /* 0x0000000213067825 */ /* 0x002fc800078e0238 */
[----:B------:R-:W-:Y:S01]  /*1a730*/  VIADD R19, R19, UR6 ;  /* 0x0000000613137c36 */ /* 0x000fe20008000000 */
[----:B------:R1:W-:Y:S01]  /*1a740*/  @P0 STG.E.U16 desc[UR44][R6.64], R9 ;  /* 0x0000000906000986 */ /* 0x0003e2000c10152c */
[----:B------:R-:W-:Y:S01]  /*1a750*/  ISETP.LT.AND P0, PT, R0, UR4, !P5 ;  /* 0x0000000400007c0c */ /* 0x000fe2000ef01270 */
[----:B------:R-:W-:Y:S01]  /*1a760*/  ULDC UR4, c[0x0][0x228] ;  /* 0x00008a0000047ab9 */ /* 0x000fe20000000800 */
[----:B------:R-:W-:Y:S01]  /*1a770*/  ISETP.LT.AND P5, PT, R3, UR7, !P5 ;  /* 0x0000000703007c0c */ /* 0x000fe2000efa1270 */
[----:B------:R-:W-:Y:S01]  /*1a780*/  IMAD.WIDE R12, R19, 0x2, R56 ;  /* 0x00000002130c7825 */ /* 0x000fe200078e0238 */
[----:B---3--:R-:W-:Y:S01]  /*1a790*/  PRMT R5, R30, 0x7632, R5 ;  /* 0x000076321e057816 */ /* 0x008fe20000000005 */
[----:B------:R-:W-:Y:S02]  /*1a7a0*/  ULDC UR7, c[0x0][0x228] ;  /* 0x00008a0000077ab9 */ /* 0x000fe40000000800 */
[C---:B------:R-:W-:Y:S02]  /*1a7b0*/  VIADD R10, R2.reuse, 0x2a ;  /* 0x0000002a020a7836 */ /* 0x040fe40000000000 */
[----:B------:R-:W-:-:S02]  /*1a7c0*/  VIADD R14, R2, 0x29 ;  /* 0x00000029020e7836 */ /* 0x000fc40000000000 */
[----:B-1----:R-:W-:-:S04]  /*1a7d0*/  IMAD.WIDE R8, R19, 0x2, R54 ;  /* 0x0000000213087825 */ /* 0x002fc800078e0236 */
[----:B------:R-:W-:Y:S01]  /*1a7e0*/  VIADD R19, R19, UR6 ;  /* 0x0000000613137c36 */ /* 0x000fe20008000000 */
[----:B------:R1:W-:Y:S01]  /*1a7f0*/  @P1 STG.E.U16 desc[UR44][R8.64], R30 ;  /* 0x0000001e08001986 */ /* 0x0003e2000c10152c */
[----:B------:R-:W-:Y:S02]  /*1a800*/  ISETP.GE.AND P1, PT, R14, UR5, PT ;  /* 0x000000050e007c0c */ /* 0x000fe4000bf26270 */
[----:B------:R-:W-:Y:S01]  /*1a810*/  IMAD.WIDE R6, R19, 0x2, R56 ;  /* 0x0000000213067825 */ /* 0x000fe200078e0238 */
[----:B------:R3:W-:Y:S01]  /*1a820*/  @P3 STG.E.U16 desc[UR44][R12.64], R5 ;  /* 0x000000050c003986 */ /* 0x0007e2000c10152c */
[----:B------:R-:W-:Y:S01]  /*1a830*/  ISETP.LT.AND P3, PT, R0, UR4, !P4 ;  /* 0x0000000400007c0c */ /* 0x000fe2000e761270 */
[----:B------:R-:W-:Y:S01]  /*1a840*/  ULDC UR4, c[0x0][0x228] ;  /* 0x00008a0000047ab9 */ /* 0x000fe20000000800 */
[----:B------:R-:W-:Y:S02]  /*1a850*/  PRMT R14, R32, 0x7632, R14 ;  /* 0x00007632200e7816 */ /* 0x000fe4000000000e */
[----:B------:R-:W-:Y:S01]  /*1a860*/  ISETP.LT.AND P4, PT, R3, UR4, !P4 ;  /* 0x0000000403007c0c */ /* 0x000fe2000e781270 */
[----:B------:R-:W-:Y:S01]  /*1a870*/  ULDC UR4, c[0x0][0x228] ;  /* 0x00008a0000047ab9 */ /* 0x000fe20000000800 */
[----:B-1----:R-:W-:Y:S01]  /*1a880*/  PRMT R9, R11, 0x7632, R9 ;  /* 0x000076320b097816 */ /* 0x002fe20000000009 */
        /* <DEDUP_REMOVED lines=12> */
[----:B-1----:R-:W-:-:S04]  /*1a950*/  IMAD.WIDE R4, R19, 0x2, R56 ;  /* 0x0000000213047825 */ /* 0x002fc800078e0238 */
[----:B---3--:R-:W-:-:S04]  /*1a960*/  IMAD.WIDE R8, R19, 0x2, R54 ;  /* 0x0000000213087825 */ /* 0x008fc800078e0236 */
[C---:B------:R-:W-:Y:S01]  /*1a970*/  IMAD.WIDE R6, R13.reuse, 0x2, R54 ;  /* 0x000000020d067825 */ /* 0x040fe200078e0236 */
[----:B------:R1:W-:Y:S01]  /*1a980*/  @P3 STG.E.U16 desc[UR44][R8.64], R31 ;  /* 0x0000001f08003986 */ /* 0x0003e2000c10152c */
[----:B------:R-:W-:Y:S02]  /*1a990*/  ISETP.GE.AND P3, PT, R10, UR5, PT ;  /* 0x000000050a007c0c */ /* 0x000fe4000bf66270 */
[----:B------:R-:W-:-:S04]  /*1a9a0*/  IMAD.WIDE R10, R13, 0x2, R56 ;  /* 0x000000020d0a7825 */ /* 0x000fc800078e0238 */
[----:B------:R-:W-:-:S04]  /*1a9b0*/  VIADD R13, R13, UR6 ;  /* 0x000000060d0d7c36 */ /* 0x000fc80008000000 */
[----:B------:R-:W-:Y:S01]  /*1a9c0*/  VIADD R15, R13, UR6 ;  /* 0x000000060d0f7c36 */ /* 0x000fe20008000000 */
[----:B-1----:R-:W-:Y:S01]  /*1a9d0*/  PRMT R9, R31, 0x7632, R9 ;  /* 0x000076321f097816 */ /* 0x002fe20000000009 */
        /* <DEDUP_REMOVED lines=11> */
[----:B-1----:R-:W-:Y:S01]  /*1aa90*/  IMAD.WIDE R4, R13, 0x2, R54 ;  /* 0x000000020d047825 */ /* 0x002fe200078e0236 */
[----:B------:R-:W-:Y:S01]  /*1aaa0*/  ISETP.LT.AND P0, PT, R3, UR4, !P0 ;  /* 0x0000000403007c0c */ /* 0x000fe2000c701270 */
[----:B------:R-:W-:Y:S01]  /*1aab0*/  ULDC UR4, c[0x0][0x228] ;  /* 0x00008a0000047ab9 */ /* 0x000fe20000000800 */
[----:B------:R-:W-:Y:S01]  /*1aac0*/  ULDC UR7, c[0x0][0x228] ;  /* 0x00008a0000077ab9 */ /* 0x000fe20000000800 */
[----:B---3--:R-:W-:-:S02]  /*1aad0*/  IMAD.WIDE R6, R13, 0x2, R56 ;  /* 0x000000020d067825 */ /* 0x008fc400078e0238 */
[----:B--2---:R1:W-:Y:S01]  /*1aae0*/  @P5 STG.E.U16 desc[UR44][R4.64], R36 ;  /* 0x0000002404005986 */ /* 0x0043e2000c10152c */
[----:B------:R-:W-:Y:S01]  /*1aaf0*/  ISETP.GE.AND P5, PT, R8, UR5, PT ;  /* 0x0000000508007c0c */ /* 0x000fe2000bfa6270 */
[----:B------:R-:W-:Y:S01]  /*1ab00*/  IMAD.WIDE R8, R15, 0x2, R54 ;  /* 0x000000020f087825 */ /* 0x000fe200078e0236 */
[----:B----4-:R-:W-:Y:S02]  /*1ab10*/  PRMT R11, R36, 0x7632, R11 ;  /* 0x00007632240b7816 */ /* 0x010fe4000000000b */
[----:B------:R-:W-:Y:S01]  /*1ab20*/  PRMT R14, R39, 0x7632, R14 ;  /* 0x00007632270e7816 */ /* 0x000fe2000000000e */
[C---:B------:R-:W-:Y:S02]  /*1ab30*/  VIADD R10, R2.reuse, 0x2e ;  /* 0x0000002e020a7836 */ /* 0x040fe40000000000 */
[----:B------:R2:W-:Y:S01]  /*1ab40*/  @P1 STG.E.U16 desc[UR44][R6.64], R11 ;  /* 0x0000000b06001986 */ /* 0x0005e2000c10152c */
[----:B------:R-:W-:Y:S02]  /*1ab50*/  VIADD R13, R2, 0x30 ;  /* 0x00000030020d7836 */ /* 0x000fe40000000000 */
[----:B------:R-:W-:Y:S01]  /*1ab60*/  ISETP.GE.AND P1, PT, R10, UR5, PT ;  /* 0x000000050a007c0c */ /* 0x000fe2000bf26270 */
[----:B------:R3:W-:Y:S01]  /*1ab70*/  @P6 STG.E.U16 desc[UR44][R8.64], R33 ;  /* 0x0000002108006986 */ /* 0x0007e2000c10152c */
[----:B------:R-:W-:Y:S01]  /*1ab80*/  ISETP.LT.AND P6, PT, R0, UR4, !P3 ;  /* 0x0000000400007c0c */ /* 0x000fe2000dfc1270 */
[----:B------:R-:W-:Y:S01]  /*1ab90*/  ULDC UR4, c[0x0][0x228] ;  /* 0x00008a0000047ab9 */ /* 0x000fe20000000800 */
[----:B------:R-:W-:Y:S01]  /*1aba0*/  ISETP.LT.AND P3, PT, R3, UR7, !P3 ;  /* 0x0000000703007c0c */ /* 0x000fe2000df61270 */
[----:B------:R-:W-:Y:S01]  /*1abb0*/  ULDC UR7, c[0x0][0x228] ;  /* 0x00008a0000077ab9 */ /* 0x000fe20000000800 */
[----:B-1----:R-:W-:Y:S01]  /*1abc0*/  PRMT R5, R33, 0x7632, R5 ;  /* 0x0000763221057816 */ /* 0x002fe20000000005 */
[----:B--2---:R-:W-:-:S04]  /*1abd0*/  IMAD.WIDE R10, R15, 0x2, R56 ;  /* 0x000000020f0a7825 */ /* 0x004fc800078e0238 */
[----:B------:R-:W-:Y:S01]  /*1abe0*/  VIADD R15, R15, UR6 ;  /* 0x000000060f0f7c36 */ /* 0x000fe20008000000 */
[----:B------:R1:W-:Y:S01]  /*1abf0*/  @P0 STG.E.U16 desc[UR44][R10.64], R5 ;  /* 0x000000050a000986 */ /* 0x0003e2000c10152c */
[----:B------:R-:W-:Y:S01]  /*1ac00*/  ISETP.LT.AND P0, PT, R0, UR4, !P4 ;  /* 0x0000000400007c0c */ /* 0x000fe2000e701270 */
[----:B------:R-:W-:Y:S01]  /*1ac10*/  ULDC UR4, c[0x0][0x228] ;  /* 0x00008a0000047ab9 */ /* 0x000fe20000000800 */
[----:B------:R-:W-:Y:S01]  /*1ac20*/  IMAD.WIDE R6, R15, 0x2, R56 ;  /* 0x000000020f067825 */ /* 0x000fe200078e0238 */
[----:B---3--:R-:W-:Y:S02]  /*1ac30*/  PRMT R9, R37, 0x7632, R9 ;  /* 0x0000763225097816 */ /* 0x008fe40000000009 */
[----:B------:R-:W-:Y:S01]  /*1ac40*/  ISETP.LT.AND P4, PT, R3, UR7, !P4 ;  /* 0x0000000703007c0c */ /* 0x000fe2000e781270 */
[----:B------:R-:W-:Y:S01]  /*1ac50*/  ULDC UR7, c[0x0][0x228] ;  /* 0x00008a0000077ab9 */ /* 0x000fe20000000800 */
[----:B-1----:R-:W-:-:S04]  /*1ac60*/  IMAD.WIDE R4, R15, 0x2, R54 ;  /* 0x000000020f047825 */ /* 0x002fc800078e0236 */
        /* <DEDUP_REMOVED lines=10> */
[----:B-1----:R-:W-:Y:S01]  /*1ad10*/  PRMT R5, R34, 0x7632, R5 ;  /* 0x0000763222057816 */ /* 0x002fe20000000005 */
[----:B--2---:R-:W-:-:S04]  /*1ad20*/  IMAD.WIDE R8, R15, 0x2, R54 ;  /* 0x000000020f087825 */ /* 0x004fc800078e0236 */
        /* <DEDUP_REMOVED lines=9> */
[----:B-1----:R-:W-:Y:S01]  /*1adc0*/  PRMT R9, R38, 0x7632, R9 ;  /* 0x0000763226097816 */ /* 0x002fe20000000009 */
[----:B--2---:R-:W-:-:S04]  /*1add0*/  IMAD.WIDE R4, R15, 0x2, R54 ;  /* 0x000000020f047825 */ /* 0x004fc800078e0236 */
[----:B------:R-:W-:Y:S01]  /*1ade0*/  VIADD R15, R15, UR6 ;  /* 0x000000060f0f7c36 */ /* 0x000fe20008000000 */
[----:B------:R1:W-:Y:S01]  /*1adf0*/  @P3 STG.E.U16 desc[UR44][R4.64], R38 ;  /* 0x0000002604003986 */ /* 0x0003e2000c10152c */
[----:B------:R-:W-:Y:S01]  /*1ae00*/  VIADD R10, R2, 0x32 ;  /* 0x00000032020a7836 */ /* 0x000fe20000000000 */
[----:B------:R-:W-:Y:S01]  /*1ae10*/  ISETP.GE.AND P3, PT, R12, UR5, PT ;  /* 0x000000050c007c0c */ /* 0x000fe2000bf66270 */
[----:B------:R-:W-:Y:S01]  /*1ae20*/  VIADD R13, R15, UR6 ;  /* 0x000000060f0d7c36 */ /* 0x000fe20008000000 */
[----:B------:R2:W-:Y:S01]  /*1ae30*/  @P5 STG.E.U16 desc[UR44][R6.64], R9 ;  /* 0x0000000906005986 */ /* 0x0005e2000c10152c */
[----:B------:R-:W-:Y:S01]  /*1ae40*/  ISETP.LT.AND P5, PT, R0, UR7, !P6 ;  /* 0x0000000700007c0c */ /* 0x000fe2000f7a1270 */
[----:B------:R-:W-:Y:S01]  /*1ae50*/  ULDC UR7, c[0x0][0x228] ;  /* 0x00008a0000077ab9 */ /* 0x000fe20000000800 */
[----:B------:R-:W-:Y:S01]  /*1ae60*/  ISETP.LT.AND P6, PT, R3, UR8, !P6 ;  /* 0x0000000803007c0c */ /* 0x000fe2000f7c1270 */
[----:B------:R-:W-:Y:S01]  /*1ae70*/  VIADD R12, R2, 0x33 ;  /* 0x00000033020c7836 */ /* 0x000fe20000000000 */
[----:B------:R-:W-:Y:S01]  /*1ae80*/  ULDC UR8, c[0x0][0x228] ;  /* 0x00008a0000087ab9 */ /* 0x000fe20000000800 */
[----:B-1----:R-:W-:-:S04]  /*1ae90*/  IMAD.WIDE R4, R15, 0x2, R56 ;  /* 0x000000020f047825 */ /* 0x002fc800078e0238 */
[----:B--2---:R-:W-:-:S04]  /*1aea0*/  IMAD.WIDE R8, R15, 0x2, R54 ;  /* 0x000000020f087825 */ /* 0x004fc800078e0236 */
        /* <DEDUP_REMOVED lines=22> */
[----:B--2---:R-:W-:-:S02]  /*1b010*/  IMAD.WIDE R6, R13, 0x2, R56 ;  /* 0x000000020d067825 */ /* 0x004fc400078e0238 */
[----:B------:R1:W-:Y:S01]  /*1b020*/  @P5 STG.E.U16 desc[UR44][R4.64], R40 ;  /* 0x0000002804005986 */ /* 0x0003e2000c10152c */
[----:B------:R-:W-:Y:S01]  /*1b030*/  ISETP.GE.AND P5, PT, R8, UR5, PT ;  /* 0x0000000508007c0c */ /* 0x000fe2000bfa6270 */
[----:B------:R-:W-:Y:S01]  /*1b040*/  IMAD.WIDE R8, R15, 0x2, R54 ;  /* 0x000000020f087825 */ /* 0x000fe200078e0236 */
[----:B---3--:R-:W-:Y:S02]  /*1b050*/  PRMT R11, R40, 0x7632, R11 ;  /* 0x00007632280b7816 */ /* 0x008fe4000000000b */
        /* <DEDUP_REMOVED lines=42> */
[----:B-1----:R-:W-:Y:S01]  /*1b300*/  PRMT R9, R42, 0x7632, R9 ;  /* 0x000076322a097816 */ /* 0x002fe20000000009 */
[----:B--2---:R-:W-:-:S04]  /*1b310*/  IMAD.WIDE R4, R15, 0x2, R54 ;  /* 0x000000020f047825 */ /* 0x004fc800078e0236 */
        /* <DEDUP_REMOVED lines=10> */
[----:B------:R-:W-:-:S04]  /*1b3c0*/  IMAD.WIDE R10, R13, 0x2, R56 ;  /* 0x000000020d0a7825 */ /* 0x000fc800078e0238 */
[----:B-1----:R-:W-:-:S04]  /*1b3d0*/  IMAD.WIDE R4, R15, 0x2, R56 ;  /* 0x000000020f047825 */ /* 0x002fc800078e0238 */
[----:B--2---:R-:W-:-:S04]  /*1b3e0*/  IMAD.WIDE R8, R15, 0x2, R54 ;  /* 0x000000020f087825 */ /* 0x004fc800078e0236 */
[C---:B------:R-:W-:Y:S01]  /*1b3f0*/  IMAD.WIDE R6, R13.reuse, 0x2, R54 ;  /* 0x000000020d067825 */ /* 0x040fe200078e0236 */
[----:B------:R1:W-:Y:S01]  /*1b400*/  @P3 STG.E.U16 desc[UR44][R8.64], R46 ;  /* 0x0000002e08003986 */ /* 0x0003e2000c10152c */
[----:B------:R-:W-:Y:S02]  /*1b410*/  ISETP.GE.AND P3, PT, R12, UR5, PT ;  /* 0x000000050c007c0c */ /* 0x000fe4000bf66270 */
[----:B------:R-:W-:Y:S01]  /*1b420*/  VIADD R13, R13, UR6 ;  /* 0x000000060d0d7c36 */ /* 0x000fe20008000000 */
[----:B------:R2:W-:Y:S01]  /*1b430*/  @P0 STG.E.U16 desc[UR44][R4.64], R14 ;  /* 0x0000000e04000986 */ /* 0x0005e2000c10152c */
[----:B------:R-:W-:Y:S02]  /*1b440*/  VIADD R12, R2, 0x3d ;  /* 0x0000003d020c7836 */ /* 0x000fe40000000000 */
[----:B------:R-:W-:Y:S01]  /*1b450*/  VIADD R15, R13, UR6 ;  /* 0x000000060d0f7c36 */ /* 0x000fe20008000000 */
[----:B------:R3:W-:Y:S01]  /*1b460*/  @P5 STG.E.U16 desc[UR44][R6.64], R43 ;  /* 0x0000002b06005986 */ /* 0x0007e2000c10152c */
[----:B------:R-:W-:Y:S01]  /*1b470*/  ISETP.LT.AND P5, PT, R0, UR4, !P1 ;  /* 0x0000000400007c0c */ /* 0x000fe2000cfa1270 */
[----:B------:R-:W-:Y:S01]  /*1b480*/  ULDC UR4, c[0x0][0x228] ;  /* 0x00008a0000047ab9 */ /* 0x000fe20000000800 */
[----:B------:R-:W-:Y:S01]  /*1b490*/  ISETP.LT.AND P1, PT, R3, UR7, !P1 ;  /* 0x0000000703007c0c */ /* 0x000fe2000cf21270 */
[----:B-1----:R-:W-:Y:S01]  /*1b4a0*/  VIADD R8, R2, 0x3a ;  /* 0x0000003a02087836 */ /* 0x002fe20000000000 */
[----:B------:R-:W-:Y:S01]  /*1b4b0*/  PRMT R9, R43, 0x7632, R9 ;  /* 0x000076322b097816 */ /* 0x000fe20000000009 */
[----:B------:R-:W-:Y:S01]  /*1b4c0*/  ULDC UR7, c[0x0][0x228] ;  /* 0x00008a0000077ab9 */ /* 0x000fe20000000800 */
[----:B--2---:R-:W-:-:S02]  /*1b4d0*/  IMAD.WIDE R4, R13, 0x2, R54 ;  /* 0x000000020d047825 */ /* 0x004fc400078e0236 */
[----:B------:R-:W-:Y:S01]  /*1b4e0*/  ISETP.GE.AND P0, PT, R8, UR5, PT ;  /* 0x0000000508007c0c */ /* 0x000fe2000bf06270 */
[----:B------:R1:W-:Y:S01]  /*1b4f0*/  @P6 STG.E.U16 desc[UR44][R10.64], R9 ;  /* 0x000000090a006986 */ /* 0x0003e2000c10152c */
[----:B------:R-:W-:Y:S01]  /*1b500*/  ISETP.LT.AND P6, PT, R0, UR8, !P4 ;  /* 0x0000000800007c0c */ /* 0x000fe2000e7c1270 */
[----:B---3--:R-:W-:Y:S01]  /*1b510*/  IMAD.WIDE R6, R13, 0x2, R56 ;  /* 0x000000020d067825 */ /* 0x008fe200078e0238 */
[----:B------:R-:W-:Y:S01]  /*1b520*/  ULDC UR8, c[0x0][0x228] ;  /* 0x00008a0000087ab9 */ /* 0x000fe20000000800 */
[----:B------:R2:W-:Y:S01]  /*1b530*/  @P5 STG.E.U16 desc[UR44][R4.64], R47 ;  /* 0x0000002f04005986 */ /* 0x0005e2000c10152c */
[----:B------:R-:W-:Y:S01]  /*1b540*/  ISETP.LT.AND P5, PT, R3, UR4, !P4 ;  /* 0x0000000403007c0c */ /* 0x000fe2000e7a1270 */
[----:B------:R-:W-:Y:S01]  /*1b550*/  ULDC UR4, c[0x0][0x228] ;  /* 0x00008a0000047ab9 */ /* 0x000fe20000000800 */
[----:B------:R-:W-:Y:S01]  /*1b560*/  VIADD R13, R2, 0x3c ;  /* 0x0000003c020d7836 */ /* 0x000fe20000000000 */
[----:B0-----:R-:W-:Y:S02]  /*1b570*/  PRMT R14, R20, 0x7632, R14 ;  /* 0x00007632140e7816 */ /* 0x001fe4000000000e */
[----:B-1----:R-:W-:Y:S01]  /*1b580*/  PRMT R11, R47, 0x7632, R11 ;  /* 0x000076322f0b7816 */ /* 0x002fe2000000000b */
[----:B------:R-:W-:-:S02]  /*1b590*/  VIADD R10, R2, 0x3b ;  /* 0x0000003b020a7836 */ /* 0x000fc40000000000 */
[----:B------:R-:W-:Y:S01]  /*1b5a0*/  IMAD.WIDE R8, R15, 0x2, R54 ;  /* 0x000000020f087825 */ /* 0x000fe200078e0236 */
[----:B--2---:R-:W-:Y:S01]  /*1b5b0*/  PRMT R5, R48, 0x7632, R5 ;  /* 0x0000763230057816 */ /* 0x004fe20000000005 */
[----:B------:R0:W-:Y:S01]  /*1b5c0*/  @P1 STG.E.U16 desc[UR44][R6.64], R11 ;  /* 0x0000000b06001986 */ /* 0x0001e2000c10152c */
[----:B------:R-:W-:Y:S01]  /*1b5d0*/  ISETP.LT.AND P1, PT, R0, UR4, !P3 ;  /* 0x0000000400007c0c */ /* 0x000fe2000df21270 */
[----:B------:R-:W-:Y:S01]  /*1b5e0*/  ULDC UR4, c[0x0][0x228] ;  /* 0x00008a0000047ab9 */ /* 0x000fe20000000800 */
[----:B------:R-:W-:Y:S01]  /*1b5f0*/  ISETP.GE.AND P4, PT, R10, UR5, PT ;  /* 0x000000050a007c0c */ /* 0x000fe2000bf86270 */
[----:B------:R1:W-:Y:S01]  /*1b600*/  @P6 STG.E.U16 desc[UR44][R8.64], R48 ;  /* 0x0000003008006986 */ /* 0x0003e2000c10152c */
[C---:B------:R-:W-:Y:S01]  /*1b610*/  ISETP.LT.AND P3, PT, R3.reuse, UR7, !P3 ;  /* 0x0000000703007c0c */ /* 0x040fe2000df61270 */
[----:B------:R-:W-:Y:S01]  /*1b620*/  ULDC UR7, c[0x0][0x228] ;  /* 0x00008a0000077ab9 */ /* 0x000fe20000000800 */
[----:B------:R-:W-:Y:S01]  /*1b630*/  ISETP.LT.AND P6, PT, R0, UR8, !P0 ;  /* 0x0000000800007c0c */ /* 0x000fe2000c7c1270 */
[----:B------:R-:W-:Y:S01]  /*1b640*/  ULDC UR8, c[0x0][0x228] ;  /* 0x00008a0000087ab9 */ /* 0x000fe20000000800 */
[----:B------:R-:W-:Y:S01]  /*1b650*/  ISETP.LT.AND P0, PT, R3, UR4, !P0 ;  /* 0x0000000403007c0c */ /* 0x000fe2000c701270 */
[----:B------:R-:W-:Y:S01]  /*1b660*/  VIADD R2, R2, 0x3e ;  /* 0x0000003e02027836 */ /* 0x000fe20000000000 */
[----:B------:R-:W-:Y:S01]  /*1b670*/  ULDC UR4, c[0x0][0x228] ;  /* 0x00008a0000047ab9 */ /* 0x000fe20000000800 */
[----:B0-----:R-:W-:-:S04]  /*1b680*/  IMAD.WIDE R10, R15, 0x2, R56 ;  /* 0x000000020f0a7825 */ /* 0x001fc800078e0238 */
[----:B------:R-:W-:Y:S01]  /*1b690*/  VIADD R15, R15, UR6 ;  /* 0x000000060f0f7c36 */ /* 0x000fe20008000000 */
[----:B------:R0:W-:Y:S01]  /*1b6a0*/  @P5 STG.E.U16 desc[UR44][R10.64], R5 ;  /* 0x000000050a005986 */ /* 0x0001e2000c10152c */
[----:B------:R-:W-:Y:S02]  /*1b6b0*/  ISETP.GE.AND P5, PT, R13, UR5, PT ;  /* 0x000000050d007c0c */ /* 0x000fe4000bfa6270 */
[C---:B------:R-:W-:Y:S02]  /*1b6c0*/  VIADD R17, R15.reuse, UR6 ;  /* 0x000000060f117c36 */ /* 0x040fe40008000000 */
[----:B------:R-:W-:-:S04]  /*1b6d0*/  IMAD.WIDE R6, R15, 0x2, R56 ;  /* 0x000000020f067825 */ /* 0x000fc800078e0238 */
[----:B-1----:R-:W-:-:S04]  /*1b6e0*/  IMAD.WIDE R8, R17, 0x2, R54 ;  /* 0x0000000211087825 */ /* 0x002fc800078e0236 */
[----:B0-----:R-:W-:-:S04]  /*1b6f0*/  IMAD.WIDE R4, R15, 0x2, R54 ;  /* 0x000000020f047825 */ /* 0x001fc800078e0236 */
[----:B------:R-:W-:Y:S01]  /*1b700*/  VIADD R11, R17, UR6 ;  /* 0x00000006110b7c36 */ /* 0x000fe20008000000 */
[----:B------:R0:W-:Y:S01]  /*1b710*/  @P1 STG.E.U16 desc[UR44][R4.64], R20 ;  /* 0x0000001404001986 */ /* 0x0001e2000c10152c */
[----:B------:R-:W-:Y:S02]  /*1b720*/  ISETP.GE.AND P1, PT, R12, UR5, PT ;  /* 0x000000050c007c0c */ /* 0x000fe4000bf26270 */
[----:B------:R-:W-:Y:S01]  /*1b730*/  VIADD R13, R11, UR6 ;  /* 0x000000060b0d7c36 */ /* 0x000fe20008000000 */
[----:B------:R1:W-:Y:S01]  /*1b740*/  @P3 STG.E.U16 desc[UR44][R6.64], R14 ;  /* 0x0000000e06003986 */ /* 0x0003e2000c10152c */
[C---:B------:R-:W-:Y:S01]  /*1b750*/  ISETP.LT.AND P3, PT, R0.reuse, UR7, !P4 ;  /* 0x0000000700007c0c */ /* 0x040fe2000e761270 */
[----:B------:R-:W-:Y:S01]  /*1b760*/  ULDC UR7, c[0x0][0x228] ;  /* 0x00008a0000077ab9 */ /* 0x000fe20000000800 */
[----:B------:R-:W-:Y:S01]  /*1b770*/  ISETP.LT.AND P4, PT, R3, UR8, !P4 ;  /* 0x0000000803007c0c */ /* 0x000fe2000e781270 */
[----:B------:R2:W-:Y:S01]  /*1b780*/  @P6 STG.E.U16 desc[UR44][R8.64], R49 ;  /* 0x0000003108006986 */ /* 0x0005e2000c10152c */
[----:B------:R-:W-:Y:S01]  /*1b790*/  ISETP.LT.AND P6, PT, R0, UR9, !P5 ;  /* 0x0000000900007c0c */ /* 0x000fe2000efc1270 */
[----:B------:R-:W-:Y:S01]  /*1b7a0*/  ULDC UR8, c[0x0][0x228] ;  /* 0x00008a0000087ab9 */ /* 0x000fe20000000800 */
[----:B------:R-:W-:Y:S01]  /*1b7b0*/  PRMT R12, R49, 0x7632, R12 ;  /* 0x00007632310c7816 */ /* 0x000fe2000000000c */
[----:B0-----:R-:W-:-:S04]  /*1b7c0*/  IMAD.WIDE R4, R17, 0x2, R56 ;  /* 0x0000000211047825 */ /* 0x001fc800078e0238 */
[----:B-1----:R-:W-:Y:S01]  /*1b7d0*/  IMAD.WIDE R6, R11, 0x2, R54 ;  /* 0x000000020b067825 */ /* 0x002fe200078e0236 */
[----:B------:R-:W-:Y:S01]  /*1b7e0*/  PRMT R14, R21, 0x7632, R14 ;  /* 0x00007632150e7816 */ /* 0x000fe2000000000e */
[----:B------:R-:W-:Y:S01]  /*1b7f0*/  @P0 STG.E.U16 desc[UR44][R4.64], R12 ;  /* 0x0000000c04000986 */ /* 0x000fe2000c10152c */
[----:B------:R-:W-:Y:S01]  /*1b800*/  ISETP.GE.AND P0, PT, R2, UR5, PT ;  /* 0x0000000502007c0c */ /* 0x000fe2000bf06270 */
[----:B--2---:R-:W-:Y:S01]  /*1b810*/  IMAD.WIDE R8, R11, 0x2, R56 ;  /* 0x000000020b087825 */ /* 0x004fe200078e0238 */
[----:B------:R-:W-:Y:S01]  /*1b820*/  ULDC UR5, c[0x0][0x228] ;  /* 0x00008a0000057ab9 */ /* 0x000fe20000000800 */
[----:B------:R0:W-:Y:S01]  /*1b830*/  @P3 STG.E.U16 desc[UR44][R6.64], R21 ;  /* 0x0000001506003986 */ /* 0x0001e2000c10152c */
[C---:B------:R-:W-:Y:S01]  /*1b840*/  ISETP.LT.AND P3, PT, R0.reuse, UR7, !P2 ;  /* 0x0000000700007c0c */ /* 0x040fe2000d761270 */
[----:B------:R-:W-:Y:S01]  /*1b850*/  IMAD.WIDE R10, R13, 0x2, R54 ;  /* 0x000000020d0a7825 */ /* 0x000fe200078e0236 */
[----:B------:R-:W-:Y:S01]  /*1b860*/  ULDC UR7, c[0x0][0x228] ;  /* 0x00008a0000077ab9 */ /* 0x000fe20000000800 */
[----:B------:R-:W-:Y:S01]  /*1b870*/  @P4 STG.E.U16 desc[UR44][R8.64], R14 ;  /* 0x0000000e08004986 */ /* 0x000fe2000c10152c */
[C---:B------:R-:W-:Y:S01]  /*1b880*/  ISETP.LT.AND P4, PT, R0.reuse, UR5, !P0 ;  /* 0x0000000500007c0c */ /* 0x040fe2000c781270 */
[----:B------:R-:W-:Y:S01]  /*1b890*/  ULDC UR5, c[0x0][0x228] ;  /* 0x00008a0000057ab9 */ /* 0x000fe20000000800 */
[C---:B------:R-:W-:Y:S01]  /*1b8a0*/  ISETP.LT.AND P0, PT, R3.reuse, UR7, !P0 ;  /* 0x0000000703007c0c */ /* 0x040fe2000c701270 */
[----:B------:R1:W-:Y:S01]  /*1b8b0*/  @P6 STG.E.U16 desc[UR44][R10.64], R50 ;  /* 0x000000320a006986 */ /* 0x0003e2000c10152c */
[----:B------:R-:W-:Y:S01]  /*1b8c0*/  ISETP.LT.AND P6, PT, R0, UR4, !P1 ;  /* 0x0000000400007c0c */ /* 0x000fe2000cfc1270 */
[----:B------:R-:W-:Y:S01]  /*1b8d0*/  ULDC UR4, c[0x0][0x228] ;  /* 0x00008a0000047ab9 */ /* 0x000fe20000000800 */
[----:B------:R-:W-:Y:S01]  /*1b8e0*/  ISETP.LT.AND P1, PT, R3, UR5, !P1 ;  /* 0x0000000503007c0c */ /* 0x000fe2000cf21270 */
[----:B0-----:R-:W-:Y:S01]  /*1b8f0*/  VIADD R7, R13, UR6 ;  /* 0x000000060d077c36 */ /* 0x001fe20008000000 */
[----:B------:R-:W-:-:S02]  /*1b900*/  ISETP.LT.AND P5, PT, R3, UR4, !P5 ;  /* 0x0000000403007c0c */ /* 0x000fc4000efa1270 */
[----:B------:R-:W-:Y:S01]  /*1b910*/  ISETP.LT.AND P2, PT, R3, UR8, !P2 ;  /* 0x0000000803007c0c */ /* 0x000fe2000d741270 */
[----:B------:R-:W-:Y:S01]  /*1b920*/  IMAD.WIDE R2, R13, 0x2, R56 ;  /* 0x000000020d027825 */ /* 0x000fe200078e0238 */
[----:B------:R-:W-:Y:S02]  /*1b930*/  PRMT R0, R22, 0x7632, R0 ;  /* 0x0000763216007816 */ /* 0x000fe40000000000 */
[----:B------:R-:W-:Y:S01]  /*1b940*/  PRMT R12, R51, 0x7632, R12 ;  /* 0x00007632330c7816 */ /* 0x000fe2000000000c */
[C---:B-1----:R-:W-:Y:S01]  /*1b950*/  VIADD R11, R7.reuse, UR6 ;  /* 0x00000006070b7c36 */ /* 0x042fe20008000000 */
[----:B------:R-:W-:Y:S01]  /*1b960*/  PRMT R50, R50, 0x7632, R50 ;  /* 0x0000763232327816 */ /* 0x000fe20000000032 */
[----:B------:R-:W-:-:S04]  /*1b970*/  IMAD.WIDE R4, R7, 0x2, R54 ;  /* 0x0000000207047825 */ /* 0x000fc800078e0236 */
[----:B------:R-:W-:Y:S01]  /*1b980*/  VIADD R13, R11, UR6 ;  /* 0x000000060b0d7c36 */ /* 0x000fe20008000000 */
[----:B------:R0:W-:Y:S01]  /*1b990*/  @P5 STG.E.U16 desc[UR44][R2.64], R50 ;  /* 0x0000003202005986 */ /* 0x0001e2000c10152c */
[----:B------:R-:W-:-:S03]  /*1b9a0*/  IMAD.WIDE R6, R7, 0x2, R56 ;  /* 0x0000000207067825 */ /* 0x000fc600078e0238 */
        /* <DEDUP_REMOVED lines=9> */
[----:B------:R-:W-:Y:S05]  /*1ba40*/  @!P2 EXIT ;  /* 0x000000000000a94d */ /* 0x000fea0003800000 */
[----:B------:R-:W-:-:S05]  /*1ba50*/  PRMT R28, R23, 0x7632, R28 ;  /* 0x00007632171c7816 */ /* 0x000fca000000001c */
[----:B------:R-:W-:Y:S01]  /*1ba60*/  STG.E.U16 desc[UR44][R56.64], R28 ;  /* 0x0000001c38007986 */ /* 0x000fe2000c10152c */
[----:B------:R-:W-:Y:S05]  /*1ba70*/  EXIT ;  /* 0x000000000000794d */ /* 0x000fea0003800000 */
.L_x_3:
[----:B------:R-:W-:-:S00]  /*1ba80*/  BRA `(.L_x_3) ;  /* 0xfffffffc00fc7947 */ /* 0x000fc0000383ffff */
[----:B------:R-:W-:-:S00]  /*1ba90*/  NOP ;  /* 0x0000000000007918 */ /* 0x000fc00000000000 */
        /* <DEDUP_REMOVED lines=14> */
.L_x_4:


//--------------------- .nv.shared.matmul_kernel  --------------------------
	.section	.nv.shared.matmul_kernel,"aw",@nobits
	.sectionflags	@""
	.align	16
	.zero		1024


//--------------------- .nv.shared.reserved.0     --------------------------
	.section	.nv.shared.reserved.0,"aw",@nobits
	.weak		__nv_reservedSMEM_offset_0_alias
	.size		__nv_reservedSMEM_offset_0_alias, 0, 0
	.other		__nv_reservedSMEM_offset_0_alias,@"STO_CUDA_RESERVED_SHARED STV_DEFAULT"
__nv_reservedSMEM_offset_0_alias:
	.zero		0


//--------------------- .nv.constant0.matmul_kernel --------------------------
	.section	.nv.constant0.matmul_kernel,"a",@progbits
	.sectionflags	@""
	.align	4
.nv.constant0.matmul_kernel:
	.zero		608


//--------------------- SYMBOLS --------------------------

	.type		.nv.reservedSmem.offset0,@object
	.size		.nv.reservedSmem.offset0,0x4
